	.target	sm_100a

	.elftype	@"ET_EXEC"


//--------------------- .note.nv.tkinfo           --------------------------
	.section	.note.nv.tkinfo,"",@"SHT_NOTE"
	.sectionflags	@"SHF_NOTE_NV_TKINFO"
	.tkinfo
        /*0018*/ 	.word	0x00000002
        /*0030*/ 	.string	""
        /*0030*/ 	.string	"ptxas"
        /*0030*/ 	.string	"Cuda compilation tools, release 13.0, V13.0.88"
        /*0030*/ 	.string	"Build cuda_13.0.r13.0/compiler.36424714_0"
        /*0030*/ 	.string	"-arch sm_100a -m 64 "



//--------------------- .note.nv.cuinfo           --------------------------
	.section	.note.nv.cuinfo,"",@"SHT_NOTE"
	.sectionflags	@"SHF_NOTE_NV_CUINFO"
        /*0018*/ 	.short	0x0002
        /*001a*/ 	.short	0x0064
        /*001c*/ 	.short	0x0082
	.zero		2


//--------------------- .nv.info                  --------------------------
	.section	.nv.info,"",@"SHT_CUDA_INFO"
	.align	4


	//----- nvinfo : EIATTR_REGCOUNT
	.align		4
        /*0000*/ 	.byte	0x04, 0x2f
        /*0002*/ 	.short	(.L_19 - .L_18)
	.align		4
.L_18:
        /*0004*/ 	.word	index@(_ZN7cutlass13device_kernelINS_4gemm6kernel13GemmUniversalIN4cute5tupleIJiiiiEEENS1_10collective13CollectiveMmaINS1_46MainloopSm100TmaUmmaWarpSpecializedBlockScaledILi2ELi2ELi1ENS5_IJNS4_1CILi8EEENSA_ILi1EEESC_EEEEENS5_IJNSA_ILi256EEESF_SF_EEENS5_IJNS_12float_e4m3_tENS_13float_ue8m0_tEEEENS5_IJNS5_IJlSC_lEEENS4_6LayoutINS5_IJNS5_IJNS5_IJNSA_ILi32EEENSA_ILi4EEEEEEiEEESP_NS5_IJSC_iEEEEEENS5_IJNS5_IJNS5_IJNSA_ILi16EEESN_EEEiEEENS5_IJNS5_IJNSA_ILi0EEESC_EEENSA_ILi512EEEEEENS5_IJSV_iEEEEEEEEEEESJ_S12_NS4_8TiledMMAINS4_8MMA_AtomIJNS4_27SM100_MMA_MXF8F6F4_2x1SM_SSISH_SH_fSI_Li256ELi256ELNS4_4UMMA5MajorE0ELS17_0ELNS16_7ScaleInE0ELS18_0EEEEEENSL_INS5_IJSC_SC_SC_EEENS5_IJSV_SV_SV_EEEEENS5_IJNS4_10UnderscoreES1E_S1E_EEEEENS5_IJNS4_18SM100_TMA_2SM_LOADES1H_EEENS5_IJNS4_14ComposedLayoutINS4_7SwizzleILi3ELi4ELi3EEENS4_18smem_ptr_flag_bitsILi8EEENSL_INS5_IJSB_NSA_ILi128EEEEEENS5_IJS1O_SC_EEEEEEENSL_INS5_IJNS5_IJNS5_IJSO_SC_EEENS5_IJSM_SC_EEEEEESC_NS5_IJSN_NSA_ILi2EEEEEEEEENS5_IJNS5_IJNS5_IJST_SX_EEESW_EEESV_NS5_IJSC_SX_EEEEEEEEEEEvNS4_8identityENS5_IJNS4_28SM100_TMA_2SM_LOAD_MULTICASTES26_EEENS5_IJS1S_NSL_INS5_IJNS5_IJNS5_IJSO_S1W_EEES1U_EEESC_S1X_EEENS5_IJS20_SV_NS5_IJSC_NSA_ILi1024EEEEEEEEEEEEEEvS25_EENS_8epilogue10collective18CollectiveEpilogueINS2H_23Sm100TmaWarpSpecializedILi4ELi2ELi64ELb1ELb0EEEJNS5_IJS1O_SF_SF_EEENS5_IJNSL_IS1O_SC_EENSL_INSA_ILi64EEESC_EEEEENS_10bfloat16_tESK_S2R_SK_NS2H_6fusion15FusionCallbacksIS2L_NS2S_17LinearCombinationIS2R_fS2R_fLNS_15FloatRoundStyleE2EEES2M_S2Q_JEEENS4_5SM1004TMEM4LOAD26SM100_TMEM_LOAD_32dp32b64xENS4_13SM90_TMA_LOADENS1J_IS1L_NS1M_ILi16EEENSL_INS5_IJSB_S2O_EEENS5_IJS2O_SC_EEEEEEENS4_39AutoVectorizingCopyWithAssumedAlignmentILi128EEENS4_14SM90_TMA_STOREES37_S39_S39_EEEvvEEEEvNT_6ParamsE)
        /*0008*/ 	.word	0x000000a8


	//----- nvinfo : EIATTR_FRAME_SIZE
	.align		4
.L_19:
        /*000c*/ 	.byte	0x04, 0x11
        /*000e*/ 	.short	(.L_21 - .L_20)
	.align		4
.L_20:
        /*0010*/ 	.word	index@($__internal_2_$__cuda_sm10x_tcgen05_guardrail_trap_unallocated_columns_being_dealloced)
        /*0014*/ 	.word	0x00000000


	//----- nvinfo : EIATTR_FRAME_SIZE
	.align		4
.L_21:
        /*0018*/ 	.byte	0x04, 0x11
        /*001a*/ 	.short	(.L_23 - .L_22)
	.align		4
.L_22:
        /*001c*/ 	.word	index@($__internal_1_$__cuda_sm10x_tcgen05_guardrail_trap_phase_invalid_during_alloc)
        /*0020*/ 	.word	0x00000000


	//----- nvinfo : EIATTR_FRAME_SIZE
	.align		4
.L_23:
        /*0024*/ 	.byte	0x04, 0x11
        /*0026*/ 	.short	(.L_25 - .L_24)
	.align		4
.L_24:
        /*0028*/ 	.word	index@($__internal_0_$__cuda_sm10x_tcgen05_guardrail_trap_col_being_dealloced_not_returned_by_alloc)
        /*002c*/ 	.word	0x00000000


	//----- nvinfo : EIATTR_FRAME_SIZE
	.align		4
.L_25:
        /*0030*/ 	.byte	0x04, 0x11
        /*0032*/ 	.short	(.L_27 - .L_26)
	.align		4
.L_26:
        /*0034*/ 	.word	index@(_ZN7cutlass13device_kernelINS_4gemm6kernel13GemmUniversalIN4cute5tupleIJiiiiEEENS1_10collective13CollectiveMmaINS1_46MainloopSm100TmaUmmaWarpSpecializedBlockScaledILi2ELi2ELi1ENS5_IJNS4_1CILi8EEENSA_ILi1EEESC_EEEEENS5_IJNSA_ILi256EEESF_SF_EEENS5_IJNS_12float_e4m3_tENS_13float_ue8m0_tEEEENS5_IJNS5_IJlSC_lEEENS4_6LayoutINS5_IJNS5_IJNS5_IJNSA_ILi32EEENSA_ILi4EEEEEEiEEESP_NS5_IJSC_iEEEEEENS5_IJNS5_IJNS5_IJNSA_ILi16EEESN_EEEiEEENS5_IJNS5_IJNSA_ILi0EEESC_EEENSA_ILi512EEEEEENS5_IJSV_iEEEEEEEEEEESJ_S12_NS4_8TiledMMAINS4_8MMA_AtomIJNS4_27SM100_MMA_MXF8F6F4_2x1SM_SSISH_SH_fSI_Li256ELi256ELNS4_4UMMA5MajorE0ELS17_0ELNS16_7ScaleInE0ELS18_0EEEEEENSL_INS5_IJSC_SC_SC_EEENS5_IJSV_SV_SV_EEEEENS5_IJNS4_10UnderscoreES1E_S1E_EEEEENS5_IJNS4_18SM100_TMA_2SM_LOADES1H_EEENS5_IJNS4_14ComposedLayoutINS4_7SwizzleILi3ELi4ELi3EEENS4_18smem_ptr_flag_bitsILi8EEENSL_INS5_IJSB_NSA_ILi128EEEEEENS5_IJS1O_SC_EEEEEEENSL_INS5_IJNS5_IJNS5_IJSO_SC_EEENS5_IJSM_SC_EEEEEESC_NS5_IJSN_NSA_ILi2EEEEEEEEENS5_IJNS5_IJNS5_IJST_SX_EEESW_EEESV_NS5_IJSC_SX_EEEEEEEEEEEvNS4_8identityENS5_IJNS4_28SM100_TMA_2SM_LOAD_MULTICASTES26_EEENS5_IJS1S_NSL_INS5_IJNS5_IJNS5_IJSO_S1W_EEES1U_EEESC_S1X_EEENS5_IJS20_SV_NS5_IJSC_NSA_ILi1024EEEEEEEEEEEEEEvS25_EENS_8epilogue10collective18CollectiveEpilogueINS2H_23Sm100TmaWarpSpecializedILi4ELi2ELi64ELb1ELb0EEEJNS5_IJS1O_SF_SF_EEENS5_IJNSL_IS1O_SC_EENSL_INSA_ILi64EEESC_EEEEENS_10bfloat16_tESK_S2R_SK_NS2H_6fusion15FusionCallbacksIS2L_NS2S_17LinearCombinationIS2R_fS2R_fLNS_15FloatRoundStyleE2EEES2M_S2Q_JEEENS4_5SM1004TMEM4LOAD26SM100_TMEM_LOAD_32dp32b64xENS4_13SM90_TMA_LOADENS1J_IS1L_NS1M_ILi16EEENSL_INS5_IJSB_S2O_EEENS5_IJS2O_SC_EEEEEEENS4_39AutoVectorizingCopyWithAssumedAlignmentILi128EEENS4_14SM90_TMA_STOREES37_S39_S39_EEEvvEEEEvNT_6ParamsE)
        /*0038*/ 	.word	0x00000000


	//----- nvinfo : EIATTR_MIN_STACK_SIZE
	.align		4
.L_27:
        /*003c*/ 	.byte	0x04, 0x12
        /*003e*/ 	.short	(.L_29 - .L_28)
	.align		4
.L_28:
        /*0040*/ 	.word	index@(_ZN7cutlass13device_kernelINS_4gemm6kernel13GemmUniversalIN4cute5tupleIJiiiiEEENS1_10collective13CollectiveMmaINS1_46MainloopSm100TmaUmmaWarpSpecializedBlockScaledILi2ELi2ELi1ENS5_IJNS4_1CILi8EEENSA_ILi1EEESC_EEEEENS5_IJNSA_ILi256EEESF_SF_EEENS5_IJNS_12float_e4m3_tENS_13float_ue8m0_tEEEENS5_IJNS5_IJlSC_lEEENS4_6LayoutINS5_IJNS5_IJNS5_IJNSA_ILi32EEENSA_ILi4EEEEEEiEEESP_NS5_IJSC_iEEEEEENS5_IJNS5_IJNS5_IJNSA_ILi16EEESN_EEEiEEENS5_IJNS5_IJNSA_ILi0EEESC_EEENSA_ILi512EEEEEENS5_IJSV_iEEEEEEEEEEESJ_S12_NS4_8TiledMMAINS4_8MMA_AtomIJNS4_27SM100_MMA_MXF8F6F4_2x1SM_SSISH_SH_fSI_Li256ELi256ELNS4_4UMMA5MajorE0ELS17_0ELNS16_7ScaleInE0ELS18_0EEEEEENSL_INS5_IJSC_SC_SC_EEENS5_IJSV_SV_SV_EEEEENS5_IJNS4_10UnderscoreES1E_S1E_EEEEENS5_IJNS4_18SM100_TMA_2SM_LOADES1H_EEENS5_IJNS4_14ComposedLayoutINS4_7SwizzleILi3ELi4ELi3EEENS4_18smem_ptr_flag_bitsILi8EEENSL_INS5_IJSB_NSA_ILi128EEEEEENS5_IJS1O_SC_EEEEEEENSL_INS5_IJNS5_IJNS5_IJSO_SC_EEENS5_IJSM_SC_EEEEEESC_NS5_IJSN_NSA_ILi2EEEEEEEEENS5_IJNS5_IJNS5_IJST_SX_EEESW_EEESV_NS5_IJSC_SX_EEEEEEEEEEEvNS4_8identityENS5_IJNS4_28SM100_TMA_2SM_LOAD_MULTICASTES26_EEENS5_IJS1S_NSL_INS5_IJNS5_IJNS5_IJSO_S1W_EEES1U_EEESC_S1X_EEENS5_IJS20_SV_NS5_IJSC_NSA_ILi1024EEEEEEEEEEEEEEvS25_EENS_8epilogue10collective18CollectiveEpilogueINS2H_23Sm100TmaWarpSpecializedILi4ELi2ELi64ELb1ELb0EEEJNS5_IJS1O_SF_SF_EEENS5_IJNSL_IS1O_SC_EENSL_INSA_ILi64EEESC_EEEEENS_10bfloat16_tESK_S2R_SK_NS2H_6fusion15FusionCallbacksIS2L_NS2S_17LinearCombinationIS2R_fS2R_fLNS_15FloatRoundStyleE2EEES2M_S2Q_JEEENS4_5SM1004TMEM4LOAD26SM100_TMEM_LOAD_32dp32b64xENS4_13SM90_TMA_LOADENS1J_IS1L_NS1M_ILi16EEENSL_INS5_IJSB_S2O_EEENS5_IJS2O_SC_EEEEEEENS4_39AutoVectorizingCopyWithAssumedAlignmentILi128EEENS4_14SM90_TMA_STOREES37_S39_S39_EEEvvEEEEvNT_6ParamsE)
        /*0044*/ 	.word	0x00000000
.L_29:


//--------------------- .nv.compat                --------------------------
	.section	.nv.compat,"",@"SHT_CUDA_COMPAT_INFO"
	.align	4
        /*0000*/ 	.byte	0x02, 0x09, 0x01, 0x00, 0x02, 0x02, 0x02, 0x00, 0x02, 0x05, 0x05, 0x00, 0x03, 0x07, 0x01, 0x01
        /*0010*/ 	.byte	0x02, 0x03, 0x01, 0x00, 0x02, 0x06, 0x01, 0x00, 0x04, 0x0b, 0x08, 0x00, 0x09, 0x00, 0x00, 0x00
        /*0020*/ 	.byte	0x00, 0x00, 0x00, 0x00


//--------------------- .nv.info._ZN7cutlass13device_kernelINS_4gemm6kernel13GemmUniversalIN4cute5tupleIJiiiiEEENS1_10collective13CollectiveMmaINS1_46MainloopSm100TmaUmmaWarpSpecializedBlockScaledILi2ELi2ELi1ENS5_IJNS4_1CILi8EEENSA_ILi1EEESC_EEEEENS5_IJNSA_ILi256EEESF_SF_EEENS5_IJNS_12float_e4m3_tENS_13float_ue8m0_tEEEENS5_IJNS5_IJlSC_lEEENS4_6LayoutINS5_IJNS5_IJNS5_IJNSA_ILi32EEENSA_ILi4EEEEEEiEEESP_NS5_IJSC_iEEEEEENS5_IJNS5_IJNS5_IJNSA_ILi16EEESN_EEEiEEENS5_IJNS5_IJNSA_ILi0EEESC_EEENSA_ILi512EEEEEENS5_IJSV_iEEEEEEEEEEESJ_S12_NS4_8TiledMMAINS4_8MMA_AtomIJNS4_27SM100_MMA_MXF8F6F4_2x1SM_SSISH_SH_fSI_Li256ELi256ELNS4_4UMMA5MajorE0ELS17_0ELNS16_7ScaleInE0ELS18_0EEEEEENSL_INS5_IJSC_SC_SC_EEENS5_IJSV_SV_SV_EEEEENS5_IJNS4_10UnderscoreES1E_S1E_EEEEENS5_IJNS4_18SM100_TMA_2SM_LOADES1H_EEENS5_IJNS4_14ComposedLayoutINS4_7SwizzleILi3ELi4ELi3EEENS4_18smem_ptr_flag_bitsILi8EEENSL_INS5_IJSB_NSA_ILi128EEEEEENS5_IJS1O_SC_EEEEEEENSL_INS5_IJNS5_IJNS5_IJSO_SC_EEENS5_IJSM_SC_EEEEEESC_NS5_IJSN_NSA_ILi2EEEEEEEEENS5_IJNS5_IJNS5_IJST_SX_EEESW_EEESV_NS5_IJSC_SX_EEEEEEEEEEEvNS4_8identityENS5_IJNS4_28SM100_TMA_2SM_LOAD_MULTICASTES26_EEENS5_IJS1S_NSL_INS5_IJNS5_IJNS5_IJSO_S1W_EEES1U_EEESC_S1X_EEENS5_IJS20_SV_NS5_IJSC_NSA_ILi1024EEEEEEEEEEEEEEvS25_EENS_8epilogue10collective18CollectiveEpilogueINS2H_23Sm100TmaWarpSpecializedILi4ELi2ELi64ELb1ELb0EEEJNS5_IJS1O_SF_SF_EEENS5_IJNSL_IS1O_SC_EENSL_INSA_ILi64EEESC_EEEEENS_10bfloat16_tESK_S2R_SK_NS2H_6fusion15FusionCallbacksIS2L_NS2S_17LinearCombinationIS2R_fS2R_fLNS_15FloatRoundStyleE2EEES2M_S2Q_JEEENS4_5SM1004TMEM4LOAD26SM100_TMEM_LOAD_32dp32b64xENS4_13SM90_TMA_LOADENS1J_IS1L_NS1M_ILi16EEENSL_INS5_IJSB_S2O_EEENS5_IJS2O_SC_EEEEEEENS4_39AutoVectorizingCopyWithAssumedAlignmentILi128EEENS4_14SM90_TMA_STOREES37_S39_S39_EEEvvEEEEvNT_6ParamsE --------------------------
	.section	.nv.info._ZN7cutlass13device_kernelINS_4gemm6kernel13GemmUniversalIN4cute5tupleIJiiiiEEENS1_10collective13CollectiveMmaINS1_46MainloopSm100TmaUmmaWarpSpecializedBlockScaledILi2ELi2ELi1ENS5_IJNS4_1CILi8EEENSA_ILi1EEESC_EEEEENS5_IJNSA_ILi256EEESF_SF_EEENS5_IJNS_12float_e4m3_tENS_13float_ue8m0_tEEEENS5_IJNS5_IJlSC_lEEENS4_6LayoutINS5_IJNS5_IJNS5_IJNSA_ILi32EEENSA_ILi4EEEEEEiEEESP_NS5_IJSC_iEEEEEENS5_IJNS5_IJNS5_IJNSA_ILi16EEESN_EEEiEEENS5_IJNS5_IJNSA_ILi0EEESC_EEENSA_ILi512EEEEEENS5_IJSV_iEEEEEEEEEEESJ_S12_NS4_8TiledMMAINS4_8MMA_AtomIJNS4_27SM100_MMA_MXF8F6F4_2x1SM_SSISH_SH_fSI_Li256ELi256ELNS4_4UMMA5MajorE0ELS17_0ELNS16_7ScaleInE0ELS18_0EEEEEENSL_INS5_IJSC_SC_SC_EEENS5_IJSV_SV_SV_EEEEENS5_IJNS4_10UnderscoreES1E_S1E_EEEEENS5_IJNS4_18SM100_TMA_2SM_LOADES1H_EEENS5_IJNS4_14ComposedLayoutINS4_7SwizzleILi3ELi4ELi3EEENS4_18smem_ptr_flag_bitsILi8EEENSL_INS5_IJSB_NSA_ILi128EEEEEENS5_IJS1O_SC_EEEEEEENSL_INS5_IJNS5_IJNS5_IJSO_SC_EEENS5_IJSM_SC_EEEEEESC_NS5_IJSN_NSA_ILi2EEEEEEEEENS5_IJNS5_IJNS5_IJST_SX_EEESW_EEESV_NS5_IJSC_SX_EEEEEEEEEEEvNS4_8identityENS5_IJNS4_28SM100_TMA_2SM_LOAD_MULTICASTES26_EEENS5_IJS1S_NSL_INS5_IJNS5_IJNS5_IJSO_S1W_EEES1U_EEESC_S1X_EEENS5_IJS20_SV_NS5_IJSC_NSA_ILi1024EEEEEEEEEEEEEEvS25_EENS_8epilogue10collective18CollectiveEpilogueINS2H_23Sm100TmaWarpSpecializedILi4ELi2ELi64ELb1ELb0EEEJNS5_IJS1O_SF_SF_EEENS5_IJNSL_IS1O_SC_EENSL_INSA_ILi64EEESC_EEEEENS_10bfloat16_tESK_S2R_SK_NS2H_6fusion15FusionCallbacksIS2L_NS2S_17LinearCombinationIS2R_fS2R_fLNS_15FloatRoundStyleE2EEES2M_S2Q_JEEENS4_5SM1004TMEM4LOAD26SM100_TMEM_LOAD_32dp32b64xENS4_13SM90_TMA_LOADENS1J_IS1L_NS1M_ILi16EEENSL_INS5_IJSB_S2O_EEENS5_IJS2O_SC_EEEEEEENS4_39AutoVectorizingCopyWithAssumedAlignmentILi128EEENS4_14SM90_TMA_STOREES37_S39_S39_EEEvvEEEEvNT_6ParamsE,"",@"SHT_CUDA_INFO"
	.sectionflags	@""
	.align	4


	//----- nvinfo : EIATTR_CUDA_API_VERSION
	.align		4
        /*0000*/ 	.byte	0x04, 0x37
        /*0002*/ 	.short	(.L_31 - .L_30)
.L_30:
        /*0004*/ 	.word	0x00000082


	//----- nvinfo : EIATTR_KPARAM_INFO
	.align		4
.L_31:
        /*0008*/ 	.byte	0x04, 0x17
        /*000a*/ 	.short	(.L_33 - .L_32)
.L_32:
        /*000c*/ 	.word	0x00000000
        /*0010*/ 	.short	0x0000
        /*0012*/ 	.short	0x0000
        /*0014*/ 	.byte	0x00, 0xf0, 0x01, 0x30


	//----- nvinfo : EIATTR_AT_ENTRY_FRAGMENTS
	.align		4
.L_33:
        /*0018*/ 	.byte	0x04, 0x4f
        /*001a*/ 	.short	(.L_35 - .L_34)


	//   ....[0]....
.L_34:
        /*001c*/ 	.word	0x00000007


	//----- nvinfo : EIATTR_RESERVED_SMEM_USED
	.align		4
.L_35:
        /*0020*/ 	.byte	0x01, 0x41
	.zero		2


	//----- nvinfo : EIATTR_SPARSE_MMA_MASK
	.align		4
        /*0024*/ 	.byte	0x03, 0x50
        /*0026*/ 	.short	0x0000


	//----- nvinfo : EIATTR_TCGEN05_2CTA_USED
	.align		4
        /*0028*/ 	.byte	0x01, 0x52
	.zero		2


	//----- nvinfo : EIATTR_MAXREG_COUNT
	.align		4
        /*002c*/ 	.byte	0x03, 0x1b
        /*002e*/ 	.short	0x00ff


	//----- nvinfo : EIATTR_NUM_BARRIERS
	.align		4
        /*0030*/ 	.byte	0x02, 0x4c
        /*0032*/ 	.byte	0x07
	.zero		1


	//----- nvinfo : EIATTR_EXTERNS
	.align		4
        /*0034*/ 	.byte	0x04, 0x0f
        /*0036*/ 	.short	(.L_37 - .L_36)


	//   ....[0]....
	.align		4
.L_36:
        /*0038*/ 	.word	index@(__assertfail)


	//----- nvinfo : EIATTR_MERCURY_ISA_VERSION
	.align		4
.L_37:
        /*003c*/ 	.byte	0x03, 0x5f
        /*003e*/ 	.short	0x0101


	//----- nvinfo : EIATTR_INT_WARP_WIDE_INSTR_OFFSETS
	.align		4
        /*0040*/ 	.byte	0x04, 0x31
        /*0042*/ 	.short	(.L_39 - .L_38)


	//   ....[0]....
.L_38:
        /*0044*/ 	.word	0x00000d90


	//   ....[1]....
        /*0048*/ 	.word	0x00000e40


	//   ....[2]....
        /*004c*/ 	.word	0x00005420


	//   ....[3]....
        /*0050*/ 	.word	0x00005440


	//   ....[4]....
        /*0054*/ 	.word	0x00005470


	//   ....[5]....
        /*0058*/ 	.word	0x00006090


	//   ....[6]....
        /*005c*/ 	.word	0x00006110


	//   ....[7]....
        /*0060*/ 	.word	0x00006230


	//   ....[8]....
        /*0064*/ 	.word	0x000062e0


	//   ....[9]....
        /*0068*/ 	.word	0x000063b0


	//   ....[10]....
        /*006c*/ 	.word	0x00006460


	//   ....[11]....
        /*0070*/ 	.word	0x000065a0


	//   ....[12]....
        /*0074*/ 	.word	0x00006640


	//----- nvinfo : EIATTR_COOP_GROUP_MASK_REGIDS
	.align		4
.L_39:
        /*0078*/ 	.byte	0x04, 0x29
        /*007a*/ 	.short	(.L_41 - .L_40)


	//   ....[0]....
.L_40:
        /*007c*/ 	.word	0xffffffff


	//   ....[1]....
        /*0080*/ 	.word	0xffffffff


	//   ....[2]....
        /*0084*/ 	.word	0xffffffff


	//   ....[3]....
        /*0088*/ 	.word	0xffffffff


	//   ....[4]....
        /*008c*/ 	.word	0xffffffff


	//   ....[5]....
        /*0090*/ 	.word	0xffffffff


	//   ....[6]....
        /*0094*/ 	.word	0xffffffff


	//   ....[7]....
        /*0098*/ 	.word	0xffffffff


	//   ....[8]....
        /*009c*/ 	.word	0xffffffff


	//   ....[9]....
        /*00a0*/ 	.word	0xffffffff


	//   ....[10]....
        /*00a4*/ 	.word	0xffffffff


	//   ....[11]....
        /*00a8*/ 	.word	0xffffffff


	//   ....[12]....
        /*00ac*/ 	.word	0xffffffff


	//   ....[13]....
        /*00b0*/ 	.word	0xffffffff


	//----- nvinfo : EIATTR_COOP_GROUP_INSTR_OFFSETS
	.align		4
.L_41:
        /*00b4*/ 	.byte	0x04, 0x28
        /*00b6*/ 	.short	(.L_43 - .L_42)


	//   ....[0]....
.L_42:
        /*00b8*/ 	.word	0x000000a0


	//   ....[1]....
        /*00bc*/ 	.word	0x00000570


	//   ....[2]....
        /*00c0*/ 	.word	0x00000700


	//   ....[3]....
        /*00c4*/ 	.word	0x000008a0


	//   ....[4]....
        /*00c8*/ 	.word	0x000009a0


	//   ....[5]....
        /*00cc*/ 	.word	0x00000b10


	//   ....[6]....
        /*00d0*/ 	.word	0x00000c50


	//   ....[7]....
        /*00d4*/ 	.word	0x00000eb0


	//   ....[8]....
        /*00d8*/ 	.word	0x000027d0


	//   ....[9]....
        /*00dc*/ 	.word	0x000035a0


	//   ....[10]....
        /*00e0*/ 	.word	0x00003a90


	//   ....[11]....
        /*00e4*/ 	.word	0x00003ac0


	//   ....[12]....
        /*00e8*/ 	.word	0x00005300


	//   ....[13]....
        /*00ec*/ 	.word	0x00005530


	//----- nvinfo : EIATTR_VRC_CTA_INIT_COUNT
	.align		4
.L_43:
        /*00f0*/ 	.byte	0x02, 0x4a
        /*00f2*/ 	.byte	0x80
	.zero		1


	//----- nvinfo : EIATTR_SYSCALL_OFFSETS
	.align		4
        /*00f4*/ 	.byte	0x04, 0x46
        /*00f6*/ 	.short	(.L_45 - .L_44)


	//   ....[0]....
.L_44:
        /*00f8*/ 	.word	0x00007330


	//   ....[1]....
        /*00fc*/ 	.word	0x00007420


	//   ....[2]....
        /*0100*/ 	.word	0x00007e40


	//   ....[3]....
        /*0104*/ 	.word	0x00009310


	//   ....[4]....
        /*0108*/ 	.word	0x0000a770


	//   ....[5]....
        /*010c*/ 	.word	0x0000bbb0


	//----- nvinfo : EIATTR_MBARRIER_INSTR_OFFSETS
	.align		4
.L_45:
        /*0110*/ 	.byte	0x04, 0x39
        /*0112*/ 	.short	(.L_47 - .L_46)


	//   ....[0]....
.L_46:
        /*0114*/ 	.word	0x000006b0
        /*0118*/ 	.word	0x000000ff
        /*011c*/ 	.word	0x00000000
        /*0120*/ 	.short	0x0100
        /*0122*/ 	.byte	0x04
	.zero		1


	//   ....[1]....
        /*0124*/ 	.word	0x000006c0
        /*0128*/ 	.word	0x000000ff
        /*012c*/ 	.word	0x00000010
        /*0130*/ 	.short	0x0100
        /*0132*/ 	.byte	0x04
	.zero		1


	//   ....[2]....
        /*0134*/ 	.word	0x000006d0
        /*0138*/ 	.word	0x000000ff
        /*013c*/ 	.word	0x00000008
        /*0140*/ 	.short	0x0100
        /*0142*/ 	.byte	0x04
	.zero		1


	//   ....[3]....
        /*0144*/ 	.word	0x000006e0
        /*0148*/ 	.word	0x000000ff
        /*014c*/ 	.word	0x00000018
        /*0150*/ 	.short	0x0100
        /*0152*/ 	.byte	0x04
	.zero		1


	//   ....[4]....
        /*0154*/ 	.word	0x00000810
        /*0158*/ 	.word	0x000000ff
        /*015c*/ 	.word	0x00000020
        /*0160*/ 	.short	0x0100
        /*0162*/ 	.byte	0x04
	.zero		1


	//   ....[5]....
        /*0164*/ 	.word	0x00000820
        /*0168*/ 	.word	0x000000ff
        /*016c*/ 	.word	0x00000040
        /*0170*/ 	.short	0x0100
        /*0172*/ 	.byte	0x04
	.zero		1


	//   ....[6]....
        /*0174*/ 	.word	0x00000830
        /*0178*/ 	.word	0x000000ff
        /*017c*/ 	.word	0x00000028
        /*0180*/ 	.short	0x0100
        /*0182*/ 	.byte	0x04
	.zero		1


	//   ....[7]....
        /*0184*/ 	.word	0x00000840
        /*0188*/ 	.word	0x000000ff
        /*018c*/ 	.word	0x00000048
        /*0190*/ 	.short	0x0100
        /*0192*/ 	.byte	0x04
	.zero		1


	//   ....[8]....
        /*0194*/ 	.word	0x00000850
        /*0198*/ 	.word	0x000000ff
        /*019c*/ 	.word	0x00000030
        /*01a0*/ 	.short	0x0100
        /*01a2*/ 	.byte	0x04
	.zero		1


	//   ....[9]....
        /*01a4*/ 	.word	0x00000860
        /*01a8*/ 	.word	0x000000ff
        /*01ac*/ 	.word	0x00000050
        /*01b0*/ 	.short	0x0100
        /*01b2*/ 	.byte	0x04
	.zero		1


	//   ....[10]....
        /*01b4*/ 	.word	0x00000870
        /*01b8*/ 	.word	0x000000ff
        /*01bc*/ 	.word	0x00000038
        /*01c0*/ 	.short	0x0100
        /*01c2*/ 	.byte	0x04
	.zero		1


	//   ....[11]....
        /*01c4*/ 	.word	0x00000880
        /*01c8*/ 	.word	0x000000ff
        /*01cc*/ 	.word	0x00000058
        /*01d0*/ 	.short	0x0100
        /*01d2*/ 	.byte	0x04
	.zero		1


	//   ....[12]....
        /*01d4*/ 	.word	0x00000970
        /*01d8*/ 	.word	0x000000ff
        /*01dc*/ 	.word	0x00000060
        /*01e0*/ 	.short	0x0100
        /*01e2*/ 	.byte	0x06
	.zero		1


	//   ....[13]....
        /*01e4*/ 	.word	0x00000980
        /*01e8*/ 	.word	0x000000ff
        /*01ec*/ 	.word	0x00000068
        /*01f0*/ 	.short	0x0100
        /*01f2*/ 	.byte	0x06
	.zero		1


	//   ....[14]....
        /*01f4*/ 	.word	0x00000ac0
        /*01f8*/ 	.word	0x000000ff
        /*01fc*/ 	.word	0x00000070
        /*0200*/ 	.short	0x0100
        /*0202*/ 	.byte	0x06
	.zero		1


	//   ....[15]....
        /*0204*/ 	.word	0x00000ad0
        /*0208*/ 	.word	0x000000ff
        /*020c*/ 	.word	0x00000080
        /*0210*/ 	.short	0x0100
        /*0212*/ 	.byte	0x06
	.zero		1


	//   ....[16]....
        /*0214*/ 	.word	0x00000ae0
        /*0218*/ 	.word	0x000000ff
        /*021c*/ 	.word	0x00000078
        /*0220*/ 	.short	0x0100
        /*0222*/ 	.byte	0x06
	.zero		1


	//   ....[17]....
        /*0224*/ 	.word	0x00000af0
        /*0228*/ 	.word	0x000000ff
        /*022c*/ 	.word	0x00000088
        /*0230*/ 	.short	0x0100
        /*0232*/ 	.byte	0x06
	.zero		1


	//   ....[18]....
        /*0234*/ 	.word	0x00000c20
        /*0238*/ 	.word	0x000000ff
        /*023c*/ 	.word	0x00000090
        /*0240*/ 	.short	0x0100
        /*0242*/ 	.byte	0x04
	.zero		1


	//   ....[19]....
        /*0244*/ 	.word	0x00000c30
        /*0248*/ 	.word	0x000000ff
        /*024c*/ 	.word	0x00000098
        /*0250*/ 	.short	0x0100
        /*0252*/ 	.byte	0x04
	.zero		1


	//   ....[20]....
        /*0254*/ 	.word	0x00000d30
        /*0258*/ 	.word	0x000000ff
        /*025c*/ 	.word	0x000000a0
        /*0260*/ 	.short	0x0100
        /*0262*/ 	.byte	0x04
	.zero		1


	//   ....[21]....
        /*0264*/ 	.word	0x00000d40
        /*0268*/ 	.word	0x000000ff
        /*026c*/ 	.word	0x000000b0
        /*0270*/ 	.short	0x0100
        /*0272*/ 	.byte	0x04
	.zero		1


	//   ....[22]....
        /*0274*/ 	.word	0x00000d50
        /*0278*/ 	.word	0x000000ff
        /*027c*/ 	.word	0x000000a8
        /*0280*/ 	.short	0x0100
        /*0282*/ 	.byte	0x04
	.zero		1


	//   ....[23]....
        /*0284*/ 	.word	0x00000d60
        /*0288*/ 	.word	0x000000ff
        /*028c*/ 	.word	0x000000b8
        /*0290*/ 	.short	0x0100
        /*0292*/ 	.byte	0x04
	.zero		1


	//   ....[24]....
        /*0294*/ 	.word	0x00000e60
        /*0298*/ 	.word	0x000000ff
        /*029c*/ 	.word	0x000000c0
        /*02a0*/ 	.short	0x0100
        /*02a2*/ 	.byte	0x06
	.zero		1


	//   ....[25]....
        /*02a4*/ 	.word	0x00001b60
        /*02a8*/ 	.word	0x00000000
        /*02ac*/ 	.word	0x000000b0
        /*02b0*/ 	.short	0x010a
        /*02b2*/ 	.byte	0xff
	.zero		1


	//   ....[26]....
        /*02b4*/ 	.word	0x00001b80
        /*02b8*/ 	.word	0x00000000
        /*02bc*/ 	.word	0x000000a0
        /*02c0*/ 	.short	0x0101
        /*02c2*/ 	.byte	0xff
	.zero		1


	//   ....[27]....
        /*02c4*/ 	.word	0x00001c40
        /*02c8*/ 	.word	0x000000ff
        /*02cc*/ 	.word	0x00000010
        /*02d0*/ 	.short	0x010a
        /*02d2*/ 	.byte	0x04
	.zero		1


	//   ....[28]....
        /*02d4*/ 	.word	0x00001d40
        /*02d8*/ 	.word	0x000000ff
        /*02dc*/ 	.word	0x00000010
        /*02e0*/ 	.short	0x010a
        /*02e2*/ 	.byte	0x06
	.zero		1


	//   ....[29]....
        /*02e4*/ 	.word	0x00001ea0
        /*02e8*/ 	.word	0x000000ff
        /*02ec*/ 	.word	0x00000010
        /*02f0*/ 	.short	0x010a
        /*02f2*/ 	.byte	0x04
	.zero		1


	//   ....[30]....
        /*02f4*/ 	.word	0x00002250
        /*02f8*/ 	.word	0x000000ff
        /*02fc*/ 	.word	0x00000068
        /*0300*/ 	.short	0x0101
        /*0302*/ 	.byte	0x0e
	.zero		1


	//   ....[31]....
        /*0304*/ 	.word	0x00002270
        /*0308*/ 	.word	0x000000ff
        /*030c*/ 	.word	0x00000010
        /*0310*/ 	.short	0x010a
        /*0312*/ 	.byte	0x04
	.zero		1


	//   ....[32]....
        /*0314*/ 	.word	0x000022f0
        /*0318*/ 	.word	0x000000ff
        /*031c*/ 	.word	0x00000010
        /*0320*/ 	.short	0x010a
        /*0322*/ 	.byte	0x07
	.zero		1


	//   ....[33]....
        /*0324*/ 	.word	0x00002430
        /*0328*/ 	.word	0x000000ff
        /*032c*/ 	.word	0x00000010
        /*0330*/ 	.short	0x010a
        /*0332*/ 	.byte	0x04
	.zero		1


	//   ....[34]....
        /*0334*/ 	.word	0x00002800
        /*0338*/ 	.word	0x00000003
        /*033c*/ 	.word	0x00000070
        /*0340*/ 	.short	0x010a
        /*0342*/ 	.byte	0xff
	.zero		1


	//   ....[35]....
        /*0344*/ 	.word	0x00002950
        /*0348*/ 	.word	0x00000000
        /*034c*/ 	.word	0x00000000
        /*0350*/ 	.short	0x0101
        /*0352*/ 	.byte	0xff
	.zero		1


	//   ....[36]....
        /*0354*/ 	.word	0x00002f10
        /*0358*/ 	.word	0x000000ff
        /*035c*/ 	.word	0x00000000
        /*0360*/ 	.short	0x010a
        /*0362*/ 	.byte	0x04
	.zero		1


	//   ....[37]....
        /*0364*/ 	.word	0x00002fb0
        /*0368*/ 	.word	0x00000000
        /*036c*/ 	.word	0x00000000
        /*0370*/ 	.short	0x010a
        /*0372*/ 	.byte	0xff
	.zero		1


	//   ....[38]....
        /*0374*/ 	.word	0x000030f0
        /*0378*/ 	.word	0x00000000
        /*037c*/ 	.word	0x000000a0
        /*0380*/ 	.short	0x010a
        /*0382*/ 	.byte	0xff
	.zero		1


	//   ....[39]....
        /*0384*/ 	.word	0x00003160
        /*0388*/ 	.word	0x00000004
        /*038c*/ 	.word	0x00000000
        /*0390*/ 	.short	0x0101
        /*0392*/ 	.byte	0xff
	.zero		1


	//   ....[40]....
        /*0394*/ 	.word	0x00003180
        /*0398*/ 	.word	0x000000ff
        /*039c*/ 	.word	0x00000080
        /*03a0*/ 	.short	0x010a
        /*03a2*/ 	.byte	0x04
	.zero		1


	//   ....[41]....
        /*03a4*/ 	.word	0x000032a0
        /*03a8*/ 	.word	0x00000000
        /*03ac*/ 	.word	0x00000070
        /*03b0*/ 	.short	0x010a
        /*03b2*/ 	.byte	0xff
	.zero		1


	//   ....[42]....
        /*03b4*/ 	.word	0x000033a0
        /*03b8*/ 	.word	0x00000000
        /*03bc*/ 	.word	0x00000000
        /*03c0*/ 	.short	0x0101
        /*03c2*/ 	.byte	0xff
	.zero		1


	//   ....[43]....
        /*03c4*/ 	.word	0x00003430
        /*03c8*/ 	.word	0x000000ff
        /*03cc*/ 	.word	0x00000080
        /*03d0*/ 	.short	0x0106
        /*03d2*/ 	.byte	0x04
	.zero		1


	//   ....[44]....
        /*03d4*/ 	.word	0x00003450
        /*03d8*/ 	.word	0x000000ff
        /*03dc*/ 	.word	0x00000080
        /*03e0*/ 	.short	0x010a
        /*03e2*/ 	.byte	0x04
	.zero		1


	//   ....[45]....
        /*03e4*/ 	.word	0x000034e0
        /*03e8*/ 	.word	0x000000ff
        /*03ec*/ 	.word	0x00000080
        /*03f0*/ 	.short	0x0106
        /*03f2*/ 	.byte	0x07
	.zero		1


	//   ....[46]....
        /*03f4*/ 	.word	0x00003520
        /*03f8*/ 	.word	0x00000000
        /*03fc*/ 	.word	0x00000080
        /*0400*/ 	.short	0x010a
        /*0402*/ 	.byte	0xff
	.zero		1


	//   ....[47]....
        /*0404*/ 	.word	0x00003790
        /*0408*/ 	.word	0x000000ff
        /*040c*/ 	.word	0x00000008
        /*0410*/ 	.short	0x010a
        /*0412*/ 	.byte	0x05
	.zero		1


	//   ....[48]....
        /*0414*/ 	.word	0x000037b0
        /*0418*/ 	.word	0x000000ff
        /*041c*/ 	.word	0x00000008
        /*0420*/ 	.short	0x010a
        /*0422*/ 	.byte	0x05
	.zero		1


	//   ....[49]....
        /*0424*/ 	.word	0x00003940
        /*0428*/ 	.word	0x000000ff
        /*042c*/ 	.word	0x00000008
        /*0430*/ 	.short	0x010a
        /*0432*/ 	.byte	0x05
	.zero		1


	//   ....[50]....
        /*0434*/ 	.word	0x00003960
        /*0438*/ 	.word	0x000000ff
        /*043c*/ 	.word	0x00000008
        /*0440*/ 	.short	0x010a
        /*0442*/ 	.byte	0x05
	.zero		1


	//   ....[51]....
        /*0444*/ 	.word	0x00003a20
        /*0448*/ 	.word	0x000000ff
        /*044c*/ 	.word	0x00000000
        /*0450*/ 	.short	0x0101
        /*0452*/ 	.byte	0x04
	.zero		1


	//   ....[52]....
        /*0454*/ 	.word	0x000043d0
        /*0458*/ 	.word	0x00000002
        /*045c*/ 	.word	0x00000070
        /*0460*/ 	.short	0x010a
        /*0462*/ 	.byte	0xff
	.zero		1


	//   ....[53]....
        /*0464*/ 	.word	0x00004490
        /*0468*/ 	.word	0x00000002
        /*046c*/ 	.word	0x00000000
        /*0470*/ 	.short	0x0101
        /*0472*/ 	.byte	0xff
	.zero		1


	//   ....[54]....
        /*0474*/ 	.word	0x00004570
        /*0478*/ 	.word	0x000000ff
        /*047c*/ 	.word	0x00000000
        /*0480*/ 	.short	0x010a
        /*0482*/ 	.byte	0x12
	.zero		1


	//   ....[55]....
        /*0484*/ 	.word	0x00004590
        /*0488*/ 	.word	0x000000ff
        /*048c*/ 	.word	0x00000000
        /*0490*/ 	.short	0x010a
        /*0492*/ 	.byte	0x12
	.zero		1


	//   ....[56]....
        /*0494*/ 	.word	0x000046e0
        /*0498*/ 	.word	0x000000ff
        /*049c*/ 	.word	0x00000000
        /*04a0*/ 	.short	0x010a
        /*04a2*/ 	.byte	0x05
	.zero		1


	//   ....[57]....
        /*04a4*/ 	.word	0x000047a0
        /*04a8*/ 	.word	0x000000ff
        /*04ac*/ 	.word	0x00000098
        /*04b0*/ 	.short	0x010a
        /*04b2*/ 	.byte	0x27
	.zero		1


	//   ....[58]....
        /*04b4*/ 	.word	0x00004c80
        /*04b8*/ 	.word	0x000000ff
        /*04bc*/ 	.word	0x00000000
        /*04c0*/ 	.short	0x010a
        /*04c2*/ 	.byte	0x09
	.zero		1


	//   ....[59]....
        /*04c4*/ 	.word	0x00004da0
        /*04c8*/ 	.word	0x000000ff
        /*04cc*/ 	.word	0x00000000
        /*04d0*/ 	.short	0x010a
        /*04d2*/ 	.byte	0x04
	.zero		1


	//   ....[60]....
        /*04d4*/ 	.word	0x000052e0
        /*04d8*/ 	.word	0x000000ff
        /*04dc*/ 	.word	0x000000c0
        /*04e0*/ 	.short	0x010a
        /*04e2*/ 	.byte	0x27
	.zero		1


	//   ....[61]....
        /*04e4*/ 	.word	0x00005840
        /*04e8*/ 	.word	0x00000008
        /*04ec*/ 	.word	0x00000070
        /*04f0*/ 	.short	0x010a
        /*04f2*/ 	.byte	0xff
	.zero		1


	//   ....[62]....
        /*04f4*/ 	.word	0x000059b0
        /*04f8*/ 	.word	0x00000000
        /*04fc*/ 	.word	0x00000000
        /*0500*/ 	.short	0x0101
        /*0502*/ 	.byte	0xff
	.zero		1


	//   ....[63]....
        /*0504*/ 	.word	0x00005e90
        /*0508*/ 	.word	0x000000ff
        /*050c*/ 	.word	0x00000068
        /*0510*/ 	.short	0x010a
        /*0512*/ 	.byte	0x15
	.zero		1


	//   ....[64]....
        /*0514*/ 	.word	0x00006020
        /*0518*/ 	.word	0x000000ff
        /*051c*/ 	.word	0x00000040
        /*0520*/ 	.short	0x010a
        /*0522*/ 	.byte	0x15
	.zero		1


	//   ....[65]....
        /*0524*/ 	.word	0x000061f0
        /*0528*/ 	.word	0x000000ff
        /*052c*/ 	.word	0x00000020
        /*0530*/ 	.short	0x010b
        /*0532*/ 	.byte	0x15
	.zero		1


	//   ....[66]....
        /*0534*/ 	.word	0x00006200
        /*0538*/ 	.word	0x000000ff
        /*053c*/ 	.word	0x00000000
        /*0540*/ 	.short	0x0101
        /*0542*/ 	.byte	0x30
	.zero		1


	//   ....[67]....
        /*0544*/ 	.word	0x00006210
        /*0548*/ 	.word	0x000000ff
        /*054c*/ 	.word	0x00000048
        /*0550*/ 	.short	0x010a
        /*0552*/ 	.byte	0x15
	.zero		1


	//   ....[68]....
        /*0554*/ 	.word	0x00006370
        /*0558*/ 	.word	0x000000ff
        /*055c*/ 	.word	0x00000028
        /*0560*/ 	.short	0x010b
        /*0562*/ 	.byte	0x15
	.zero		1


	//   ....[69]....
        /*0564*/ 	.word	0x00006380
        /*0568*/ 	.word	0x000000ff
        /*056c*/ 	.word	0x00000000
        /*0570*/ 	.short	0x0101
        /*0572*/ 	.byte	0x2f
	.zero		1


	//   ....[70]....
        /*0574*/ 	.word	0x00006390
        /*0578*/ 	.word	0x000000ff
        /*057c*/ 	.word	0x00000050
        /*0580*/ 	.short	0x010a
        /*0582*/ 	.byte	0x15
	.zero		1


	//   ....[71]....
        /*0584*/ 	.word	0x000064f0
        /*0588*/ 	.word	0x000000ff
        /*058c*/ 	.word	0x00000030
        /*0590*/ 	.short	0x010b
        /*0592*/ 	.byte	0x15
	.zero		1


	//   ....[72]....
        /*0594*/ 	.word	0x00006500
        /*0598*/ 	.word	0x000000ff
        /*059c*/ 	.word	0x00000000
        /*05a0*/ 	.short	0x0101
        /*05a2*/ 	.byte	0x2e
	.zero		1


	//   ....[73]....
        /*05a4*/ 	.word	0x00006510
        /*05a8*/ 	.word	0x000000ff
        /*05ac*/ 	.word	0x00000058
        /*05b0*/ 	.short	0x010a
        /*05b2*/ 	.byte	0x15
	.zero		1


	//   ....[74]....
        /*05b4*/ 	.word	0x00006780
        /*05b8*/ 	.word	0x000000ff
        /*05bc*/ 	.word	0x00000038
        /*05c0*/ 	.short	0x010b
        /*05c2*/ 	.byte	0x15
	.zero		1


	//   ....[75]....
        /*05c4*/ 	.word	0x00006790
        /*05c8*/ 	.word	0x000000ff
        /*05cc*/ 	.word	0x00000000
        /*05d0*/ 	.short	0x0101
        /*05d2*/ 	.byte	0x2c
	.zero		1


	//   ....[76]....
        /*05d4*/ 	.word	0x000067c0
        /*05d8*/ 	.word	0x000000ff
        /*05dc*/ 	.word	0x00000040
        /*05e0*/ 	.short	0x010a
        /*05e2*/ 	.byte	0x15
	.zero		1


	//   ....[77]....
        /*05e4*/ 	.word	0x000067e0
        /*05e8*/ 	.word	0x000000ff
        /*05ec*/ 	.word	0x00000048
        /*05f0*/ 	.short	0x010a
        /*05f2*/ 	.byte	0x15
	.zero		1


	//   ....[78]....
        /*05f4*/ 	.word	0x00006800
        /*05f8*/ 	.word	0x000000ff
        /*05fc*/ 	.word	0x00000050
        /*0600*/ 	.short	0x010a
        /*0602*/ 	.byte	0x15
	.zero		1


	//   ....[79]....
        /*0604*/ 	.word	0x00006840
        /*0608*/ 	.word	0x00000000
        /*060c*/ 	.word	0x00000058
        /*0610*/ 	.short	0x010a
        /*0612*/ 	.byte	0xff
	.zero		1


	//   ....[80]....
        /*0614*/ 	.word	0x00006bc0
        /*0618*/ 	.word	0x00000008
        /*061c*/ 	.word	0x00000070
        /*0620*/ 	.short	0x010a
        /*0622*/ 	.byte	0xff
	.zero		1


	//   ....[81]....
        /*0624*/ 	.word	0x00006d40
        /*0628*/ 	.word	0x00000000
        /*062c*/ 	.word	0x00000000
        /*0630*/ 	.short	0x0101
        /*0632*/ 	.byte	0xff
	.zero		1


	//   ....[82]....
        /*0634*/ 	.word	0x00007920
        /*0638*/ 	.word	0x000000ff
        /*063c*/ 	.word	0x00000020
        /*0640*/ 	.short	0x010a
        /*0642*/ 	.byte	0x2c
	.zero		1


	//   ....[83]....
        /*0644*/ 	.word	0x00007a20
        /*0648*/ 	.word	0x000000ff
        /*064c*/ 	.word	0x00000090
        /*0650*/ 	.short	0x010a
        /*0652*/ 	.byte	0x2c
	.zero		1


	//   ....[84]....
        /*0654*/ 	.word	0x00007be0
        /*0658*/ 	.word	0x000000ff
        /*065c*/ 	.word	0x00000020
        /*0660*/ 	.short	0x010a
        /*0662*/ 	.byte	0x2c
	.zero		1


	//   ....[85]....
        /*0664*/ 	.word	0x00007d20
        /*0668*/ 	.word	0x000000ff
        /*066c*/ 	.word	0x00000090
        /*0670*/ 	.short	0x010a
        /*0672*/ 	.byte	0x2c
	.zero		1


	//   ....[86]....
        /*0674*/ 	.word	0x00007f10
        /*0678*/ 	.word	0x000000ff
        /*067c*/ 	.word	0x00000000
        /*0680*/ 	.short	0x0101
        /*0682*/ 	.byte	0x05
	.zero		1


	//   ....[87]....
        /*0684*/ 	.word	0x00008f80
        /*0688*/ 	.word	0x00000000
        /*068c*/ 	.word	0x00000000
        /*0690*/ 	.short	0x0101
        /*0692*/ 	.byte	0xff
	.zero		1


	//   ....[88]....
        /*0694*/ 	.word	0x00008f90
        /*0698*/ 	.word	0x00000003
        /*069c*/ 	.word	0x00000020
        /*06a0*/ 	.short	0x010a
        /*06a2*/ 	.byte	0xff
	.zero		1


	//   ....[89]....
        /*06a4*/ 	.word	0x000090a0
        /*06a8*/ 	.word	0x00000003
        /*06ac*/ 	.word	0x00000020
        /*06b0*/ 	.short	0x010a
        /*06b2*/ 	.byte	0xff
	.zero		1


	//   ....[90]....
        /*06b4*/ 	.word	0x0000a3f0
        /*06b8*/ 	.word	0x00000000
        /*06bc*/ 	.word	0x00000000
        /*06c0*/ 	.short	0x0101
        /*06c2*/ 	.byte	0xff
	.zero		1


	//   ....[91]....
        /*06c4*/ 	.word	0x0000a430
        /*06c8*/ 	.word	0x0000005f
        /*06cc*/ 	.word	0x00000020
        /*06d0*/ 	.short	0x010a
        /*06d2*/ 	.byte	0xff
	.zero		1


	//   ....[92]....
        /*06d4*/ 	.word	0x0000a500
        /*06d8*/ 	.word	0x0000005f
        /*06dc*/ 	.word	0x00000020
        /*06e0*/ 	.short	0x010a
        /*06e2*/ 	.byte	0xff
	.zero		1


	//   ....[93]....
        /*06e4*/ 	.word	0x0000b850
        /*06e8*/ 	.word	0x00000000
        /*06ec*/ 	.word	0x00000000
        /*06f0*/ 	.short	0x0101
        /*06f2*/ 	.byte	0xff
	.zero		1


	//   ....[94]....
        /*06f4*/ 	.word	0x0000b870
        /*06f8*/ 	.word	0x00000010
        /*06fc*/ 	.word	0x00000020
        /*0700*/ 	.short	0x010a
        /*0702*/ 	.byte	0xff
	.zero		1


	//   ....[95]....
        /*0704*/ 	.word	0x0000b940
        /*0708*/ 	.word	0x00000010
        /*070c*/ 	.word	0x00000020
        /*0710*/ 	.short	0x010a
        /*0712*/ 	.byte	0xff
	.zero		1


	//   ....[96]....
        /*0714*/ 	.word	0x0000cc80
        /*0718*/ 	.word	0x00000000
        /*071c*/ 	.word	0x00000000
        /*0720*/ 	.short	0x0101
        /*0722*/ 	.byte	0xff
	.zero		1


	//   ....[97]....
        /*0724*/ 	.word	0x0000cdd0
        /*0728*/ 	.word	0x000000ff
        /*072c*/ 	.word	0x00000000
        /*0730*/ 	.short	0x0101
        /*0732*/ 	.byte	0x04
	.zero		1


	//   ....[98]....
        /*0734*/ 	.word	0x0000cde0
        /*0738*/ 	.word	0x000000ff
        /*073c*/ 	.word	0x000000c0
        /*0740*/ 	.short	0x0101
        /*0742*/ 	.byte	0x2c
	.zero		1


	//   ....[99]....
        /*0744*/ 	.word	0x0000cf70
        /*0748*/ 	.word	0x000000ff
        /*074c*/ 	.word	0x00000000
        /*0750*/ 	.short	0x0101
        /*0752*/ 	.byte	0x04
	.zero		1


	//   ....[100]....
        /*0754*/ 	.word	0x0000cf90
        /*0758*/ 	.word	0x00000000
        /*075c*/ 	.word	0x000000b0
        /*0760*/ 	.short	0x010a
        /*0762*/ 	.byte	0xff
	.zero		1


	//   ....[101]....
        /*0764*/ 	.word	0x0000cff0
        /*0768*/ 	.word	0x00000000
        /*076c*/ 	.word	0x00000010
        /*0770*/ 	.short	0x010a
        /*0772*/ 	.byte	0xff
	.zero		1


	//   ....[102]....
        /*0774*/ 	.word	0x0000d050
        /*0778*/ 	.word	0x00000000
        /*077c*/ 	.word	0x00000010
        /*0780*/ 	.short	0x010a
        /*0782*/ 	.byte	0xff
	.zero		1


	//   ....[103]....
        /*0784*/ 	.word	0x0000d0a0
        /*0788*/ 	.word	0x00000003
        /*078c*/ 	.word	0x00000070
        /*0790*/ 	.short	0x010a
        /*0792*/ 	.byte	0xff
	.zero		1


	//   ....[104]....
        /*0794*/ 	.word	0x0000d100
        /*0798*/ 	.word	0x00000000
        /*079c*/ 	.word	0x00000000
        /*07a0*/ 	.short	0x010a
        /*07a2*/ 	.byte	0xff
	.zero		1


	//   ....[105]....
        /*07a4*/ 	.word	0x0000d150
        /*07a8*/ 	.word	0x00000000
        /*07ac*/ 	.word	0x000000a0
        /*07b0*/ 	.short	0x010a
        /*07b2*/ 	.byte	0xff
	.zero		1


	//   ....[106]....
        /*07b4*/ 	.word	0x0000d1b0
        /*07b8*/ 	.word	0x00000000
        /*07bc*/ 	.word	0x00000080
        /*07c0*/ 	.short	0x010a
        /*07c2*/ 	.byte	0xff
	.zero		1


	//   ....[107]....
        /*07c4*/ 	.word	0x0000d200
        /*07c8*/ 	.word	0x00000000
        /*07cc*/ 	.word	0x00000070
        /*07d0*/ 	.short	0x010a
        /*07d2*/ 	.byte	0xff
	.zero		1


	//   ....[108]....
        /*07d4*/ 	.word	0x0000d260
        /*07d8*/ 	.word	0x00000000
        /*07dc*/ 	.word	0x00000080
        /*07e0*/ 	.short	0x010a
        /*07e2*/ 	.byte	0xff
	.zero		1


	//   ....[109]....
        /*07e4*/ 	.word	0x0000d2c0
        /*07e8*/ 	.word	0x00000005
        /*07ec*/ 	.word	0x00000008
        /*07f0*/ 	.short	0x010a
        /*07f2*/ 	.byte	0xff
	.zero		1


	//   ....[110]....
        /*07f4*/ 	.word	0x0000d3a0
        /*07f8*/ 	.word	0x00000003
        /*07fc*/ 	.word	0x00000008
        /*0800*/ 	.short	0x010a
        /*0802*/ 	.byte	0xff
	.zero		1


	//   ....[111]....
        /*0804*/ 	.word	0x0000d3f0
        /*0808*/ 	.word	0x00000002
        /*080c*/ 	.word	0x00000070
        /*0810*/ 	.short	0x010a
        /*0812*/ 	.byte	0xff
	.zero		1


	//   ....[112]....
        /*0814*/ 	.word	0x0000d450
        /*0818*/ 	.word	0x00000002
        /*081c*/ 	.word	0x00000000
        /*0820*/ 	.short	0x010a
        /*0822*/ 	.byte	0xff
	.zero		1


	//   ....[113]....
        /*0824*/ 	.word	0x0000d4b0
        /*0828*/ 	.word	0x00000002
        /*082c*/ 	.word	0x00000098
        /*0830*/ 	.short	0x010a
        /*0832*/ 	.byte	0xff
	.zero		1


	//   ....[114]....
        /*0834*/ 	.word	0x0000d510
        /*0838*/ 	.word	0x00000002
        /*083c*/ 	.word	0x00000000
        /*0840*/ 	.short	0x010a
        /*0842*/ 	.byte	0xff
	.zero		1


	//   ....[115]....
        /*0844*/ 	.word	0x0000d570
        /*0848*/ 	.word	0x00000000
        /*084c*/ 	.word	0x000000c0
        /*0850*/ 	.short	0x010a
        /*0852*/ 	.byte	0xff
	.zero		1


	//   ....[116]....
        /*0854*/ 	.word	0x0000d5c0
        /*0858*/ 	.word	0x00000008
        /*085c*/ 	.word	0x00000070
        /*0860*/ 	.short	0x010a
        /*0862*/ 	.byte	0xff
	.zero		1


	//   ....[117]....
        /*0864*/ 	.word	0x0000d620
        /*0868*/ 	.word	0x00000000
        /*086c*/ 	.word	0x00000068
        /*0870*/ 	.short	0x010a
        /*0872*/ 	.byte	0xff
	.zero		1


	//   ....[118]....
        /*0874*/ 	.word	0x0000d680
        /*0878*/ 	.word	0x00000005
        /*087c*/ 	.word	0x00000040
        /*0880*/ 	.short	0x010a
        /*0882*/ 	.byte	0xff
	.zero		1


	//   ....[119]....
        /*0884*/ 	.word	0x0000d6e0
        /*0888*/ 	.word	0x00000005
        /*088c*/ 	.word	0x00000048
        /*0890*/ 	.short	0x010a
        /*0892*/ 	.byte	0xff
	.zero		1


	//   ....[120]....
        /*0894*/ 	.word	0x0000d740
        /*0898*/ 	.word	0x00000005
        /*089c*/ 	.word	0x00000050
        /*08a0*/ 	.short	0x010a
        /*08a2*/ 	.byte	0xff
	.zero		1


	//   ....[121]....
        /*08a4*/ 	.word	0x0000d7a0
        /*08a8*/ 	.word	0x00000005
        /*08ac*/ 	.word	0x00000058
        /*08b0*/ 	.short	0x010a
        /*08b2*/ 	.byte	0xff
	.zero		1


	//   ....[122]....
        /*08b4*/ 	.word	0x0000d800
        /*08b8*/ 	.word	0x00000000
        /*08bc*/ 	.word	0x00000040
        /*08c0*/ 	.short	0x010a
        /*08c2*/ 	.byte	0xff
	.zero		1


	//   ....[123]....
        /*08c4*/ 	.word	0x0000d860
        /*08c8*/ 	.word	0x00000000
        /*08cc*/ 	.word	0x00000048
        /*08d0*/ 	.short	0x010a
        /*08d2*/ 	.byte	0xff
	.zero		1


	//   ....[124]....
        /*08d4*/ 	.word	0x0000d8c0
        /*08d8*/ 	.word	0x00000000
        /*08dc*/ 	.word	0x00000050
        /*08e0*/ 	.short	0x010a
        /*08e2*/ 	.byte	0xff
	.zero		1


	//   ....[125]....
        /*08e4*/ 	.word	0x0000d910
        /*08e8*/ 	.word	0x00000008
        /*08ec*/ 	.word	0x00000070
        /*08f0*/ 	.short	0x010a
        /*08f2*/ 	.byte	0xff
	.zero		1


	//   ....[126]....
        /*08f4*/ 	.word	0x0000d970
        /*08f8*/ 	.word	0x00000003
        /*08fc*/ 	.word	0x00000020
        /*0900*/ 	.short	0x010a
        /*0902*/ 	.byte	0xff
	.zero		1


	//   ....[127]....
        /*0904*/ 	.word	0x0000d9d0
        /*0908*/ 	.word	0x00000003
        /*090c*/ 	.word	0x00000090
        /*0910*/ 	.short	0x010a
        /*0912*/ 	.byte	0xff
	.zero		1


	//   ....[128]....
        /*0914*/ 	.word	0x0000da20
        /*0918*/ 	.word	0x00000003
        /*091c*/ 	.word	0x00000020
        /*0920*/ 	.short	0x010a
        /*0922*/ 	.byte	0xff
	.zero		1


	//   ....[129]....
        /*0924*/ 	.word	0x0000da70
        /*0928*/ 	.word	0x0000005f
        /*092c*/ 	.word	0x00000020
        /*0930*/ 	.short	0x010a
        /*0932*/ 	.byte	0xff
	.zero		1


	//   ....[130]....
        /*0934*/ 	.word	0x0000dac0
        /*0938*/ 	.word	0x00000010
        /*093c*/ 	.word	0x00000020
        /*0940*/ 	.short	0x010a
        /*0942*/ 	.byte	0xff
	.zero		1


	//----- nvinfo : EIATTR_NUM_MBARRIERS
	.align		4
.L_47:
        /*0944*/ 	.byte	0x03, 0x38
        /*0946*/ 	.short	0x0019


	//----- nvinfo : EIATTR_EXIT_INSTR_OFFSETS
	.align		4
        /*0948*/ 	.byte	0x04, 0x1c
        /*094a*/ 	.short	(.L_49 - .L_48)


	//   ....[0]....
.L_48:
        /*094c*/ 	.word	0x00002fe0


	//   ....[1]....
        /*0950*/ 	.word	0x000034f0


	//   ....[2]....
        /*0954*/ 	.word	0x00003550


	//   ....[3]....
        /*0958*/ 	.word	0x00005540


	//   ....[4]....
        /*095c*/ 	.word	0x00006870


	//   ....[5]....
        /*0960*/ 	.word	0x000068b0


	//   ....[6]....
        /*0964*/ 	.word	0x0000ce50


	//   ....[7]....
        /*0968*/ 	.word	0x0000ced0


	//   ....[8]....
        /*096c*/ 	.word	0x0000cf00


	//   ....[9]....
        /*0970*/ 	.word	0x0000cf80


	//----- nvinfo : EIATTR_MAX_THREADS
	.align		4
.L_49:
        /*0974*/ 	.byte	0x04, 0x05
        /*0976*/ 	.short	(.L_51 - .L_50)
.L_50:
        /*0978*/ 	.word	0x00000100
        /*097c*/ 	.word	0x00000001
        /*0980*/ 	.word	0x00000001


	//----- nvinfo : EIATTR_CRS_STACK_SIZE
	.align		4
.L_51:
        /*0984*/ 	.byte	0x04, 0x1e
        /*0986*/ 	.short	(.L_53 - .L_52)
.L_52:
        /*0988*/ 	.word	0x00000000


	//----- nvinfo : EIATTR_CBANK_PARAM_SIZE
	.align		4
.L_53:
        /*098c*/ 	.byte	0x03, 0x19
        /*098e*/ 	.short	0x0c00


	//----- nvinfo : EIATTR_PARAM_CBANK
	.align		4
        /*0990*/ 	.byte	0x04, 0x0a
        /*0992*/ 	.short	(.L_55 - .L_54)
	.align		4
.L_54:
        /*0994*/ 	.word	index@(.nv.constant0._ZN7cutlass13device_kernelINS_4gemm6kernel13GemmUniversalIN4cute5tupleIJiiiiEEENS1_10collective13CollectiveMmaINS1_46MainloopSm100TmaUmmaWarpSpecializedBlockScaledILi2ELi2ELi1ENS5_IJNS4_1CILi8EEENSA_ILi1EEESC_EEEEENS5_IJNSA_ILi256EEESF_SF_EEENS5_IJNS_12float_e4m3_tENS_13float_ue8m0_tEEEENS5_IJNS5_IJlSC_lEEENS4_6LayoutINS5_IJNS5_IJNS5_IJNSA_ILi32EEENSA_ILi4EEEEEEiEEESP_NS5_IJSC_iEEEEEENS5_IJNS5_IJNS5_IJNSA_ILi16EEESN_EEEiEEENS5_IJNS5_IJNSA_ILi0EEESC_EEENSA_ILi512EEEEEENS5_IJSV_iEEEEEEEEEEESJ_S12_NS4_8TiledMMAINS4_8MMA_AtomIJNS4_27SM100_MMA_MXF8F6F4_2x1SM_SSISH_SH_fSI_Li256ELi256ELNS4_4UMMA5MajorE0ELS17_0ELNS16_7ScaleInE0ELS18_0EEEEEENSL_INS5_IJSC_SC_SC_EEENS5_IJSV_SV_SV_EEEEENS5_IJNS4_10UnderscoreES1E_S1E_EEEEENS5_IJNS4_18SM100_TMA_2SM_LOADES1H_EEENS5_IJNS4_14ComposedLayoutINS4_7SwizzleILi3ELi4ELi3EEENS4_18smem_ptr_flag_bitsILi8EEENSL_INS5_IJSB_NSA_ILi128EEEEEENS5_IJS1O_SC_EEEEEEENSL_INS5_IJNS5_IJNS5_IJSO_SC_EEENS5_IJSM_SC_EEEEEESC_NS5_IJSN_NSA_ILi2EEEEEEEEENS5_IJNS5_IJNS5_IJST_SX_EEESW_EEESV_NS5_IJSC_SX_EEEEEEEEEEEvNS4_8identityENS5_IJNS4_28SM100_TMA_2SM_LOAD_MULTICASTES26_EEENS5_IJS1S_NSL_INS5_IJNS5_IJNS5_IJSO_S1W_EEES1U_EEESC_S1X_EEENS5_IJS20_SV_NS5_IJSC_NSA_ILi1024EEEEEEEEEEEEEEvS25_EENS_8epilogue10collective18CollectiveEpilogueINS2H_23Sm100TmaWarpSpecializedILi4ELi2ELi64ELb1ELb0EEEJNS5_IJS1O_SF_SF_EEENS5_IJNSL_IS1O_SC_EENSL_INSA_ILi64EEESC_EEEEENS_10bfloat16_tESK_S2R_SK_NS2H_6fusion15FusionCallbacksIS2L_NS2S_17LinearCombinationIS2R_fS2R_fLNS_15FloatRoundStyleE2EEES2M_S2Q_JEEENS4_5SM1004TMEM4LOAD26SM100_TMEM_LOAD_32dp32b64xENS4_13SM90_TMA_LOADENS1J_IS1L_NS1M_ILi16EEENSL_INS5_IJSB_S2O_EEENS5_IJS2O_SC_EEEEEEENS4_39AutoVectorizingCopyWithAssumedAlignmentILi128EEENS4_14SM90_TMA_STOREES37_S39_S39_EEEvvEEEEvNT_6ParamsE)
        /*0998*/ 	.short	0x0380
        /*099a*/ 	.short	0x0c00


	//----- nvinfo : EIATTR_SW_WAR
	.align		4
.L_55:
        /*099c*/ 	.byte	0x04, 0x36
        /*099e*/ 	.short	(.L_57 - .L_56)
.L_56:
        /*09a0*/ 	.word	0x00000008
.L_57:


//--------------------- .nv.callgraph             --------------------------
	.section	.nv.callgraph,"",@"SHT_CUDA_CALLGRAPH"
	.align	4
	.sectionentsize	8
	.align		4
        /*0000*/ 	.word	0x00000000
	.align		4
        /*0004*/ 	.word	0xffffffff
	.align		4
        /*0008*/ 	.word	index@(_ZN7cutlass13device_kernelINS_4gemm6kernel13GemmUniversalIN4cute5tupleIJiiiiEEENS1_10collective13CollectiveMmaINS1_46MainloopSm100TmaUmmaWarpSpecializedBlockScaledILi2ELi2ELi1ENS5_IJNS4_1CILi8EEENSA_ILi1EEESC_EEEEENS5_IJNSA_ILi256EEESF_SF_EEENS5_IJNS_12float_e4m3_tENS_13float_ue8m0_tEEEENS5_IJNS5_IJlSC_lEEENS4_6LayoutINS5_IJNS5_IJNS5_IJNSA_ILi32EEENSA_ILi4EEEEEEiEEESP_NS5_IJSC_iEEEEEENS5_IJNS5_IJNS5_IJNSA_ILi16EEESN_EEEiEEENS5_IJNS5_IJNSA_ILi0EEESC_EEENSA_ILi512EEEEEENS5_IJSV_iEEEEEEEEEEESJ_S12_NS4_8TiledMMAINS4_8MMA_AtomIJNS4_27SM100_MMA_MXF8F6F4_2x1SM_SSISH_SH_fSI_Li256ELi256ELNS4_4UMMA5MajorE0ELS17_0ELNS16_7ScaleInE0ELS18_0EEEEEENSL_INS5_IJSC_SC_SC_EEENS5_IJSV_SV_SV_EEEEENS5_IJNS4_10UnderscoreES1E_S1E_EEEEENS5_IJNS4_18SM100_TMA_2SM_LOADES1H_EEENS5_IJNS4_14ComposedLayoutINS4_7SwizzleILi3ELi4ELi3EEENS4_18smem_ptr_flag_bitsILi8EEENSL_INS5_IJSB_NSA_ILi128EEEEEENS5_IJS1O_SC_EEEEEEENSL_INS5_IJNS5_IJNS5_IJSO_SC_EEENS5_IJSM_SC_EEEEEESC_NS5_IJSN_NSA_ILi2EEEEEEEEENS5_IJNS5_IJNS5_IJST_SX_EEESW_EEESV_NS5_IJSC_SX_EEEEEEEEEEEvNS4_8identityENS5_IJNS4_28SM100_TMA_2SM_LOAD_MULTICASTES26_EEENS5_IJS1S_NSL_INS5_IJNS5_IJNS5_IJSO_S1W_EEES1U_EEESC_S1X_EEENS5_IJS20_SV_NS5_IJSC_NSA_ILi1024EEEEEEEEEEEEEEvS25_EENS_8epilogue10collective18CollectiveEpilogueINS2H_23Sm100TmaWarpSpecializedILi4ELi2ELi64ELb1ELb0EEEJNS5_IJS1O_SF_SF_EEENS5_IJNSL_IS1O_SC_EENSL_INSA_ILi64EEESC_EEEEENS_10bfloat16_tESK_S2R_SK_NS2H_6fusion15FusionCallbacksIS2L_NS2S_17LinearCombinationIS2R_fS2R_fLNS_15FloatRoundStyleE2EEES2M_S2Q_JEEENS4_5SM1004TMEM4LOAD26SM100_TMEM_LOAD_32dp32b64xENS4_13SM90_TMA_LOADENS1J_IS1L_NS1M_ILi16EEENSL_INS5_IJSB_S2O_EEENS5_IJS2O_SC_EEEEEEENS4_39AutoVectorizingCopyWithAssumedAlignmentILi128EEENS4_14SM90_TMA_STOREES37_S39_S39_EEEvvEEEEvNT_6ParamsE)
	.align		4
        /*000c*/ 	.word	index@(__assertfail)
	.align		4
        /*0010*/ 	.word	0x00000000
	.align		4
        /*0014*/ 	.word	0xfffffffe
	.align		4
        /*0018*/ 	.word	0x00000000
	.align		4
        /*001c*/ 	.word	0xfffffffd
	.align		4
        /*0020*/ 	.word	0x00000000
	.align		4
        /*0024*/ 	.word	0xfffffffc


//--------------------- .nv.constant4             --------------------------
	.section	.nv.constant4,"a",@progbits
	.align	8
	.align		8
.nv.constant4:
        /*0000*/ 	.dword	__assertfail
	.align		8
        /*0008*/ 	.dword	__unnamed_1
	.align		8
        /*0010*/ 	.dword	__unnamed_2
	.align		8
        /*0018*/ 	.dword	_ZN40_INTERNAL_416dbeb6_4_k_cu_d6a75f17_168234cuda3std3__45__cpo5beginE
	.align		8
        /*0020*/ 	.dword	_ZN40_INTERNAL_416dbeb6_4_k_cu_d6a75f17_168234cuda3std3__45__cpo3endE
	.align		8
        /*0028*/ 	.dword	_ZN40_INTERNAL_416dbeb6_4_k_cu_d6a75f17_168234cuda3std3__45__cpo6cbeginE
	.align		8
        /*0030*/ 	.dword	_ZN40_INTERNAL_416dbeb6_4_k_cu_d6a75f17_168234cuda3std3__45__cpo4cendE
	.align		8
        /*0038*/ 	.dword	_ZN40_INTERNAL_416dbeb6_4_k_cu_d6a75f17_168234cuda3std3__442_GLOBAL__N__416dbeb6_4_k_cu_d6a75f17_168236ignoreE
	.align		8
        /*0040*/ 	.dword	_ZN40_INTERNAL_416dbeb6_4_k_cu_d6a75f17_168234cuda3std3__419piecewise_constructE
	.align		8
        /*0048*/ 	.dword	_ZN40_INTERNAL_416dbeb6_4_k_cu_d6a75f17_168234cuda3std3__48in_placeE
	.align		8
        /*0050*/ 	.dword	_ZN40_INTERNAL_416dbeb6_4_k_cu_d6a75f17_168234cuda3std6ranges3__45__cpo4swapE
	.align		8
        /*0058*/ 	.dword	_ZN40_INTERNAL_416dbeb6_4_k_cu_d6a75f17_168234cuda3std6ranges3__45__cpo9iter_moveE
	.align		8
        /*0060*/ 	.dword	_ZN40_INTERNAL_416dbeb6_4_k_cu_d6a75f17_168234cute7productE
	.align		8
        /*0068*/ 	.dword	_ZN40_INTERNAL_416dbeb6_4_k_cu_d6a75f17_168234cute1_E
	.align		8
        /*0070*/ 	.dword	$str$25
	.align		8
        /*0078*/ 	.dword	$str$26
	.align		8
        /*0080*/ 	.dword	$str$27
	.align		8
        /*0088*/ 	.dword	$str$28


//--------------------- .text._ZN7cutlass13device_kernelINS_4gemm6kernel13GemmUniversalIN4cute5tupleIJiiiiEEENS1_10collective13CollectiveMmaINS1_46MainloopSm100TmaUmmaWarpSpecializedBlockScaledILi2ELi2ELi1ENS5_IJNS4_1CILi8EEENSA_ILi1EEESC_EEEEENS5_IJNSA_ILi256EEESF_SF_EEENS5_IJNS_12float_e4m3_tENS_13float_ue8m0_tEEEENS5_IJNS5_IJlSC_lEEENS4_6LayoutINS5_IJNS5_IJNS5_IJNSA_ILi32EEENSA_ILi4EEEEEEiEEESP_NS5_IJSC_iEEEEEENS5_IJNS5_IJNS5_IJNSA_ILi16EEESN_EEEiEEENS5_IJNS5_IJNSA_ILi0EEESC_EEENSA_ILi512EEEEEENS5_IJSV_iEEEEEEEEEEESJ_S12_NS4_8TiledMMAINS4_8MMA_AtomIJNS4_27SM100_MMA_MXF8F6F4_2x1SM_SSISH_SH_fSI_Li256ELi256ELNS4_4UMMA5MajorE0ELS17_0ELNS16_7ScaleInE0ELS18_0EEEEEENSL_INS5_IJSC_SC_SC_EEENS5_IJSV_SV_SV_EEEEENS5_IJNS4_10UnderscoreES1E_S1E_EEEEENS5_IJNS4_18SM100_TMA_2SM_LOADES1H_EEENS5_IJNS4_14ComposedLayoutINS4_7SwizzleILi3ELi4ELi3EEENS4_18smem_ptr_flag_bitsILi8EEENSL_INS5_IJSB_NSA_ILi128EEEEEENS5_IJS1O_SC_EEEEEEENSL_INS5_IJNS5_IJNS5_IJSO_SC_EEENS5_IJSM_SC_EEEEEESC_NS5_IJSN_NSA_ILi2EEEEEEEEENS5_IJNS5_IJNS5_IJST_SX_EEESW_EEESV_NS5_IJSC_SX_EEEEEEEEEEEvNS4_8identityENS5_IJNS4_28SM100_TMA_2SM_LOAD_MULTICASTES26_EEENS5_IJS1S_NSL_INS5_IJNS5_IJNS5_IJSO_S1W_EEES1U_EEESC_S1X_EEENS5_IJS20_SV_NS5_IJSC_NSA_ILi1024EEEEEEEEEEEEEEvS25_EENS_8epilogue10collective18CollectiveEpilogueINS2H_23Sm100TmaWarpSpecializedILi4ELi2ELi64ELb1ELb0EEEJNS5_IJS1O_SF_SF_EEENS5_IJNSL_IS1O_SC_EENSL_INSA_ILi64EEESC_EEEEENS_10bfloat16_tESK_S2R_SK_NS2H_6fusion15FusionCallbacksIS2L_NS2S_17LinearCombinationIS2R_fS2R_fLNS_15FloatRoundStyleE2EEES2M_S2Q_JEEENS4_5SM1004TMEM4LOAD26SM100_TMEM_LOAD_32dp32b64xENS4_13SM90_TMA_LOADENS1J_IS1L_NS1M_ILi16EEENSL_INS5_IJSB_S2O_EEENS5_IJS2O_SC_EEEEEEENS4_39AutoVectorizingCopyWithAssumedAlignmentILi128EEENS4_14SM90_TMA_STOREES37_S39_S39_EEEvvEEEEvNT_6ParamsE --------------------------
	.section	.text._ZN7cutlass13device_kernelINS_4gemm6kernel13GemmUniversalIN4cute5tupleIJiiiiEEENS1_10collective13CollectiveMmaINS1_46MainloopSm100TmaUmmaWarpSpecializedBlockScaledILi2ELi2ELi1ENS5_IJNS4_1CILi8EEENSA_ILi1EEESC_EEEEENS5_IJNSA_ILi256EEESF_SF_EEENS5_IJNS_12float_e4m3_tENS_13float_ue8m0_tEEEENS5_IJNS5_IJlSC_lEEENS4_6LayoutINS5_IJNS5_IJNS5_IJNSA_ILi32EEENSA_ILi4EEEEEEiEEESP_NS5_IJSC_iEEEEEENS5_IJNS5_IJNS5_IJNSA_ILi16EEESN_EEEiEEENS5_IJNS5_IJNSA_ILi0EEESC_EEENSA_ILi512EEEEEENS5_IJSV_iEEEEEEEEEEESJ_S12_NS4_8TiledMMAINS4_8MMA_AtomIJNS4_27SM100_MMA_MXF8F6F4_2x1SM_SSISH_SH_fSI_Li256ELi256ELNS4_4UMMA5MajorE0ELS17_0ELNS16_7ScaleInE0ELS18_0EEEEEENSL_INS5_IJSC_SC_SC_EEENS5_IJSV_SV_SV_EEEEENS5_IJNS4_10UnderscoreES1E_S1E_EEEEENS5_IJNS4_18SM100_TMA_2SM_LOADES1H_EEENS5_IJNS4_14ComposedLayoutINS4_7SwizzleILi3ELi4ELi3EEENS4_18smem_ptr_flag_bitsILi8EEENSL_INS5_IJSB_NSA_ILi128EEEEEENS5_IJS1O_SC_EEEEEEENSL_INS5_IJNS5_IJNS5_IJSO_SC_EEENS5_IJSM_SC_EEEEEESC_NS5_IJSN_NSA_ILi2EEEEEEEEENS5_IJNS5_IJNS5_IJST_SX_EEESW_EEESV_NS5_IJSC_SX_EEEEEEEEEEEvNS4_8identityENS5_IJNS4_28SM100_TMA_2SM_LOAD_MULTICASTES26_EEENS5_IJS1S_NSL_INS5_IJNS5_IJNS5_IJSO_S1W_EEES1U_EEESC_S1X_EEENS5_IJS20_SV_NS5_IJSC_NSA_ILi1024EEEEEEEEEEEEEEvS25_EENS_8epilogue10collective18CollectiveEpilogueINS2H_23Sm100TmaWarpSpecializedILi4ELi2ELi64ELb1ELb0EEEJNS5_IJS1O_SF_SF_EEENS5_IJNSL_IS1O_SC_EENSL_INSA_ILi64EEESC_EEEEENS_10bfloat16_tESK_S2R_SK_NS2H_6fusion15FusionCallbacksIS2L_NS2S_17LinearCombinationIS2R_fS2R_fLNS_15FloatRoundStyleE2EEES2M_S2Q_JEEENS4_5SM1004TMEM4LOAD26SM100_TMEM_LOAD_32dp32b64xENS4_13SM90_TMA_LOADENS1J_IS1L_NS1M_ILi16EEENSL_INS5_IJSB_S2O_EEENS5_IJS2O_SC_EEEEEEENS4_39AutoVectorizingCopyWithAssumedAlignmentILi128EEENS4_14SM90_TMA_STOREES37_S39_S39_EEEvvEEEEvNT_6ParamsE,"ax",@progbits
	.align	128
.text._ZN7cutlass13device_kernelINS_4gemm6kernel13GemmUniversalIN4cute5tupleIJiiiiEEENS1_10collective13CollectiveMmaINS1_46MainloopSm100TmaUmmaWarpSpecializedBlockScaledILi2ELi2ELi1ENS5_IJNS4_1CILi8EEENSA_ILi1EEESC_EEEEENS5_IJNSA_ILi256EEESF_SF_EEENS5_IJNS_12float_e4m3_tENS_13float_ue8m0_tEEEENS5_IJNS5_IJlSC_lEEENS4_6LayoutINS5_IJNS5_IJNS5_IJNSA_ILi32EEENSA_ILi4EEEEEEiEEESP_NS5_IJSC_iEEEEEENS5_IJNS5_IJNS5_IJNSA_ILi16EEESN_EEEiEEENS5_IJNS5_IJNSA_ILi0EEESC_EEENSA_ILi512EEEEEENS5_IJSV_iEEEEEEEEEEESJ_S12_NS4_8TiledMMAINS4_8MMA_AtomIJNS4_27SM100_MMA_MXF8F6F4_2x1SM_SSISH_SH_fSI_Li256ELi256ELNS4_4UMMA5MajorE0ELS17_0ELNS16_7ScaleInE0ELS18_0EEEEEENSL_INS5_IJSC_SC_SC_EEENS5_IJSV_SV_SV_EEEEENS5_IJNS4_10UnderscoreES1E_S1E_EEEEENS5_IJNS4_18SM100_TMA_2SM_LOADES1H_EEENS5_IJNS4_14ComposedLayoutINS4_7SwizzleILi3ELi4ELi3EEENS4_18smem_ptr_flag_bitsILi8EEENSL_INS5_IJSB_NSA_ILi128EEEEEENS5_IJS1O_SC_EEEEEEENSL_INS5_IJNS5_IJNS5_IJSO_SC_EEENS5_IJSM_SC_EEEEEESC_NS5_IJSN_NSA_ILi2EEEEEEEEENS5_IJNS5_IJNS5_IJST_SX_EEESW_EEESV_NS5_IJSC_SX_EEEEEEEEEEEvNS4_8identityENS5_IJNS4_28SM100_TMA_2SM_LOAD_MULTICASTES26_EEENS5_IJS1S_NSL_INS5_IJNS5_IJNS5_IJSO_S1W_EEES1U_EEESC_S1X_EEENS5_IJS20_SV_NS5_IJSC_NSA_ILi1024EEEEEEEEEEEEEEvS25_EENS_8epilogue10collective18CollectiveEpilogueINS2H_23Sm100TmaWarpSpecializedILi4ELi2ELi64ELb1ELb0EEEJNS5_IJS1O_SF_SF_EEENS5_IJNSL_IS1O_SC_EENSL_INSA_ILi64EEESC_EEEEENS_10bfloat16_tESK_S2R_SK_NS2H_6fusion15FusionCallbacksIS2L_NS2S_17LinearCombinationIS2R_fS2R_fLNS_15FloatRoundStyleE2EEES2M_S2Q_JEEENS4_5SM1004TMEM4LOAD26SM100_TMEM_LOAD_32dp32b64xENS4_13SM90_TMA_LOADENS1J_IS1L_NS1M_ILi16EEENSL_INS5_IJSB_S2O_EEENS5_IJS2O_SC_EEEEEEENS4_39AutoVectorizingCopyWithAssumedAlignmentILi128EEENS4_14SM90_TMA_STOREES37_S39_S39_EEEvvEEEEvNT_6ParamsE:
        .type           _ZN7cutlass13device_kernelINS_4gemm6kernel13GemmUniversalIN4cute5tupleIJiiiiEEENS1_10collective13CollectiveMmaINS1_46MainloopSm100TmaUmmaWarpSpecializedBlockScaledILi2ELi2ELi1ENS5_IJNS4_1CILi8EEENSA_ILi1EEESC_EEEEENS5_IJNSA_ILi256EEESF_SF_EEENS5_IJNS_12float_e4m3_tENS_13float_ue8m0_tEEEENS5_IJNS5_IJlSC_lEEENS4_6LayoutINS5_IJNS5_IJNS5_IJNSA_ILi32EEENSA_ILi4EEEEEEiEEESP_NS5_IJSC_iEEEEEENS5_IJNS5_IJNS5_IJNSA_ILi16EEESN_EEEiEEENS5_IJNS5_IJNSA_ILi0EEESC_EEENSA_ILi512EEEEEENS5_IJSV_iEEEEEEEEEEESJ_S12_NS4_8TiledMMAINS4_8MMA_AtomIJNS4_27SM100_MMA_MXF8F6F4_2x1SM_SSISH_SH_fSI_Li256ELi256ELNS4_4UMMA5MajorE0ELS17_0ELNS16_7ScaleInE0ELS18_0EEEEEENSL_INS5_IJSC_SC_SC_EEENS5_IJSV_SV_SV_EEEEENS5_IJNS4_10UnderscoreES1E_S1E_EEEEENS5_IJNS4_18SM100_TMA_2SM_LOADES1H_EEENS5_IJNS4_14ComposedLayoutINS4_7SwizzleILi3ELi4ELi3EEENS4_18smem_ptr_flag_bitsILi8EEENSL_INS5_IJSB_NSA_ILi128EEEEEENS5_IJS1O_SC_EEEEEEENSL_INS5_IJNS5_IJNS5_IJSO_SC_EEENS5_IJSM_SC_EEEEEESC_NS5_IJSN_NSA_ILi2EEEEEEEEENS5_IJNS5_IJNS5_IJST_SX_EEESW_EEESV_NS5_IJSC_SX_EEEEEEEEEEEvNS4_8identityENS5_IJNS4_28SM100_TMA_2SM_LOAD_MULTICASTES26_EEENS5_IJS1S_NSL_INS5_IJNS5_IJNS5_IJSO_S1W_EEES1U_EEESC_S1X_EEENS5_IJS20_SV_NS5_IJSC_NSA_ILi1024EEEEEEEEEEEEEEvS25_EENS_8epilogue10collective18CollectiveEpilogueINS2H_23Sm100TmaWarpSpecializedILi4ELi2ELi64ELb1ELb0EEEJNS5_IJS1O_SF_SF_EEENS5_IJNSL_IS1O_SC_EENSL_INSA_ILi64EEESC_EEEEENS_10bfloat16_tESK_S2R_SK_NS2H_6fusion15FusionCallbacksIS2L_NS2S_17LinearCombinationIS2R_fS2R_fLNS_15FloatRoundStyleE2EEES2M_S2Q_JEEENS4_5SM1004TMEM4LOAD26SM100_TMEM_LOAD_32dp32b64xENS4_13SM90_TMA_LOADENS1J_IS1L_NS1M_ILi16EEENSL_INS5_IJSB_S2O_EEENS5_IJS2O_SC_EEEEEEENS4_39AutoVectorizingCopyWithAssumedAlignmentILi128EEENS4_14SM90_TMA_STOREES37_S39_S39_EEEvvEEEEvNT_6ParamsE,@function
        .size           _ZN7cutlass13device_kernelINS_4gemm6kernel13GemmUniversalIN4cute5tupleIJiiiiEEENS1_10collective13CollectiveMmaINS1_46MainloopSm100TmaUmmaWarpSpecializedBlockScaledILi2ELi2ELi1ENS5_IJNS4_1CILi8EEENSA_ILi1EEESC_EEEEENS5_IJNSA_ILi256EEESF_SF_EEENS5_IJNS_12float_e4m3_tENS_13float_ue8m0_tEEEENS5_IJNS5_IJlSC_lEEENS4_6LayoutINS5_IJNS5_IJNS5_IJNSA_ILi32EEENSA_ILi4EEEEEEiEEESP_NS5_IJSC_iEEEEEENS5_IJNS5_IJNS5_IJNSA_ILi16EEESN_EEEiEEENS5_IJNS5_IJNSA_ILi0EEESC_EEENSA_ILi512EEEEEENS5_IJSV_iEEEEEEEEEEESJ_S12_NS4_8TiledMMAINS4_8MMA_AtomIJNS4_27SM100_MMA_MXF8F6F4_2x1SM_SSISH_SH_fSI_Li256ELi256ELNS4_4UMMA5MajorE0ELS17_0ELNS16_7ScaleInE0ELS18_0EEEEEENSL_INS5_IJSC_SC_SC_EEENS5_IJSV_SV_SV_EEEEENS5_IJNS4_10UnderscoreES1E_S1E_EEEEENS5_IJNS4_18SM100_TMA_2SM_LOADES1H_EEENS5_IJNS4_14ComposedLayoutINS4_7SwizzleILi3ELi4ELi3EEENS4_18smem_ptr_flag_bitsILi8EEENSL_INS5_IJSB_NSA_ILi128EEEEEENS5_IJS1O_SC_EEEEEEENSL_INS5_IJNS5_IJNS5_IJSO_SC_EEENS5_IJSM_SC_EEEEEESC_NS5_IJSN_NSA_ILi2EEEEEEEEENS5_IJNS5_IJNS5_IJST_SX_EEESW_EEESV_NS5_IJSC_SX_EEEEEEEEEEEvNS4_8identityENS5_IJNS4_28SM100_TMA_2SM_LOAD_MULTICASTES26_EEENS5_IJS1S_NSL_INS5_IJNS5_IJNS5_IJSO_S1W_EEES1U_EEESC_S1X_EEENS5_IJS20_SV_NS5_IJSC_NSA_ILi1024EEEEEEEEEEEEEEvS25_EENS_8epilogue10collective18CollectiveEpilogueINS2H_23Sm100TmaWarpSpecializedILi4ELi2ELi64ELb1ELb0EEEJNS5_IJS1O_SF_SF_EEENS5_IJNSL_IS1O_SC_EENSL_INSA_ILi64EEESC_EEEEENS_10bfloat16_tESK_S2R_SK_NS2H_6fusion15FusionCallbacksIS2L_NS2S_17LinearCombinationIS2R_fS2R_fLNS_15FloatRoundStyleE2EEES2M_S2Q_JEEENS4_5SM1004TMEM4LOAD26SM100_TMEM_LOAD_32dp32b64xENS4_13SM90_TMA_LOADENS1J_IS1L_NS1M_ILi16EEENSL_INS5_IJSB_S2O_EEENS5_IJS2O_SC_EEEEEEENS4_39AutoVectorizingCopyWithAssumedAlignmentILi128EEENS4_14SM90_TMA_STOREES37_S39_S39_EEEvvEEEEvNT_6ParamsE,(.L_x_188 - _ZN7cutlass13device_kernelINS_4gemm6kernel13GemmUniversalIN4cute5tupleIJiiiiEEENS1_10collective13CollectiveMmaINS1_46MainloopSm100TmaUmmaWarpSpecializedBlockScaledILi2ELi2ELi1ENS5_IJNS4_1CILi8EEENSA_ILi1EEESC_EEEEENS5_IJNSA_ILi256EEESF_SF_EEENS5_IJNS_12float_e4m3_tENS_13float_ue8m0_tEEEENS5_IJNS5_IJlSC_lEEENS4_6LayoutINS5_IJNS5_IJNS5_IJNSA_ILi32EEENSA_ILi4EEEEEEiEEESP_NS5_IJSC_iEEEEEENS5_IJNS5_IJNS5_IJNSA_ILi16EEESN_EEEiEEENS5_IJNS5_IJNSA_ILi0EEESC_EEENSA_ILi512EEEEEENS5_IJSV_iEEEEEEEEEEESJ_S12_NS4_8TiledMMAINS4_8MMA_AtomIJNS4_27SM100_MMA_MXF8F6F4_2x1SM_SSISH_SH_fSI_Li256ELi256ELNS4_4UMMA5MajorE0ELS17_0ELNS16_7ScaleInE0ELS18_0EEEEEENSL_INS5_IJSC_SC_SC_EEENS5_IJSV_SV_SV_EEEEENS5_IJNS4_10UnderscoreES1E_S1E_EEEEENS5_IJNS4_18SM100_TMA_2SM_LOADES1H_EEENS5_IJNS4_14ComposedLayoutINS4_7SwizzleILi3ELi4ELi3EEENS4_18smem_ptr_flag_bitsILi8EEENSL_INS5_IJSB_NSA_ILi128EEEEEENS5_IJS1O_SC_EEEEEEENSL_INS5_IJNS5_IJNS5_IJSO_SC_EEENS5_IJSM_SC_EEEEEESC_NS5_IJSN_NSA_ILi2EEEEEEEEENS5_IJNS5_IJNS5_IJST_SX_EEESW_EEESV_NS5_IJSC_SX_EEEEEEEEEEEvNS4_8identityENS5_IJNS4_28SM100_TMA_2SM_LOAD_MULTICASTES26_EEENS5_IJS1S_NSL_INS5_IJNS5_IJNS5_IJSO_S1W_EEES1U_EEESC_S1X_EEENS5_IJS20_SV_NS5_IJSC_NSA_ILi1024EEEEEEEEEEEEEEvS25_EENS_8epilogue10collective18CollectiveEpilogueINS2H_23Sm100TmaWarpSpecializedILi4ELi2ELi64ELb1ELb0EEEJNS5_IJS1O_SF_SF_EEENS5_IJNSL_IS1O_SC_EENSL_INSA_ILi64EEESC_EEEEENS_10bfloat16_tESK_S2R_SK_NS2H_6fusion15FusionCallbacksIS2L_NS2S_17LinearCombinationIS2R_fS2R_fLNS_15FloatRoundStyleE2EEES2M_S2Q_JEEENS4_5SM1004TMEM4LOAD26SM100_TMEM_LOAD_32dp32b64xENS4_13SM90_TMA_LOADENS1J_IS1L_NS1M_ILi16EEENSL_INS5_IJSB_S2O_EEENS5_IJS2O_SC_EEEEEEENS4_39AutoVectorizingCopyWithAssumedAlignmentILi128EEENS4_14SM90_TMA_STOREES37_S39_S39_EEEvvEEEEvNT_6ParamsE)
        .other          _ZN7cutlass13device_kernelINS_4gemm6kernel13GemmUniversalIN4cute5tupleIJiiiiEEENS1_10collective13CollectiveMmaINS1_46MainloopSm100TmaUmmaWarpSpecializedBlockScaledILi2ELi2ELi1ENS5_IJNS4_1CILi8EEENSA_ILi1EEESC_EEEEENS5_IJNSA_ILi256EEESF_SF_EEENS5_IJNS_12float_e4m3_tENS_13float_ue8m0_tEEEENS5_IJNS5_IJlSC_lEEENS4_6LayoutINS5_IJNS5_IJNS5_IJNSA_ILi32EEENSA_ILi4EEEEEEiEEESP_NS5_IJSC_iEEEEEENS5_IJNS5_IJNS5_IJNSA_ILi16EEESN_EEEiEEENS5_IJNS5_IJNSA_ILi0EEESC_EEENSA_ILi512EEEEEENS5_IJSV_iEEEEEEEEEEESJ_S12_NS4_8TiledMMAINS4_8MMA_AtomIJNS4_27SM100_MMA_MXF8F6F4_2x1SM_SSISH_SH_fSI_Li256ELi256ELNS4_4UMMA5MajorE0ELS17_0ELNS16_7ScaleInE0ELS18_0EEEEEENSL_INS5_IJSC_SC_SC_EEENS5_IJSV_SV_SV_EEEEENS5_IJNS4_10UnderscoreES1E_S1E_EEEEENS5_IJNS4_18SM100_TMA_2SM_LOADES1H_EEENS5_IJNS4_14ComposedLayoutINS4_7SwizzleILi3ELi4ELi3EEENS4_18smem_ptr_flag_bitsILi8EEENSL_INS5_IJSB_NSA_ILi128EEEEEENS5_IJS1O_SC_EEEEEEENSL_INS5_IJNS5_IJNS5_IJSO_SC_EEENS5_IJSM_SC_EEEEEESC_NS5_IJSN_NSA_ILi2EEEEEEEEENS5_IJNS5_IJNS5_IJST_SX_EEESW_EEESV_NS5_IJSC_SX_EEEEEEEEEEEvNS4_8identityENS5_IJNS4_28SM100_TMA_2SM_LOAD_MULTICASTES26_EEENS5_IJS1S_NSL_INS5_IJNS5_IJNS5_IJSO_S1W_EEES1U_EEESC_S1X_EEENS5_IJS20_SV_NS5_IJSC_NSA_ILi1024EEEEEEEEEEEEEEvS25_EENS_8epilogue10collective18CollectiveEpilogueINS2H_23Sm100TmaWarpSpecializedILi4ELi2ELi64ELb1ELb0EEEJNS5_IJS1O_SF_SF_EEENS5_IJNSL_IS1O_SC_EENSL_INSA_ILi64EEESC_EEEEENS_10bfloat16_tESK_S2R_SK_NS2H_6fusion15FusionCallbacksIS2L_NS2S_17LinearCombinationIS2R_fS2R_fLNS_15FloatRoundStyleE2EEES2M_S2Q_JEEENS4_5SM1004TMEM4LOAD26SM100_TMEM_LOAD_32dp32b64xENS4_13SM90_TMA_LOADENS1J_IS1L_NS1M_ILi16EEENSL_INS5_IJSB_S2O_EEENS5_IJS2O_SC_EEEEEEENS4_39AutoVectorizingCopyWithAssumedAlignmentILi128EEENS4_14SM90_TMA_STOREES37_S39_S39_EEEvvEEEEvNT_6ParamsE,@"STO_CUDA_ENTRY STV_DEFAULT"
_ZN7cutlass13device_kernelINS_4gemm6kernel13GemmUniversalIN4cute5tupleIJiiiiEEENS1_10collective13CollectiveMmaINS1_46MainloopSm100TmaUmmaWarpSpecializedBlockScaledILi2ELi2ELi1ENS5_IJNS4_1CILi8EEENSA_ILi1EEESC_EEEEENS5_IJNSA_ILi256EEESF_SF_EEENS5_IJNS_12float_e4m3_tENS_13float_ue8m0_tEEEENS5_IJNS5_IJlSC_lEEENS4_6LayoutINS5_IJNS5_IJNS5_IJNSA_ILi32EEENSA_ILi4EEEEEEiEEESP_NS5_IJSC_iEEEEEENS5_IJNS5_IJNS5_IJNSA_ILi16EEESN_EEEiEEENS5_IJNS5_IJNSA_ILi0EEESC_EEENSA_ILi512EEEEEENS5_IJSV_iEEEEEEEEEEESJ_S12_NS4_8TiledMMAINS4_8MMA_AtomIJNS4_27SM100_MMA_MXF8F6F4_2x1SM_SSISH_SH_fSI_Li256ELi256ELNS4_4UMMA5MajorE0ELS17_0ELNS16_7ScaleInE0ELS18_0EEEEEENSL_INS5_IJSC_SC_SC_EEENS5_IJSV_SV_SV_EEEEENS5_IJNS4_10UnderscoreES1E_S1E_EEEEENS5_IJNS4_18SM100_TMA_2SM_LOADES1H_EEENS5_IJNS4_14ComposedLayoutINS4_7SwizzleILi3ELi4ELi3EEENS4_18smem_ptr_flag_bitsILi8EEENSL_INS5_IJSB_NSA_ILi128EEEEEENS5_IJS1O_SC_EEEEEEENSL_INS5_IJNS5_IJNS5_IJSO_SC_EEENS5_IJSM_SC_EEEEEESC_NS5_IJSN_NSA_ILi2EEEEEEEEENS5_IJNS5_IJNS5_IJST_SX_EEESW_EEESV_NS5_IJSC_SX_EEEEEEEEEEEvNS4_8identityENS5_IJNS4_28SM100_TMA_2SM_LOAD_MULTICASTES26_EEENS5_IJS1S_NSL_INS5_IJNS5_IJNS5_IJSO_S1W_EEES1U_EEESC_S1X_EEENS5_IJS20_SV_NS5_IJSC_NSA_ILi1024EEEEEEEEEEEEEEvS25_EENS_8epilogue10collective18CollectiveEpilogueINS2H_23Sm100TmaWarpSpecializedILi4ELi2ELi64ELb1ELb0EEEJNS5_IJS1O_SF_SF_EEENS5_IJNSL_IS1O_SC_EENSL_INSA_ILi64EEESC_EEEEENS_10bfloat16_tESK_S2R_SK_NS2H_6fusion15FusionCallbacksIS2L_NS2S_17LinearCombinationIS2R_fS2R_fLNS_15FloatRoundStyleE2EEES2M_S2Q_JEEENS4_5SM1004TMEM4LOAD26SM100_TMEM_LOAD_32dp32b64xENS4_13SM90_TMA_LOADENS1J_IS1L_NS1M_ILi16EEENSL_INS5_IJSB_S2O_EEENS5_IJS2O_SC_EEEEEEENS4_39AutoVectorizingCopyWithAssumedAlignmentILi128EEENS4_14SM90_TMA_STOREES37_S39_S39_EEEvvEEEEvNT_6ParamsE:
[----:B------:R-:W1:Y:S01]  /*0000*/  LDC R1, c[0x0][0x37c] ;  /* 0x0000df00ff017b82 */ /* 0x000e620000000800 */
[----:B------:R-:W2:Y:S01]  /*0010*/  S2R R152, SR_TID.X ;  /* 0x0000000000987919 */ /* 0x000ea20000002100 */
[----:B------:R-:W3:Y:S06]  /*0020*/  LDCU.64 UR12, c[0x0][0xc90] ;  /* 0x00019200ff0c77ac */ /* 0x000eec0008000a00 */
[----:B------:R-:W4:Y:S01]  /*0030*/  S2UR UR4, SR_CgaCtaId ;  /* 0x00000000000479c3 */ /* 0x000f220000008800 */
[----:B------:R-:W-:Y:S02]  /*0040*/  PRMT R139, RZ, 0x7610, R139 ;  /* 0x00007610ff8b7816 */ /* 0x000fe4000000008b */
[----:B------:R-:W-:Y:S01]  /*0050*/  ELECT P1, URZ, PT ;  /* 0x0000000000ff782f */ /* 0x000fe20003820000 */
[----:B---3--:R-:W-:-:S04]  /*0060*/  UISETP.NE.U32.AND UP0, UPT, UR12, URZ, UPT ;  /* 0x000000ff0c00728c */ /* 0x008fc8000bf05070 */
[----:B------:R-:W-:Y:S02]  /*0070*/  UISETP.NE.AND.EX UP0, UPT, UR13, URZ, UPT, UP0 ;  /* 0x000000ff0d00728c */ /* 0x000fe4000bf05300 */
[----:B----4-:R-:W-:Y:S01]  /*0080*/  ULOP3.LUT UR25, UR4, 0x1, URZ, 0xc0, !UPT ;  /* 0x0000000104197892 */ /* 0x010fe2000f8ec0ff */
[----:B--2---:R-:W-:-:S05]  /*0090*/  SHF.R.U32.HI R140, RZ, 0x5, R152 ;  /* 0x00000005ff8c7819 */ /* 0x004fca0000011698 */
[----:B------:R-:W2:Y:S02]  /*00a0*/  SHFL.IDX PT, R0, R140, RZ, 0x1f ;  /* 0x00001fff8c007589 */ /* 0x000ea400000e0000 */
[----:B--2---:R-:W-:Y:S01]  /*00b0*/  R2UR UR21, R0 ;  /* 0x00000000001572ca */ /* 0x004fe200000e0000 */
[----:B-1----:R-:W-:-:S14]  /*00c0*/  BRA.U UP0, `(.L_x_0) ;  /* 0x0000000100307547 */ /* 0x002fdc000b800000 */
[----:B------:R-:W1:Y:S02]  /*00d0*/  LDCU.64 UR4, c[0x0][0xc88] ;  /* 0x00019100ff0477ac */ /* 0x000e640008000a00 */
[----:B-1----:R-:W-:-:S04]  /*00e0*/  UISETP.NE.U32.AND UP0, UPT, UR4, URZ, UPT ;  /* 0x000000ff0400728c */ /* 0x002fc8000bf05070 */
[----:B------:R-:W-:-:S09]  /*00f0*/  UISETP.NE.AND.EX UP0, UPT, UR5, URZ, UPT, UP0 ;  /* 0x000000ff0500728c */ /* 0x000fd2000bf05300 */
[----:B------:R-:W-:Y:S05]  /*0100*/  BRA.U !UP0, `(.L_x_1) ;  /* 0x0000000108147547 */ /* 0x000fea000b800000 */
[----:B------:R-:W1:Y:S01]  /*0110*/  LDC.64 R2, c[0x0][0xc88] ;  /* 0x00032200ff027b82 */ /* 0x000e620000000a00 */
[----:B------:R-:W1:Y:S02]  /*0120*/  LDCU.64 UR4, c[0x0][0x358] ;  /* 0x00006b00ff0477ac */ /* 0x000e640008000a00 */
[----:B-1----:R1:W5:Y:S01]  /*0130*/  LDG.E R71, desc[UR4][R2.64] ;  /* 0x0000000402477981 */ /* 0x002362000c1e1900 */
[----:B------:R-:W-:Y:S01]  /*0140*/  HFMA2 R139, -RZ, RZ, 0, 5.9604644775390625e-08 ;  /* 0x00000001ff8b7431 */ /* 0x000fe200000001ff */
[----:B------:R-:W-:Y:S05]  /*0150*/  BRA `(.L_x_0) ;  /* 0x00000000000c7947 */ /* 0x000fea0003800000 */
.L_x_1:
[----:B------:R-:W1:Y:S01]  /*0160*/  LDCU UR4, c[0x0][0xc80] ;  /* 0x00019000ff0477ac */ /* 0x000e620008000800 */
[----:B------:R-:W-:Y:S01]  /*0170*/  HFMA2 R139, -RZ, RZ, 0, 5.9604644775390625e-08 ;  /* 0x00000001ff8b7431 */ /* 0x000fe200000001ff */
[----:B-1----:R-:W-:-:S07]  /*0180*/  MOV R71, UR4 ;  /* 0x0000000400477c02 */ /* 0x002fce0008000f00 */
.L_x_0:
[----:B------:R-:W2:Y:S02]  /*0190*/  LDCU.64 UR4, c[0x0][0xcb0] ;  /* 0x00019600ff0477ac */ /* 0x000ea40008000a00 */
[----:B--2---:R-:W-:-:S04]  /*01a0*/  UISETP.NE.U32.AND UP0, UPT, UR4, URZ, UPT ;  /* 0x000000ff0400728c */ /* 0x004fc8000bf05070 */
[----:B------:R-:W-:-:S09]  /*01b0*/  UISETP.NE.AND.EX UP0, UPT, UR5, URZ, UPT, UP0 ;  /* 0x000000ff0500728c */ /* 0x000fd2000bf05300 */
[----:B------:R-:W-:Y:S05]  /*01c0*/  BRA.U UP0, `(.L_x_2) ;  /* 0x0000000100287547 */ /* 0x000fea000b800000 */
[----:B------:R-:W2:Y:S02]  /*01d0*/  LDCU.64 UR4, c[0x0][0xca8] ;  /* 0x00019500ff0477ac */ /* 0x000ea40008000a00 */
[----:B--2---:R-:W-:-:S04]  /*01e0*/  UISETP.NE.U32.AND UP0, UPT, UR4, URZ, UPT ;  /* 0x000000ff0400728c */ /* 0x004fc8000bf05070 */
[----:B------:R-:W-:-:S09]  /*01f0*/  UISETP.NE.AND.EX UP0, UPT, UR5, URZ, UPT, UP0 ;  /* 0x000000ff0500728c */ /* 0x000fd2000bf05300 */
[----:B------:R-:W-:Y:S05]  /*0200*/  BRA.U !UP0, `(.L_x_3) ;  /* 0x0000000108107547 */ /* 0x000fea000b800000 */
[----:B------:R-:W2:Y:S01]  /*0210*/  LDC.64 R68, c[0x0][0xca8] ;  /* 0x00032a00ff447b82 */ /* 0x000ea20000000a00 */
[----:B------:R-:W2:Y:S02]  /*0220*/  LDCU.64 UR4, c[0x0][0x358] ;  /* 0x00006b00ff0477ac */ /* 0x000ea40008000a00 */
[----:B--2---:R2:W5:Y:S01]  /*0230*/  LDG.E R68, desc[UR4][R68.64] ;  /* 0x0000000444447981 */ /* 0x004562000c1e1900 */
[----:B------:R-:W-:Y:S05]  /*0240*/  BRA `(.L_x_2) ;  /* 0x0000000000087947 */ /* 0x000fea0003800000 */
.L_x_3:
[----:B------:R-:W2:Y:S02]  /*0250*/  LDCU UR4, c[0x0][0xca0] ;  /* 0x00019400ff0477ac */ /* 0x000ea40008000800 */
[----:B--2---:R-:W-:Y:S02]  /*0260*/  MOV R68, UR4 ;  /* 0x0000000400447c02 */ /* 0x004fe40008000f00 */
.L_x_2:
[----:B------:R-:W-:Y:S01]  /*0270*/  IMAD.U32 R0, RZ, RZ, UR21 ;  /* 0x00000015ff007e24 */ /* 0x000fe2000f8e00ff */
[----:B------:R-:W-:Y:S04]  /*0280*/  BSSY.RECONVERGENT B0, `(.L_x_4) ;  /* 0x0000012000007945 */ /* 0x000fe80003800200 */
[C---:B------:R-:W-:Y:S02]  /*0290*/  ISETP.NE.OR P2, PT, R0.reuse, 0x1, !P1 ;  /* 0x000000010000780c */ /* 0x040fe40004f45670 */
[----:B------:R-:W-:-:S11]  /*02a0*/  ISETP.NE.OR P0, PT, R0, 0x3, !P1 ;  /* 0x000000030000780c */ /* 0x000fd60004f05670 */
[----:B------:R-:W-:Y:S05]  /*02b0*/  @P2 BRA `(.L_x_5) ;  /* 0x0000000000382947 */ /* 0x000fea0003800000 */
[----:B------:R-:W3:Y:S02]  /*02c0*/  LDCU.64 UR4, c[0x0][0x348] ;  /* 0x00006900ff0477ac */ /* 0x000ee40008000a00 */
[----:B---3--:R-:W-:Y:S02]  /*02d0*/  UIADD3 UR10, UP3, UPT, UR4, 0x80, URZ ;  /* 0x00000080040a7890 */ /* 0x008fe4000ff7e0ff */
[----:B------:R-:W-:Y:S02]  /*02e0*/  UIADD3 UR8, UP2, UPT, UR4, 0x180, URZ ;  /* 0x0000018004087890 */ /* 0x000fe4000ff5e0ff */
[----:B------:R-:W-:Y:S02]  /*02f0*/  UIADD3 UR6, UP1, UPT, UR4, 0x280, URZ ;  /* 0x0000028004067890 */ /* 0x000fe4000ff3e0ff */
[----:B------:R-:W-:Y:S02]  /*0300*/  UIADD3 UR4, UP0, UPT, UR4, 0x380, URZ ;  /* 0x0000038004047890 */ /* 0x000fe4000ff1e0ff */
[----:B------:R-:W-:-:S02]  /*0310*/  UIADD3.X UR11, UPT, UPT, URZ, UR5, URZ, UP3, !UPT ;  /* 0x00000005ff0b7290 */ /* 0x000fc40009ffe4ff */
[----:B------:R-:W-:Y:S02]  /*0320*/  UIADD3.X UR9, UPT, UPT, URZ, UR5, URZ, UP2, !UPT ;  /* 0x00000005ff097290 */ /* 0x000fe400097fe4ff */
[----:B------:R-:W-:Y:S02]  /*0330*/  UIADD3.X UR7, UPT, UPT, URZ, UR5, URZ, UP1, !UPT ;  /* 0x00000005ff077290 */ /* 0x000fe40008ffe4ff */
[----:B------:R-:W-:-:S03]  /*0340*/  UIADD3.X UR5, UPT, UPT, URZ, UR5, URZ, UP0, !UPT ;  /* 0x00000005ff057290 */ /* 0x000fc600087fe4ff */
[----:B------:R3:W-:Y:S02]  /*0350*/  UTMACCTL.PF [UR10] ;  /* 0x000000000a0079b9 */ /* 0x0007e40008040000 */
[----:B------:R3:W-:Y:S02]  /*0360*/  UTMACCTL.PF [UR8] ;  /* 0x00000000080079b9 */ /* 0x0007e40008040000 */
[----:B------:R3:W-:Y:S02]  /*0370*/  UTMACCTL.PF [UR6] ;  /* 0x00000000060079b9 */ /* 0x0007e40008040000 */
[----:B------:R3:W-:Y:S02]  /*0380*/  UTMACCTL.PF [UR4] ;  /* 0x00000000040079b9 */ /* 0x0007e40008040000 */
[----:B---3--:R-:W-:Y:S01]  /*0390*/  NOP ;  /* 0x0000000000007918 */ /* 0x008fe20000000000 */
.L_x_5:
[----:B------:R-:W-:Y:S05]  /*03a0*/  BSYNC.RECONVERGENT B0 ;  /* 0x0000000000007941 */ /* 0x000fea0003800200 */
.L_x_4:
[----:B------:R-:W-:Y:S04]  /*03b0*/  BSSY.RECONVERGENT B0, `(.L_x_6) ;  /* 0x000000a000007945 */ /* 0x000fe80003800200 */
[----:B------:R-:W-:Y:S05]  /*03c0*/  @P0 BRA `(.L_x_7) ;  /* 0x0000000000200947 */ /* 0x000fea0003800000 */
[----:B------:R-:W3:Y:S02]  /*03d0*/  LDCU.64 UR4, c[0x0][0x348] ;  /* 0x00006900ff0477ac */ /* 0x000ee40008000a00 */
[----:B---3--:R-:W-:Y:S02]  /*03e0*/  UIADD3 UR6, UP1, UPT, UR4, 0x980, URZ ;  /* 0x0000098004067890 */ /* 0x008fe4000ff3e0ff */
[----:B------:R-:W-:Y:S02]  /*03f0*/  UIADD3 UR4, UP0, UPT, UR4, 0xa80, URZ ;  /* 0x00000a8004047890 */ /* 0x000fe4000ff1e0ff */
[----:B------:R-:W-:Y:S02]  /*0400*/  UIADD3.X UR7, UPT, UPT, URZ, UR5, URZ, UP1, !UPT ;  /* 0x00000005ff077290 */ /* 0x000fe40008ffe4ff */
[----:B------:R-:W-:-:S07]  /*0410*/  UIADD3.X UR5, UPT, UPT, URZ, UR5, URZ, UP0, !UPT ;  /* 0x00000005ff057290 */ /* 0x000fce00087fe4ff */
[----:B------:R3:W-:Y:S02]  /*0420*/  UTMACCTL.PF [UR6] ;  /* 0x00000000060079b9 */ /* 0x0007e40008040000 */
[----:B------:R3:W-:Y:S02]  /*0430*/  UTMACCTL.PF [UR4] ;  /* 0x00000000040079b9 */ /* 0x0007e40008040000 */
[----:B---3--:R-:W-:Y:S01]  /*0440*/  NOP ;  /* 0x0000000000007918 */ /* 0x008fe20000000000 */
.L_x_7:
[----:B------:R-:W-:Y:S05]  /*0450*/  BSYNC.RECONVERGENT B0 ;  /* 0x0000000000007941 */ /* 0x000fea0003800200 */
.L_x_6:
[----:B------:R-:W3:Y:S01]  /*0460*/  LDCU.64 UR4, c[0x0][0xc88] ;  /* 0x00019100ff0477ac */ /* 0x000ee20008000a00 */
[----:B------:R-:W-:Y:S02]  /*0470*/  UISETP.EQ.U32.AND UP2, UPT, UR12, URZ, UPT ;  /* 0x000000ff0c00728c */ /* 0x000fe4000bf42070 */
[----:B------:R-:W-:Y:S02]  /*0480*/  UPLOP3.LUT UP4, UPT, UPT, UPT, UPT, 0x80, 0x8 ;  /* 0x000000000008789c */ /* 0x000fe40003f8f070 */
[----:B---3--:R-:W-:-:S04]  /*0490*/  UISETP.NE.U32.AND UP0, UPT, UR4, URZ, UPT ;  /* 0x000000ff0400728c */ /* 0x008fc8000bf05070 */
[----:B------:R-:W-:-:S04]  /*04a0*/  UISETP.NE.AND.EX UP1, UPT, UR5, URZ, UPT, UP0 ;  /* 0x000000ff0500728c */ /* 0x000fc8000bf25300 */
[----:B------:R-:W-:-:S04]  /*04b0*/  UISETP.EQ.OR.EX UP3, UPT, UR13, URZ, !UP1, UP2 ;  /* 0x000000ff0d00728c */ /* 0x000fc8000cf62720 */
[----:B------:R-:W-:-:S06]  /*04c0*/  UP2UR UR4, UPR, URZ, 0x8 ;  /* 0x00000008ff047883 */ /* 0x000fcc0008000000 */
[----:B------:R-:W-:Y:S01]  /*04d0*/  MOV R143, UR4 ;  /* 0x00000004008f7c02 */ /* 0x000fe20008000f00 */
[----:B------:R-:W-:Y:S06]  /*04e0*/  BRA.U !UP3, `(.L_x_8) ;  /* 0x000000010b207547 */ /* 0x000fec000b800000 */
[----:B------:R-:W-:Y:S01]  /*04f0*/  UISETP.NE.U32.AND UP2, UPT, UR12, URZ, UPT ;  /* 0x000000ff0c00728c */ /* 0x000fe2000bf45070 */
[----:B-----5:R-:W-:Y:S01]  /*0500*/  FSETP.NEU.AND P0, PT, R71, RZ, PT ;  /* 0x000000ff4700720b */ /* 0x020fe20003f0d000 */
[----:B------:R-:W-:Y:S02]  /*0510*/  USEL UR4, URZ, 0xffffffff, UP1 ;  /* 0xffffffffff047887 */ /* 0x000fe40008800000 */
[----:B------:R-:W-:-:S10]  /*0520*/  UISETP.NE.AND.EX UP2, UPT, UR13, URZ, UPT, UP2 ;  /* 0x000000ff0d00728c */ /* 0x000fd4000bf45320 */
[----:B------:R-:W-:Y:S01]  /*0530*/  VOTEU.ANY UP0, P0 ;  /* 0x0000000000ff7886 */ /* 0x000fe20000000100 */
[----:B------:R-:W-:-:S04]  /*0540*/  @!UP2 USEL UR4, URZ, 0xffffffff, UP0 ;  /* 0xffffffffff04a887 */ /* 0x000fc80008000000 */
[----:B------:R-:W-:-:S04]  /*0550*/  ULOP3.LUT UR4, UR4, 0x1, URZ, 0xc0, !UPT ;  /* 0x0000000104047892 */ /* 0x000fc8000f8ec0ff */
[----:B------:R-:W-:-:S11]  /*0560*/  UISETP.NE.U32.AND UP4, UPT, UR4, 0x1, UPT ;  /* 0x000000010400788c */ /* 0x000fd6000bf85070 */
.L_x_8:
[----:B------:R-:W3:Y:S01]  /*0570*/  SHFL.IDX PT, R0, R140, RZ, 0x1f ;  /* 0x00001fff8c007589 */ /* 0x000ee200000e0000 */
[----:B------:R-:W-:-:S04]  /*0580*/  UISETP.NE.AND UP0, UPT, UR21, 0x2, UPT ;  /* 0x000000021500788c */ /* 0x000fc8000bf05270 */
[----:B------:R-:W-:Y:S02]  /*0590*/  UISETP.EQ.AND UP2, UPT, UR25, URZ, !UP0 ;  /* 0x000000ff1900728c */ /* 0x000fe4000c742270 */
[----:B------:R-:W-:-:S04]  /*05a0*/  USEL UR58, URZ, 0x1, UP0 ;  /* 0x00000001ff3a7887 */ /* 0x000fc80008000000 */
[----:B------:R-:W-:Y:S02]  /*05b0*/  PLOP3.LUT P4, PT, P1, PT, UP2, 0x80, 0x8 ;  /* 0x000000000008781c */ /* 0x000fe40000f8f028 */
[----:B---3--:R-:W-:-:S13]  /*05c0*/  ISETP.NE.AND P0, PT, R0, RZ, PT ;  /* 0x000000ff0000720c */ /* 0x008fda0003f05270 */
[----:B------:R-:W-:Y:S05]  /*05d0*/  @P0 BRA `(.L_x_9) ;  /* 0x0000000000480947 */ /* 0x000fea0003800000 */
[----:B------:R-:W3:Y:S01]  /*05e0*/  S2UR UR5, SR_CgaCtaId ;  /* 0x00000000000579c3 */ /* 0x000ee20000008800 */
[----:B------:R-:W-:Y:S01]  /*05f0*/  UMOV UR4, 0x400 ;  /* 0x0000040000047882 */ /* 0x000fe20000000000 */
[----:B------:R-:W-:Y:S01]  /*0600*/  UMOV UR8, 0x1 ;  /* 0x0000000100087882 */ /* 0x000fe20000000000 */
[----:B------:R-:W-:Y:S01]  /*0610*/  UMOV UR6, 0x4 ;  /* 0x0000000400067882 */ /* 0x000fe20000000000 */
[----:B------:R-:W-:-:S04]  /*0620*/  UIADD3 UR8, UPT, UPT, -UR8, 0x100000, URZ ;  /* 0x0010000008087890 */ /* 0x000fc8000fffe1ff */
[----:B------:R-:W-:Y:S02]  /*0630*/  USHF.L.U32 UR9, UR8, 0xb, URZ ;  /* 0x0000000b08097899 */ /* 0x000fe400080006ff */
[----:B------:R-:W-:Y:S02]  /*0640*/  USHF.L.U32 UR8, UR8, 0x1, URZ ;  /* 0x0000000108087899 */ /* 0x000fe400080006ff */
[----:B------:R-:W-:-:S04]  /*0650*/  UIADD3 UR6, UPT, UPT, -UR6, 0x100000, URZ ;  /* 0x0010000006067890 */ /* 0x000fc8000fffe1ff */
[----:B------:R-:W-:Y:S02]  /*0660*/  USHF.L.U32 UR7, UR6, 0xb, URZ ;  /* 0x0000000b06077899 */ /* 0x000fe400080006ff */
[----:B------:R-:W-:Y:S01]  /*0670*/  USHF.L.U32 UR6, UR6, 0x1, URZ ;  /* 0x0000000106067899 */ /* 0x000fe200080006ff */
[----:B------:R-:W-:Y:S01]  /*0680*/  ELECT P0, URZ, PT ;  /* 0x0000000000ff782f */ /* 0x000fe20003800000 */
[----:B---3--:R-:W-:Y:S01]  /*0690*/  ULEA UR4, UR5, UR4, 0x18 ;  /* 0x0000000405047291 */ /* 0x008fe2000f8ec0ff */
[----:B------:R-:W3:Y:S11]  /*06a0*/  FENCE.VIEW.ASYNC.S ;  /* 0x00000000000073c6 */ /* 0x000ef60000000000 */
[----:B---3--:R3:W4:Y:S01]  /*06b0*/  SYNCS.EXCH.64 URZ, [UR4], UR8 ;  /* 0x0000000804ff75b2 */ /* 0x0087220008000100 */
[----:B------:R3:W1:Y:S01]  /*06c0*/  SYNCS.EXCH.64 URZ, [UR4+0x10], UR6 ;  /* 0x0000100604ff75b2 */ /* 0x0006620008000100 */
[----:B------:R3:W1:Y:S01]  /*06d0*/  SYNCS.EXCH.64 URZ, [UR4+0x8], UR8 ;  /* 0x0000080804ff75b2 */ /* 0x0006620008000100 */
[----:B------:R3:W1:Y:S01]  /*06e0*/  SYNCS.EXCH.64 URZ, [UR4+0x18], UR6 ;  /* 0x0000180604ff75b2 */ /* 0x0006620008000100 */
[----:B------:R-:W-:Y:S01]  /*06f0*/  NOP ;  /* 0x0000000000007918 */ /* 0x000fe20000000000 */
.L_x_9:
[----:B------:R-:W2:Y:S01]  /*0700*/  SHFL.IDX PT, R0, R140, RZ, 0x1f ;  /* 0x00001fff8c007589 */ /* 0x000ea200000e0000 */
[----:B------:R-:W-:Y:S01]  /*0710*/  NOP ;  /* 0x0000000000007918 */ /* 0x000fe20000000000 */
[----:B--2---:R-:W-:-:S13]  /*0720*/  ISETP.NE.AND P0, PT, R0, 0x1, PT ;  /* 0x000000010000780c */ /* 0x004fda0003f05270 */
[----:B------:R-:W-:Y:S05]  /*0730*/  @P0 BRA `(.L_x_10) ;  /* 0x0000000000580947 */ /* 0x000fea0003800000 */
[----:B------:R-:W2:Y:S01]  /*0740*/  S2UR UR5, SR_CgaCtaId ;  /* 0x00000000000579c3 */ /* 0x000ea20000008800 */
[----:B---3--:R-:W-:Y:S01]  /*0750*/  UMOV UR4, 0x400 ;  /* 0x0000040000047882 */ /* 0x008fe20000000000 */
        /* <DEDUP_REMOVED lines=9> */
[----:B--2---:R-:W-:Y:S01]  /*07f0*/  ULEA UR4, UR5, UR4, 0x18 ;  /* 0x0000000405047291 */ /* 0x004fe2000f8ec0ff */
[----:B------:R-:W2:Y:S11]  /*0800*/  FENCE.VIEW.ASYNC.S ;  /* 0x00000000000073c6 */ /* 0x000eb60000000000 */
[----:B--2---:R2:W3:Y:S01]  /*0810*/  SYNCS.EXCH.64 URZ, [UR4+0x20], UR8 ;  /* 0x0000200804ff75b2 */ /* 0x0044e20008000100 */
[----:B------:R2:W1:Y:S01]  /*0820*/  SYNCS.EXCH.64 URZ, [UR4+0x40], UR6 ;  /* 0x0000400604ff75b2 */ /* 0x0004620008000100 */
[----:B------:R2:W1:Y:S01]  /*0830*/  SYNCS.EXCH.64 URZ, [UR4+0x28], UR8 ;  /* 0x0000280804ff75b2 */ /* 0x0004620008000100 */
[----:B------:R2:W1:Y:S01]  /*0840*/  SYNCS.EXCH.64 URZ, [UR4+0x48], UR6 ;  /* 0x0000480604ff75b2 */ /* 0x0004620008000100 */
[----:B------:R2:W1:Y:S01]  /*0850*/  SYNCS.EXCH.64 URZ, [UR4+0x30], UR8 ;  /* 0x0000300804ff75b2 */ /* 0x0004620008000100 */
[----:B------:R2:W1:Y:S01]  /*0860*/  SYNCS.EXCH.64 URZ, [UR4+0x50], UR6 ;  /* 0x0000500604ff75b2 */ /* 0x0004620008000100 */
[----:B------:R2:W1:Y:S01]  /*0870*/  SYNCS.EXCH.64 URZ, [UR4+0x38], UR8 ;  /* 0x0000380804ff75b2 */ /* 0x0004620008000100 */
[----:B------:R2:W1:Y:S01]  /*0880*/  SYNCS.EXCH.64 URZ, [UR4+0x58], UR6 ;  /* 0x0000580604ff75b2 */ /* 0x0004620008000100 */
[----:B------:R-:W-:Y:S01]  /*0890*/  NOP ;  /* 0x0000000000007918 */ /* 0x000fe20000000000 */
.L_x_10:
[----:B------:R-:W4:Y:S01]  /*08a0*/  SHFL.IDX PT, R0, R140, RZ, 0x1f ;  /* 0x00001fff8c007589 */ /* 0x000f2200000e0000 */
[----:B------:R-:W-:Y:S01]  /*08b0*/  NOP ;  /* 0x0000000000007918 */ /* 0x000fe20000000000 */
[----:B----4-:R-:W-:-:S13]  /*08c0*/  ISETP.NE.AND P0, PT, R0, 0x3, PT ;  /* 0x000000030000780c */ /* 0x010fda0003f05270 */
[----:B------:R-:W-:Y:S05]  /*08d0*/  @P0 BRA `(.L_x_11) ;  /* 0x0000000000300947 */ /* 0x000fea0003800000 */
[----:B--23--:R-:W2:Y:S01]  /*08e0*/  S2UR UR6, SR_CgaCtaId ;  /* 0x00000000000679c3 */ /* 0x00cea20000008800 */
[----:B------:R-:W-:Y:S01]  /*08f0*/  UMOV UR4, 0x400 ;  /* 0x0000040000047882 */ /* 0x000fe20000000000 */
[----:B------:R-:W-:Y:S01]  /*0900*/  UMOV UR5, 0x20 ;  /* 0x0000002000057882 */ /* 0x000fe20000000000 */
[----:B------:R-:W-:Y:S01]  /*0910*/  ELECT P0, URZ, PT ;  /* 0x0000000000ff782f */ /* 0x000fe20003800000 */
[----:B--2---:R-:W-:Y:S02]  /*0920*/  ULEA UR6, UR6, UR4, 0x18 ;  /* 0x0000000406067291 */ /* 0x004fe4000f8ec0ff */
[----:B------:R-:W-:-:S04]  /*0930*/  UIADD3 UR4, UPT, UPT, -UR5, 0x100000, URZ ;  /* 0x0010000005047890 */ /* 0x000fc8000fffe1ff */
[----:B------:R-:W-:Y:S02]  /*0940*/  USHF.L.U32 UR5, UR4, 0xb, URZ ;  /* 0x0000000b04057899 */ /* 0x000fe400080006ff */
[----:B------:R-:W-:Y:S01]  /*0950*/  USHF.L.U32 UR4, UR4, 0x1, URZ ;  /* 0x0000000104047899 */ /* 0x000fe200080006ff */
[----:B------:R-:W2:Y:S11]  /*0960*/  FENCE.VIEW.ASYNC.S ;  /* 0x00000000000073c6 */ /* 0x000eb60000000000 */
[----:B--2---:R4:W2:Y:S01]  /*0970*/  SYNCS.EXCH.64 URZ, [UR6+0x60], UR4 ;  /* 0x0000600406ff75b2 */ /* 0x0048a20008000100 */
[----:B------:R4:W3:Y:S02]  /*0980*/  SYNCS.EXCH.64 URZ, [UR6+0x68], UR4 ;  /* 0x0000680406ff75b2 */ /* 0x0008e40008000100 */
[----:B----4-:R-:W-:Y:S01]  /*0990*/  NOP ;  /* 0x0000000000007918 */ /* 0x010fe20000000000 */
.L_x_11:
[----:B------:R-:W4:Y:S01]  /*09a0*/  SHFL.IDX PT, R0, R140, RZ, 0x1f ;  /* 0x00001fff8c007589 */ /* 0x000f2200000e0000 */
[----:B------:R-:W-:Y:S01]  /*09b0*/  NOP ;  /* 0x0000000000007918 */ /* 0x000fe20000000000 */
[----:B----4-:R-:W-:-:S13]  /*09c0*/  ISETP.NE.AND P0, PT, R0, 0x4, PT ;  /* 0x000000040000780c */ /* 0x010fda0003f05270 */
[----:B------:R-:W-:Y:S05]  /*09d0*/  @P0 BRA `(.L_x_12) ;  /* 0x00000000004c0947 */ /* 0x000fea0003800000 */
[----:B------:R-:W4:Y:S01]  /*09e0*/  S2UR UR5, SR_CgaCtaId ;  /* 0x00000000000579c3 */ /* 0x000f220000008800 */
[----:B--23--:R-:W-:Y:S01]  /*09f0*/  UMOV UR4, 0x720 ;  /* 0x0000072000047882 */ /* 0x00cfe20000000000 */
[----:B------:R-:W-:Y:S01]  /*0a00*/  UMOV UR6, 0x400 ;  /* 0x0000040000067882 */ /* 0x000fe20000000000 */
[----:B------:R-:W-:Y:S01]  /*0a10*/  USEL UR4, UR4, 0x620, UP4 ;  /* 0x0000062004047887 */ /* 0x000fe2000a000000 */
[----:B------:R-:W-:Y:S01]  /*0a20*/  UMOV UR8, 0x1 ;  /* 0x0000000100087882 */ /* 0x000fe20000000000 */
[----:B------:R-:W-:Y:S01]  /*0a30*/  ELECT P0, URZ, PT ;  /* 0x0000000000ff782f */ /* 0x000fe20003800000 */
[----:B------:R-:W-:-:S04]  /*0a40*/  UIADD3 UR8, UPT, UPT, -UR8, 0x100000, URZ ;  /* 0x0010000008087890 */ /* 0x000fc8000fffe1ff */
[----:B------:R-:W-:Y:S02]  /*0a50*/  USHF.L.U32 UR9, UR8, 0xb, URZ ;  /* 0x0000000b08097899 */ /* 0x000fe400080006ff */
[----:B------:R-:W-:Y:S02]  /*0a60*/  USHF.L.U32 UR8, UR8, 0x1, URZ ;  /* 0x0000000108087899 */ /* 0x000fe400080006ff */
[----:B----4-:R-:W-:Y:S02]  /*0a70*/  ULEA UR6, UR5, UR6, 0x18 ;  /* 0x0000000605067291 */ /* 0x010fe4000f8ec0ff */
[----:B------:R-:W-:-:S04]  /*0a80*/  UIADD3 UR4, UPT, UPT, -UR4, 0x100000, URZ ;  /* 0x0010000004047890 */ /* 0x000fc8000fffe1ff */
[----:B------:R-:W-:Y:S02]  /*0a90*/  USHF.L.U32 UR5, UR4, 0xb, URZ ;  /* 0x0000000b04057899 */ /* 0x000fe400080006ff */
[----:B------:R-:W-:Y:S01]  /*0aa0*/  USHF.L.U32 UR4, UR4, 0x1, URZ ;  /* 0x0000000104047899 */ /* 0x000fe200080006ff */
[----:B------:R-:W2:Y:S03]  /*0ab0*/  FENCE.VIEW.ASYNC.S ;  /* 0x00000000000073c6 */ /* 0x000ea60000000000 */
[----:B--2---:R4:W2:Y:S08]  /*0ac0*/  SYNCS.EXCH.64 URZ, [UR6+0x70], UR8 ;  /* 0x0000700806ff75b2 */ /* 0x0048b00008000100 */
[----:B------:R4:W3:Y:S01]  /*0ad0*/  SYNCS.EXCH.64 URZ, [UR6+0x80], UR4 ;  /* 0x0000800406ff75b2 */ /* 0x0008e20008000100 */
[----:B------:R4:W1:Y:S01]  /*0ae0*/  SYNCS.EXCH.64 URZ, [UR6+0x78], UR8 ;  /* 0x0000780806ff75b2 */ /* 0x0008620008000100 */
[----:B------:R4:W1:Y:S02]  /*0af0*/  SYNCS.EXCH.64 URZ, [UR6+0x88], UR4 ;  /* 0x0000880406ff75b2 */ /* 0x0008640008000100 */
[----:B----4-:R-:W-:Y:S01]  /*0b00*/  NOP ;  /* 0x0000000000007918 */ /* 0x010fe20000000000 */
.L_x_12:
[----:B------:R-:W4:Y:S01]  /*0b10*/  SHFL.IDX PT, R0, R140, RZ, 0x1f ;  /* 0x00001fff8c007589 */ /* 0x000f2200000e0000 */
[----:B------:R-:W-:Y:S01]  /*0b20*/  NOP ;  /* 0x0000000000007918 */ /* 0x000fe20000000000 */
[----:B----4-:R-:W-:-:S13]  /*0b30*/  ISETP.NE.AND P0, PT, R0, 0x5, PT ;  /* 0x000000050000780c */ /* 0x010fda0003f05270 */
[----:B------:R-:W-:Y:S05]  /*0b40*/  @P0 BRA `(.L_x_13) ;  /* 0x0000000000400947 */ /* 0x000fea0003800000 */
[----:B------:R-:W4:Y:S01]  /*0b50*/  S2UR UR5, SR_CgaCtaId ;  /* 0x00000000000579c3 */ /* 0x000f220000008800 */
[----:B--23--:R-:W-:Y:S01]  /*0b60*/  UMOV UR4, 0x400 ;  /* 0x0000040000047882 */ /* 0x00cfe20000000000 */
        /* <DEDUP_REMOVED lines=9> */
[----:B----4-:R-:W-:Y:S01]  /*0c00*/  ULEA UR4, UR5, UR4, 0x18 ;  /* 0x0000000405047291 */ /* 0x010fe2000f8ec0ff */
[----:B------:R-:W2:Y:S11]  /*0c10*/  FENCE.VIEW.ASYNC.S ;  /* 0x00000000000073c6 */ /* 0x000eb60000000000 */
[----:B--2---:R4:W2:Y:S01]  /*0c20*/  SYNCS.EXCH.64 URZ, [UR4+0x90], UR6 ;  /* 0x0000900604ff75b2 */ /* 0x0048a20008000100 */
[----:B------:R4:W3:Y:S02]  /*0c30*/  SYNCS.EXCH.64 URZ, [UR4+0x98], UR8 ;  /* 0x0000980804ff75b2 */ /* 0x0008e40008000100 */
[----:B----4-:R-:W-:Y:S01]  /*0c40*/  NOP ;  /* 0x0000000000007918 */ /* 0x010fe20000000000 */
.L_x_13:
[----:B------:R-:W4:Y:S01]  /*0c50*/  SHFL.IDX PT, R0, R140, RZ, 0x1f ;  /* 0x00001fff8c007589 */ /* 0x000f2200000e0000 */
[----:B------:R-:W-:Y:S01]  /*0c60*/  ISETP.NE.OR P1, PT, RZ, UR21, !P1 ;  /* 0x00000015ff007c0c */ /* 0x000fe2000cf25670 */
[----:B------:R-:W-:Y:S01]  /*0c70*/  NOP ;  /* 0x0000000000007918 */ /* 0x000fe20000000000 */
[----:B----4-:R-:W-:-:S13]  /*0c80*/  ISETP.NE.AND P0, PT, R0, 0x3, PT ;  /* 0x000000030000780c */ /* 0x010fda0003f05270 */
[----:B------:R-:W-:Y:S05]  /*0c90*/  @P0 BRA `(.L_x_14) ;  /* 0x0000000000380947 */ /* 0x000fea0003800000 */
[----:B------:R-:W4:Y:S01]  /*0ca0*/  S2UR UR5, SR_CgaCtaId ;  /* 0x00000000000579c3 */ /* 0x000f220000008800 */
[----:B--23--:R-:W-:Y:S01]  /*0cb0*/  UMOV UR4, 0x400 ;  /* 0x0000040000047882 */ /* 0x00cfe20000000000 */
[----:B------:R-:W-:Y:S01]  /*0cc0*/  UMOV UR6, 0x20 ;  /* 0x0000002000067882 */ /* 0x000fe20000000000 */
[----:B------:R-:W-:Y:S01]  /*0cd0*/  ELECT P0, URZ, PT ;  /* 0x0000000000ff782f */ /* 0x000fe20003800000 */
[----:B------:R-:W-:-:S04]  /*0ce0*/  UIADD3 UR6, UPT, UPT, -UR6, 0x100000, URZ ;  /* 0x0010000006067890 */ /* 0x000fc8000fffe1ff */
[----:B------:R-:W-:Y:S02]  /*0cf0*/  USHF.L.U32 UR7, UR6, 0xb, URZ ;  /* 0x0000000b06077899 */ /* 0x000fe400080006ff */
[----:B------:R-:W-:Y:S02]  /*0d00*/  USHF.L.U32 UR6, UR6, 0x1, URZ ;  /* 0x0000000106067899 */ /* 0x000fe400080006ff */
[----:B----4-:R-:W-:Y:S01]  /*0d10*/  ULEA UR4, UR5, UR4, 0x18 ;  /* 0x0000000405047291 */ /* 0x010fe2000f8ec0ff */
[----:B------:R-:W2:Y:S11]  /*0d20*/  FENCE.VIEW.ASYNC.S ;  /* 0x00000000000073c6 */ /* 0x000eb60000000000 */
[----:B--2---:R4:W2:Y:S01]  /*0d30*/  SYNCS.EXCH.64 URZ, [UR4+0xa0], UR6 ;  /* 0x0000a00604ff75b2 */ /* 0x0048a20008000100 */
[----:B------:R4:W3:Y:S01]  /*0d40*/  SYNCS.EXCH.64 URZ, [UR4+0xb0], UR6 ;  /* 0x0000b00604ff75b2 */ /* 0x0008e20008000100 */
[----:B------:R4:W1:Y:S01]  /*0d50*/  SYNCS.EXCH.64 URZ, [UR4+0xa8], UR6 ;  /* 0x0000a80604ff75b2 */ /* 0x0008620008000100 */
[----:B------:R4:W1:Y:S02]  /*0d60*/  SYNCS.EXCH.64 URZ, [UR4+0xb8], UR6 ;  /* 0x0000b80604ff75b2 */ /* 0x0008640008000100 */
[----:B----4-:R-:W-:Y:S01]  /*0d70*/  NOP ;  /* 0x0000000000007918 */ /* 0x010fe20000000000 */
.L_x_14:
[----:B--23--:R-:W2:Y:S01]  /*0d80*/  S2UR UR7, SR_CgaCtaId ;  /* 0x00000000000779c3 */ /* 0x00cea20000008800 */
[----:B------:R-:W-:Y:S01]  /*0d90*/  VOTEU.ALL UP0, P1 ;  /* 0x0000000000ff7886 */ /* 0x000fe20000800000 */
[----:B------:R-:W-:Y:S01]  /*0da0*/  UMOV UR4, 0x100 ;  /* 0x0000010000047882 */ /* 0x000fe20000000000 */
[----:B------:R-:W-:Y:S01]  /*0db0*/  NOP ;  /* 0x0000000000007918 */ /* 0x000fe20000000000 */
[----:B-1----:R-:W-:Y:S01]  /*0dc0*/  LOP3.LUT R3, R152, 0x1f, RZ, 0xc0, !PT ;  /* 0x0000001f98037812 */ /* 0x002fe200078ec0ff */
[----:B------:R-:W-:Y:S01]  /*0dd0*/  UISETP.NE.AND UP5, UPT, UR21, URZ, UPT ;  /* 0x000000ff1500728c */ /* 0x000fe2000bfa5270 */
[----:B------:R-:W-:Y:S01]  /*0de0*/  @!UP0 UMOV UR6, 0x400 ;  /* 0x0000040000068882 */ /* 0x000fe20000000000 */
[----:B------:R-:W-:-:S04]  /*0df0*/  @!UP0 UIADD3 UR4, UPT, UPT, -UR4, 0x100000, URZ ;  /* 0x0010000004048890 */ /* 0x000fc8000fffe1ff */
[----:B------:R-:W-:Y:S02]  /*0e00*/  @!UP0 USHF.L.U32 UR5, UR4, 0xb, URZ ;  /* 0x0000000b04058899 */ /* 0x000fe400080006ff */
[----:B------:R-:W-:Y:S02]  /*0e10*/  @!UP0 USHF.L.U32 UR4, UR4, 0x1, URZ ;  /* 0x0000000104048899 */ /* 0x000fe400080006ff */
[----:B--2---:R-:W-:Y:S01]  /*0e20*/  @!UP0 ULEA UR6, UR7, UR6, 0x18 ;  /* 0x0000000607068291 */ /* 0x004fe2000f8ec0ff */
[----:B------:R-:W1:Y:S01]  /*0e30*/  LDCU UR7, c[0x0][0x36c] ;  /* 0x00006d80ff0777ac */ /* 0x000e620008000800 */
[----:B------:R-:W-:Y:S01]  /*0e40*/  VOTEU.ALL UP0, P1 ;  /* 0x0000000000ff7886 */ /* 0x000fe20000800000 */
[----:B------:R-:W2:Y:S09]  /*0e50*/  FENCE.VIEW.ASYNC.S ;  /* 0x00000000000073c6 */ /* 0x000eb20000000000 */
[----:B--2---:R2:W3:Y:S01]  /*0e60*/  @!UP0 SYNCS.EXCH.64 URZ, [UR6+0xc0], UR4 ;  /* 0x0000c00406ff85b2 */ /* 0x0044e20008000100 */
[----:B-1----:R-:W-:-:S09]  /*0e70*/  UISETP.EQ.U32.AND UP6, UPT, UR7, 0x1, UPT ;  /* 0x000000010700788c */ /* 0x002fd2000bfc2070 */
[----:B--2---:R-:W-:Y:S05]  /*0e80*/  BRA.U !UP6, `(.L_x_15) ;  /* 0x000000010e087547 */ /* 0x004fea000b800000 */
[----:B---3--:R-:W-:Y:S01]  /*0e90*/  UCGABAR_ARV ;  /* 0x00000000000079c7 */ /* 0x008fe20008000000 */
[----:B------:R-:W-:Y:S05]  /*0ea0*/  BRA `(.L_x_16) ;  /* 0x0000000000047947 */ /* 0x000fea0003800000 */
.L_x_15:
[----:B---3--:R-:W-:Y:S01]  /*0eb0*/  NOP ;  /* 0x0000000000007918 */ /* 0x008fe20000000000 */
.L_x_16:
[----:B------:R-:W1:Y:S01]  /*0ec0*/  S2UR UR76, SR_CTAID.X ;  /* 0x00000000004c79c3 */ /* 0x000e620000002500 */
[----:B------:R-:W-:-:S05]  /*0ed0*/  CS2R.32 R142, SR_CgaSize ;  /* 0x00000000008e7805 */ /* 0x000fca0000008a00 */
[----:B------:R-:W-:-:S05]  /*0ee0*/  IMAD R142, R142, -0xa0, RZ ;  /* 0xffffff608e8e7824 */ /* 0x000fca00078e02ff */
[----:B------:R-:W-:-:S14]  /*0ef0*/  R2UR UR5, R142 ;  /* 0x000000008e0572ca */ /* 0x000fdc00000e0000 */
[----:B------:R-:W2:Y:S01]  /*0f00*/  LDCU UR5, c[0x0][UR5+0x2b0] ;  /* 0x00005600050577ac */ /* 0x000ea20008000800 */
[----:B------:R-:W-:-:S05]  /*0f10*/  CS2R.32 R142, SR_CgaSize ;  /* 0x00000000008e7805 */ /* 0x000fca0000008a00 */
[----:B------:R-:W-:-:S05]  /*0f20*/  IMAD R142, R142, -0xa0, RZ ;  /* 0xffffff608e8e7824 */ /* 0x000fca00078e02ff */
[----:B------:R-:W-:-:S14]  /*0f30*/  R2UR UR4, R142 ;  /* 0x000000008e0472ca */ /* 0x000fdc00000e0000 */
[----:B------:R-:W3:Y:S01]  /*0f40*/  LDCU UR4, c[0x0][UR4+0x2b4] ;  /* 0x00005680040477ac */ /* 0x000ee20008000800 */
[----:B------:R-:W4:Y:S01]  /*0f50*/  S2UR UR20, SR_CTAID.Y ;  /* 0x00000000001479c3 */ /* 0x000f220000002600 */
[----:B------:R-:W-:-:S05]  /*0f60*/  CS2R.32 R142, SR_CgaSize ;  /* 0x00000000008e7805 */ /* 0x000fca0000008a00 */
[----:B------:R-:W-:-:S05]  /*0f70*/  IMAD R142, R142, -0xa0, RZ ;  /* 0xffffff608e8e7824 */ /* 0x000fca00078e02ff */
[----:B------:R-:W-:-:S14]  /*0f80*/  R2UR UR7, R142 ;  /* 0x000000008e0772ca */ /* 0x000fdc00000e0000 */
[----:B------:R-:W3:Y:S01]  /*0f90*/  LDCU UR7, c[0x0][UR7+0x2a0] ;  /* 0x00005400070777ac */ /* 0x000ee20008000800 */
[----:B------:R-:W-:-:S05]  /*0fa0*/  CS2R.32 R142, SR_CgaSize ;  /* 0x00000000008e7805 */ /* 0x000fca0000008a00 */
[----:B------:R-:W-:-:S05]  /*0fb0*/  IMAD R142, R142, -0xa0, RZ ;  /* 0xffffff608e8e7824 */ /* 0x000fca00078e02ff */
[----:B------:R-:W-:-:S14]  /*0fc0*/  R2UR UR8, R142 ;  /* 0x000000008e0872ca */ /* 0x000fdc00000e0000 */
[----:B------:R-:W3:Y:S01]  /*0fd0*/  LDCU UR8, c[0x0][UR8+0x2a4] ;  /* 0x00005480080877ac */ /* 0x000ee20008000800 */
[----:B------:R-:W3:Y:S01]  /*0fe0*/  S2UR UR9, SR_CgaCtaId ;  /* 0x00000000000979c3 */ /* 0x000ee20000008800 */
[----:B------:R-:W-:Y:S01]  /*0ff0*/  UISETP.GT.U32.AND UP0, UPT, UR25, 0xffff, UPT ;  /* 0x0000ffff1900788c */ /* 0x000fe2000bf04070 */
[----:B------:R-:W3:Y:S01]  /*1000*/  LDCU UR22, c[0x0][0xf24] ;  /* 0x0001e480ff1677ac */ /* 0x000ee20008000800 */
[----:B------:R-:W3:Y:S01]  /*1010*/  LDCU UR45, c[0x0][0xf24] ;  /* 0x0001e480ff2d77ac */ /* 0x000ee20008000800 */
[----:B-1----:R-:W-:Y:S01]  /*1020*/  I2FP.F32.U32 R2, UR76 ;  /* 0x0000004c00027c45 */ /* 0x002fe20008201000 */
[----:B------:R-:W1:Y:S04]  /*1030*/  LDCU UR27, c[0x0][0xf30] ;  /* 0x0001e600ff1b77ac */ /* 0x000e680008000800 */
[----:B--2---:R-:W-:Y:S01]  /*1040*/  FMUL R2, R2, UR5 ;  /* 0x0000000502027c20 */ /* 0x004fe20008400000 */
[----:B------:R-:W-:Y:S01]  /*1050*/  USEL UR59, UR25, 0xffff, !UP0 ;  /* 0x0000ffff193b7887 */ /* 0x000fe2000c000000 */
[----:B----4-:R-:W-:Y:S01]  /*1060*/  I2FP.F32.U32 R0, UR20 ;  /* 0x0000001400007c45 */ /* 0x010fe20008201000 */
[----:B------:R-:W-:-:S03]  /*1070*/  UMOV UR28, UR76 ;  /* 0x0000004c001c7c82 */ /* 0x000fc60008000000 */
[----:B------:R-:W2:Y:S01]  /*1080*/  F2I.U32.TRUNC.NTZ R2, R2 ;  /* 0x0000000200027305 */ /* 0x000ea2000020f000 */
[----:B---3--:R-:W-:Y:S01]  /*1090*/  FMUL R0, R0, UR4 ;  /* 0x0000000400007c20 */ /* 0x008fe20008400000 */
[----:B------:R-:W-:Y:S02]  /*10a0*/  USHF.L.U32 UR53, UR9, 0xb, URZ ;  /* 0x0000000b09357899 */ /* 0x000fe400080006ff */
[----:B------:R-:W-:-:S04]  /*10b0*/  USHF.L.U32 UR73, UR9, 0x8, URZ ;  /* 0x0000000809497899 */ /* 0x000fc800080006ff */
[----:B------:R-:W3:Y:S01]  /*10c0*/  F2I.U32.TRUNC.NTZ R0, R0 ;  /* 0x0000000000007305 */ /* 0x000ee2000020f000 */
[----:B------:R-:W-:Y:S01]  /*10d0*/  USHF.L.U32 UR24, UR9, 0x7, URZ ;  /* 0x0000000709187899 */ /* 0x000fe200080006ff */
[----:B--2---:R-:W-:Y:S02]  /*10e0*/  R2UR UR4, R2 ;  /* 0x00000000020472ca */ /* 0x004fe400000e0000 */
[----:B------:R-:W-:Y:S02]  /*10f0*/  PRMT R2, RZ, 0x7610, R2 ;  /* 0x00007610ff027816 */ /* 0x000fe40000000002 */
[----:B---3--:R-:W-:Y:S02]  /*1100*/  R2UR UR6, R0 ;  /* 0x00000000000672ca */ /* 0x008fe400000e0000 */
[----:B------:R-:W-:-:S07]  /*1110*/  PRMT R0, RZ, 0x7610, R0 ;  /* 0x00007610ff007816 */ /* 0x000fce0000000000 */
[----:B------:R-:W-:-:S04]  /*1120*/  UIADD3 UR5, UPT, UPT, -UR4, URZ, URZ ;  /* 0x000000ff04057290 */ /* 0x000fc8000fffe1ff */
[----:B------:R-:W-:Y:S02]  /*1130*/  UIMAD UR5, UR7, UR5, UR76 ;  /* 0x00000005070572a4 */ /* 0x000fe4000f8e024c */
[----:B------:R-:W-:-:S04]  /*1140*/  UIADD3 UR4, UPT, UPT, -UR6, URZ, URZ ;  /* 0x000000ff06047290 */ /* 0x000fc8000fffe1ff */
[----:B------:R-:W-:Y:S01]  /*1150*/  IMAD.U32 R142, RZ, RZ, UR5 ;  /* 0x00000005ff8e7e24 */ /* 0x000fe2000f8e00ff */
[----:B------:R-:W-:-:S06]  /*1160*/  UIMAD UR4, UR8, UR4, UR20 ;  /* 0x00000004080472a4 */ /* 0x000fcc000f8e0214 */
[----:B------:R-:W-:Y:S01]  /*1170*/  IMAD.U32 R141, RZ, RZ, UR4 ;  /* 0x00000004ff8d7e24 */ /* 0x000fe2000f8e00ff */
[----:B-1----:R-:W-:Y:S06]  /*1180*/  BRA.U UP5, `(.L_x_17) ;  /* 0x00000001056c7547 */ /* 0x002fec000b800000 */
[----:B------:R-:W-:Y:S02]  /*1190*/  R2UR UR4, R141 ;  /* 0x000000008d0472ca */ /* 0x000fe400000e0000 */
[----:B------:R-:W-:-:S11]  /*11a0*/  R2UR UR10, R142 ;  /* 0x000000008e0a72ca */ /* 0x000fd600000e0000 */
[----:B------:R-:W-:Y:S02]  /*11b0*/  UISETP.NE.AND UP0, UPT, UR4, URZ, UPT ;  /* 0x000000ff0400728c */ /* 0x000fe4000bf05270 */
[----:B------:R-:W-:Y:S02]  /*11c0*/  ULOP3.LUT UR4, UR10, 0x2, URZ, 0x3c, !UPT ;  /* 0x000000020a047892 */ /* 0x000fe4000f8e3cff */
[----:B------:R-:W-:Y:S02]  /*11d0*/  UISETP.GT.U32.AND UP2, UPT, UR10, 0x1, UP0 ;  /* 0x000000010a00788c */ /* 0x000fe40008744070 */
[----:B------:R-:W-:Y:S02]  /*11e0*/  ULOP3.LUT UR5, UR10, 0x4, URZ, 0x3c, !UPT ;  /* 0x000000040a057892 */ /* 0x000fe4000f8e3cff */
[----:B------:R-:W-:Y:S02]  /*11f0*/  USEL UR8, URZ, 0x1, UP2 ;  /* 0x00000001ff087887 */ /* 0x000fe40009000000 */
[----:B------:R-:W-:-:S02]  /*1200*/  USEL UR7, URZ, 0x2, UP2 ;  /* 0x00000002ff077887 */ /* 0x000fc40009000000 */
[----:B------:R-:W-:Y:S02]  /*1210*/  UISETP.GT.U32.AND UP2, UPT, UR4, 0x1, UP0 ;  /* 0x000000010400788c */ /* 0x000fe40008744070 */
[----:B------:R-:W-:Y:S02]  /*1220*/  ULOP3.LUT UR4, UR10, 0x6, URZ, 0x3c, !UPT ;  /* 0x000000060a047892 */ /* 0x000fe4000f8e3cff */
[----:B------:R-:W-:Y:S02]  /*1230*/  USEL UR6, URZ, 0x4, UP2 ;  /* 0x00000004ff067887 */ /* 0x000fe40009000000 */
[----:B------:R-:W-:Y:S02]  /*1240*/  USEL UR9, URZ, 0x8, UP2 ;  /* 0x00000008ff097887 */ /* 0x000fe40009000000 */
[----:B------:R-:W-:Y:S02]  /*1250*/  UISETP.GT.U32.AND UP2, UPT, UR5, 0x1, UP0 ;  /* 0x000000010500788c */ /* 0x000fe40008744070 */
[----:B------:R-:W-:-:S02]  /*1260*/  UISETP.GT.U32.AND UP0, UPT, UR4, 0x1, UP0 ;  /* 0x000000010400788c */ /* 0x000fc40008704070 */
[----:B------:R-:W-:Y:S02]  /*1270*/  USEL UR4, URZ, 0x10, UP2 ;  /* 0x00000010ff047887 */ /* 0x000fe40009000000 */
[----:B------:R-:W-:Y:S02]  /*1280*/  UIADD3 UR5, UPT, UPT, UR6, UR7, UR8 ;  /* 0x0000000706057290 */ /* 0x000fe4000fffe008 */
[----:B------:R-:W-:Y:S02]  /*1290*/  USEL UR7, URZ, 0x40, UP0 ;  /* 0x00000040ff077887 */ /* 0x000fe40008000000 */
[----:B------:R-:W-:Y:S02]  /*12a0*/  USEL UR8, URZ, 0x20, UP2 ;  /* 0x00000020ff087887 */ /* 0x000fe40009000000 */
[----:B------:R-:W-:Y:S02]  /*12b0*/  UIADD3 UR5, UPT, UPT, UR4, UR5, UR9 ;  /* 0x0000000504057290 */ /* 0x000fe4000fffe009 */
[----:B------:R-:W-:-:S02]  /*12c0*/  ULOP3.LUT UR4, UR10, 0xfffffffe, URZ, 0xc0, !UPT ;  /* 0xfffffffe0a047892 */ /* 0x000fc4000f8ec0ff */
[----:B------:R-:W-:Y:S02]  /*12d0*/  USEL UR6, URZ, 0x80, UP0 ;  /* 0x00000080ff067887 */ /* 0x000fe40008000000 */
[----:B------:R-:W-:-:S03]  /*12e0*/  UIADD3 UR5, UPT, UPT, UR7, UR5, UR8 ;  /* 0x0000000507057290 */ /* 0x000fc6000fffe008 */
[----:B------:R-:W-:Y:S01]  /*12f0*/  UMOV UR7, 0x3 ;  /* 0x0000000300077882 */ /* 0x000fe20000000000 */
[----:B------:R-:W-:Y:S02]  /*1300*/  UIADD3 UR5, UPT, UPT, UR5, UR6, URZ ;  /* 0x0000000605057290 */ /* 0x000fe4000fffe0ff */
[----:B------:R-:W-:-:S04]  /*1310*/  USHF.L.U32 UR4, UR7, UR4, URZ ;  /* 0x0000000407047299 */ /* 0x000fc800080006ff */
[----:B------:R-:W-:Y:S02]  /*1320*/  IMAD.U32 R0, RZ, RZ, UR5 ;  /* 0x00000005ff007e24 */ /* 0x000fe4000f8e00ff */
[----:B------:R-:W-:-:S07]  /*1330*/  IMAD.U32 R2, RZ, RZ, UR4 ;  /* 0x00000004ff027e24 */ /* 0x000fce000f8e00ff */
.L_x_17:
[----:B------:R-:W1:Y:S01]  /*1340*/  S2UR UR52, SR_CTAID.Z ;  /* 0x00000000003479c3 */ /* 0x000e620000002700 */
[----:B------:R-:W-:Y:S01]  /*1350*/  UISETP.GE.AND UP0, UPT, UR22, 0x1, UPT ;  /* 0x000000011600788c */ /* 0x000fe2000bf06270 */
[----:B------:R-:W-:-:S08]  /*1360*/  UMOV UR29, 0x55 ;  /* 0x00000055001d7882 */ /* 0x000fd00000000000 */
[----:B------:R-:W-:Y:S05]  /*1370*/  BRA.U !UP0, `(.L_x_18) ;  /* 0x0000000108d47547 */ /* 0x000fea000b800000 */
[----:B------:R-:W2:Y:S01]  /*1380*/  LDCU.128 UR16, c[0x0][0xf10] ;  /* 0x0001e200ff1077ac */ /* 0x000ea20008000c00 */
[----:B------:R-:W3:Y:S01]  /*1390*/  LDCU UR6, c[0x0][0x370] ;  /* 0x00006e00ff0677ac */ /* 0x000ee20008000800 */
[----:B------:R-:W4:Y:S01]  /*13a0*/  LDCU UR7, c[0x0][0x374] ;  /* 0x00006e80ff0777ac */ /* 0x000f220008000800 */
[----:B------:R-:W1:Y:S01]  /*13b0*/  LDCU UR23, c[0x0][0xf0c] ;  /* 0x0001e180ff1777ac */ /* 0x000e620008000800 */
[----:B------:R-:W1:Y:S01]  /*13c0*/  LDCU UR26, c[0x0][0xf20] ;  /* 0x0001e400ff1a77ac */ /* 0x000e620008000800 */
[----:B------:R-:W1:Y:S01]  /*13d0*/  LDCU.64 UR8, c[0x0][0xf28] ;  /* 0x0001e500ff0877ac */ /* 0x000e620008000a00 */
[----:B--2---:R-:W-:Y:S02]  /*13e0*/  UISETP.NE.AND UP3, UPT, UR18, 0x1, UPT ;  /* 0x000000011200788c */ /* 0x004fe4000bf65270 */
[----:B----4-:R-:W-:Y:S02]  /*13f0*/  UIMAD.WIDE.U32 UR10, UR7, UR19, URZ ;  /* 0x00000013070a72a5 */ /* 0x010fe4000f8e00ff */
[----:B---3--:R-:W-:-:S02]  /*1400*/  UIMAD.WIDE.U32 UR12, UR6, UR16, URZ ;  /* 0x00000010060c72a5 */ /* 0x008fc4000f8e00ff */
[----:B-1----:R-:W-:Y:S02]  /*1410*/  UISETP.NE.AND UP0, UPT, UR23, 0x1, UPT ;  /* 0x000000011700788c */ /* 0x002fe4000bf05270 */
[----:B------:R-:W-:Y:S01]  /*1420*/  UIMAD.WIDE.U32 UR4, UR28, UR16, URZ ;  /* 0x000000101c0472a5 */ /* 0x000fe2000f8e00ff */
[----:B------:R-:W-:Y:S02]  /*1430*/  UMOV UR10, UR11 ;  /* 0x0000000b000a7c82 */ /* 0x000fe40008000000 */
[----:B------:R-:W-:Y:S01]  /*1440*/  UMOV UR12, UR13 ;  /* 0x0000000d000c7c82 */ /* 0x000fe20008000000 */
[----:B------:R-:W-:Y:S02]  /*1450*/  @UP3 USHF.R.U32.HI UR7, URZ, UR26, UR10 ;  /* 0x0000001aff073299 */ /* 0x000fe4000801160a */
[----:B------:R-:W-:Y:S01]  /*1460*/  UISETP.NE.AND UP2, UPT, UR22, 0x1, UPT ;  /* 0x000000011600788c */ /* 0x000fe2000bf45270 */
[----:B------:R-:W-:Y:S02]  /*1470*/  UMOV UR4, UR5 ;  /* 0x0000000500047c82 */ /* 0x000fe40008000000 */
[----:B------:R-:W-:-:S02]  /*1480*/  @UP0 USHF.R.U32.HI UR6, URZ, UR17, UR12 ;  /* 0x00000011ff060299 */ /* 0x000fc4000801160c */
[----:B------:R-:W-:Y:S02]  /*1490*/  USHF.R.U32.HI UR4, URZ, UR17, UR4 ;  /* 0x00000011ff047299 */ /* 0x000fe40008011604 */
[----:B------:R-:W-:Y:S02]  /*14a0*/  UIMAD.WIDE.U32 UR12, UR20, UR19, URZ ;  /* 0x00000013140c72a5 */ /* 0x000fe4000f8e00ff */
[----:B------:R-:W-:Y:S02]  /*14b0*/  UIMAD.WIDE.U32 UR10, UR7, UR8, URZ ;  /* 0x00000008070a72a5 */ /* 0x000fe4000f8e00ff */
[----:B------:R-:W-:Y:S02]  /*14c0*/  UIMAD.WIDE.U32 UR14, UR6, UR8, URZ ;  /* 0x00000008060e72a5 */ /* 0x000fe4000f8e00ff */
[----:B------:R-:W-:-:S03]  /*14d0*/  USEL UR5, UR28, UR4, !UP0 ;  /* 0x000000041c057287 */ /* 0x000fc6000c000000 */
[----:B------:R-:W-:Y:S01]  /*14e0*/  UMOV UR4, UR13 ;  /* 0x0000000d00047c82 */ /* 0x000fe20008000000 */
[----:B------:R-:W-:Y:S01]  /*14f0*/  UMOV UR10, UR11 ;  /* 0x0000000b000a7c82 */ /* 0x000fe20008000000 */
[----:B------:R-:W-:Y:S02]  /*1500*/  USHF.R.U32.HI UR4, URZ, UR26, UR4 ;  /* 0x0000001aff047299 */ /* 0x000fe40008011604 */
[----:B------:R-:W-:Y:S01]  /*1510*/  @UP2 USHF.R.U32.HI UR7, URZ, UR9, UR10 ;  /* 0x00000009ff072299 */ /* 0x000fe2000801160a */
[----:B------:R-:W-:Y:S01]  /*1520*/  UMOV UR14, UR15 ;  /* 0x0000000f000e7c82 */ /* 0x000fe20008000000 */
[----:B------:R-:W-:Y:S02]  /*1530*/  USEL UR4, UR20, UR4, !UP3 ;  /* 0x0000000414047287 */ /* 0x000fe4000d800000 */
[----:B------:R-:W-:Y:S02]  /*1540*/  @UP2 USHF.R.U32.HI UR6, URZ, UR9, UR14 ;  /* 0x00000009ff062299 */ /* 0x000fe4000801160e */
[----:B------:R-:W-:-:S02]  /*1550*/  UIMAD UR7, UR7, UR22, URZ ;  /* 0x00000016070772a4 */ /* 0x000fc4000f8e02ff */
[----:B------:R-:W-:Y:S02]  /*1560*/  UIMAD UR12, UR6, UR22, URZ ;  /* 0x00000016060c72a4 */ /* 0x000fe4000f8e02ff */
[----:B------:R-:W-:Y:S02]  /*1570*/  UISETP.GE.AND UP0, UPT, UR4, UR7, UPT ;  /* 0x000000070400728c */ /* 0x000fe4000bf06270 */
[----:B------:R-:W-:Y:S02]  /*1580*/  UIMAD.WIDE.U32 UR10, UR4, UR8, URZ ;  /* 0x00000008040a72a5 */ /* 0x000fe4000f8e00ff */
[----:B------:R-:W-:Y:S02]  /*1590*/  UISETP.GE.OR UP0, UPT, UR5, UR12, UP0 ;  /* 0x0000000c0500728c */ /* 0x000fe40008706670 */
[----:B------:R-:W-:Y:S02]  /*15a0*/  UIMAD.WIDE.U32 UR12, UR5, UR8, URZ ;  /* 0x00000008050c72a5 */ /* 0x000fe4000f8e00ff */
[----:B------:R-:W-:Y:S01]  /*15b0*/  UIADD3 UR10, UPT, UPT, -UR4, URZ, URZ ;  /* 0x000000ff040a7290 */ /* 0x000fe2000fffe1ff */
[----:B------:R-:W-:Y:S01]  /*15c0*/  UMOV UR8, UR11 ;  /* 0x0000000b00087c82 */ /* 0x000fe20008000000 */
[----:B------:R-:W-:-:S02]  /*15d0*/  UIADD3 UR11, UPT, UPT, -UR5, URZ, URZ ;  /* 0x000000ff050b7290 */ /* 0x000fc4000fffe1ff */
[----:B------:R-:W-:-:S03]  /*15e0*/  USHF.R.U32.HI UR8, URZ, UR9, UR8 ;  /* 0x00000009ff087299 */ /* 0x000fc60008011608 */
[----:B------:R-:W-:Y:S01]  /*15f0*/  @!UP0 UMOV UR7, UR13 ;  /* 0x0000000d00078c82 */ /* 0x000fe20008000000 */
[----:B------:R-:W-:Y:S02]  /*1600*/  UIMAD UR20, UR18, UR10, UR20 ;  /* 0x0000000a121472a4 */ /* 0x000fe4000f8e0214 */
[----:B------:R-:W-:Y:S02]  /*1610*/  USEL UR8, UR4, UR8, !UP2 ;  /* 0x0000000804087287 */ /* 0x000fe4000d000000 */
[----:B------:R-:W-:Y:S02]  /*1620*/  @!UP0 USHF.R.U32.HI UR7, URZ, UR9, UR7 ;  /* 0x00000009ff078299 */ /* 0x000fe40008011607 */
[----:B------:R-:W-:Y:S02]  /*1630*/  UIADD3 UR9, UPT, UPT, -UR8, URZ, URZ ;  /* 0x000000ff08097290 */ /* 0x000fe4000fffe1ff */
[----:B------:R-:W-:Y:S02]  /*1640*/  @!UP0 USEL UR7, UR5, UR7, !UP2 ;  /* 0x0000000705078287 */ /* 0x000fe4000d000000 */
[----:B------:R-:W-:-:S02]  /*1650*/  UIMAD UR9, UR22, UR9, UR4 ;  /* 0x00000009160972a4 */ /* 0x000fc4000f8e0204 */
[----:B------:R-:W-:Y:S02]  /*1660*/  @!UP0 UIADD3 UR8, UPT, UPT, UR8, -UR7, URZ ;  /* 0x8000000708088290 */ /* 0x000fe4000fffe0ff */
[----:B------:R-:W-:Y:S02]  /*1670*/  @!UP0 UIMAD UR6, UR9, UR6, UR7 ;  /* 0x00000006090682a4 */ /* 0x000fe4000f8e0207 */
[----:B------:R-:W-:Y:S02]  /*1680*/  @!UP0 UIMAD UR4, UR8, UR22, UR5 ;  /* 0x00000016080482a4 */ /* 0x000fe4000f8e0205 */
[----:B------:R-:W-:Y:S02]  /*1690*/  UIMAD UR28, UR23, UR11, UR28 ;  /* 0x0000000b171c72a4 */ /* 0x000fe4000f8e021c */
[----:B------:R-:W-:Y:S01]  /*16a0*/  UIMAD UR20, UR4, UR18, UR20 ;  /* 0x00000012041472a4 */ /* 0x000fe2000f8e0214 */
[----:B------:R-:W-:Y:S02]  /*16b0*/  @!UP0 UMOV UR5, UR6 ;  /* 0x0000000600058c82 */ /* 0x000fe40008000000 */
[----:B------:R-:W-:-:S12]  /*16c0*/  UIMAD UR28, UR5, UR23, UR28 ;  /* 0x00000017051c72a4 */ /* 0x000fd8000f8e021c */
.L_x_18:
[----:B------:R-:W-:Y:S02]  /*16d0*/  UISETP.NE.AND UP2, UPT, UR27, 0x1, UPT ;  /* 0x000000011b00788c */ /* 0x000fe4000bf45270 */
[----:B------:R-:W-:Y:S02]  /*16e0*/  USHF.L.U32 UR4, UR76, 0x7, URZ ;  /* 0x000000074c047899 */ /* 0x000fe400080006ff */
[----:B------:R-:W-:Y:S02]  /*16f0*/  ULOP3.LUT UR61, UR73, 0x700, URZ, 0xc0, !UPT ;  /* 0x00000700493d7892 */ /* 0x000fe4000f8ec0ff */
[----:B------:R-:W-:Y:S02]  /*1700*/  ULOP3.LUT UR59, UR59, 0xffff, URZ, 0xc0, !UPT ;  /* 0x0000ffff3b3b7892 */ /* 0x000fe4000f8ec0ff */
[----:B------:R-:W-:Y:S02]  /*1710*/  UISETP.NE.AND UP0, UPT, UR21, 0x2, UPT ;  /* 0x000000021500788c */ /* 0x000fe4000bf05270 */
[----:B------:R-:W-:-:S02]  /*1720*/  ULOP3.LUT UR53, UR53, 0x3000, URZ, 0xc0, !UPT ;  /* 0x0000300035357892 */ /* 0x000fc4000f8ec0ff */
[----:B------:R-:W-:Y:S02]  /*1730*/  USHF.R.U32.HI UR73, URZ, 0x9, UR73 ;  /* 0x00000009ff497899 */ /* 0x000fe40008011649 */
[----:B------:R-:W-:Y:S02]  /*1740*/  ULOP3.LUT UR18, UR24, 0x80, URZ, 0xc0, !UPT ;  /* 0x0000008018127892 */ /* 0x000fe4000f8ec0ff */
[----:B------:R-:W-:Y:S02]  /*1750*/  ULOP3.LUT UR74, UR4, 0x80, URZ, 0xc0, !UPT ;  /* 0x00000080044a7892 */ /* 0x000fe4000f8ec0ff */
[----:B------:R-:W-:Y:S02]  /*1760*/  USHF.R.U32.HI UR60, URZ, 0xa, UR61 ;  /* 0x0000000aff3c7899 */ /* 0x000fe4000801163d */
[----:B------:R-:W-:Y:S01]  /*1770*/  USHF.L.U32 UR59, UR29, UR59, URZ ;  /* 0x0000003b1d3b7299 */ /* 0x000fe200080006ff */
[----:B------:R-:W-:Y:S11]  /*1780*/  BRA.U UP2, `(.L_x_19) ;  /* 0x0000000102407547 */ /* 0x000ff6000b800000 */
[----:B------:R-:W2:Y:S01]  /*1790*/  LDCU.128 UR8, c[0x0][0xf10] ;  /* 0x0001e200ff0877ac */ /* 0x000ea20008000c00 */
[----:B------:R-:W3:Y:S01]  /*17a0*/  LDCU UR12, c[0x0][0xf0c] ;  /* 0x0001e180ff0c77ac */ /* 0x000ee20008000800 */
[----:B------:R-:W4:Y:S01]  /*17b0*/  LDCU UR13, c[0x0][0xf20] ;  /* 0x0001e400ff0d77ac */ /* 0x000f220008000800 */
[----:B--2---:R-:W-:Y:S02]  /*17c0*/  UIMAD.WIDE.U32 UR4, UR28, UR8, URZ ;  /* 0x000000081c0472a5 */ /* 0x004fe4000f8e00ff */
[----:B------:R-:W-:Y:S02]  /*17d0*/  UIMAD.WIDE.U32 UR6, UR20, UR11, URZ ;  /* 0x0000000b140672a5 */ /* 0x000fe4000f8e00ff */
[----:B---3--:R-:W-:Y:S02]  /*17e0*/  UISETP.NE.AND UP2, UPT, UR12, 0x1, UPT ;  /* 0x000000010c00788c */ /* 0x008fe4000bf45270 */
[----:B------:R-:W-:-:S03]  /*17f0*/  USHF.R.U32.HI UR5, URZ, UR9, UR5 ;  /* 0x00000009ff057299 */ /* 0x000fc60008011605 */
[----:B------:R-:W-:Y:S01]  /*1800*/  UMOV UR4, UR7 ;  /* 0x0000000700047c82 */ /* 0x000fe20008000000 */
[----:B------:R-:W-:Y:S02]  /*1810*/  USEL UR5, UR28, UR5, !UP2 ;  /* 0x000000051c057287 */ /* 0x000fe4000d000000 */
[----:B------:R-:W-:Y:S02]  /*1820*/  UISETP.NE.AND UP2, UPT, UR10, 0x1, UPT ;  /* 0x000000010a00788c */ /* 0x000fe4000bf45270 */
[----:B----4-:R-:W-:-:S04]  /*1830*/  USHF.R.U32.HI UR4, URZ, UR13, UR4 ;  /* 0x0000000dff047299 */ /* 0x010fc80008011604 */
[----:B------:R-:W-:-:S04]  /*1840*/  USEL UR4, UR20, UR4, !UP2 ;  /* 0x0000000414047287 */ /* 0x000fc8000d000000 */
[----:B------:R-:W-:Y:S02]  /*1850*/  UIADD3 UR6, UPT, UPT, UR5, -UR4, URZ ;  /* 0x8000000405067290 */ /* 0x000fe4000fffe0ff */
[----:B------:R-:W-:Y:S02]  /*1860*/  UIADD3 UR4, UPT, UPT, -UR5, UR4, URZ ;  /* 0x0000000405047290 */ /* 0x000fe4000fffe1ff */
[----:B------:R-:W-:Y:S02]  /*1870*/  UIMAD UR20, UR6, UR10, UR20 ;  /* 0x0000000a061472a4 */ /* 0x000fe4000f8e0214 */
[----:B------:R-:W-:-:S12]  /*1880*/  UIMAD UR28, UR4, UR12, UR28 ;  /* 0x0000000c041c72a4 */ /* 0x000fd8000f8e021c */
.L_x_19:
[----:B------:R-:W-:Y:S05]  /*1890*/  BRA.U !UP6, `(.L_x_20) ;  /* 0x000000010e0c7547 */ /* 0x000fea000b800000 */
[----:B------:R-:W-:Y:S01]  /*18a0*/  UCGABAR_WAIT ;  /* 0x0000000000007dc7 */ /* 0x000fe20008000000 */
[----:B------:R-:W-:Y:S01]  /*18b0*/  CCTL.IVALL ;  /* 0x00000000ff00798f */ /* 0x000fe20002000000 */
[----:B------:R-:W-:Y:S05]  /*18c0*/  BRA `(.L_x_21) ;  /* 0x0000000000047947 */ /* 0x000fea0003800000 */
.L_x_20:
[----:B------:R-:W-:Y:S06]  /*18d0*/  BAR.SYNC.DEFER_BLOCKING 0x0 ;  /* 0x0000000000007b1d */ /* 0x000fec0000010000 */
.L_x_21:
[----:B------:R-:W-:Y:S05]  /*18e0*/  BRA.U UP0, `(.L_x_22) ;  /* 0x0000001500c47547 */ /* 0x000fea000b800000 */
[----:B------:R-:W2:Y:S01]  /*18f0*/  LDCU UR6, c[0x0][0x38c] ;  /* 0x00007180ff0677ac */ /* 0x000ea20008000800 */
[----:B------:R-:W3:Y:S01]  /*1900*/  S2UR UR7, SR_CgaCtaId ;  /* 0x00000000000779c3 */ /* 0x000ee20000008800 */
[----:B------:R-:W-:Y:S01]  /*1910*/  PLOP3.LUT P2, PT, PT, PT, UP4, 0x80, 0x8 ;  /* 0x000000000008781c */ /* 0x000fe20003f4f048 */
[----:B------:R-:W-:Y:S01]  /*1920*/  IMAD.MOV.U32 R12, RZ, RZ, 0x1 ;  /* 0x00000001ff0c7424 */ /* 0x000fe200078e00ff */
[----:B------:R-:W-:Y:S01]  /*1930*/  UMOV UR14, 0x400 ;  /* 0x00000400000e7882 */ /* 0x000fe20000000000 */
[----:B------:R-:W-:Y:S01]  /*1940*/  UISETP.NE.AND UP1, UPT, UR21, URZ, UPT ;  /* 0x000000ff1500728c */ /* 0x000fe2000bf25270 */
[----:B------:R-:W-:Y:S02]  /*1950*/  ISETP.NE.AND P3, PT, R3, RZ, P4 ;  /* 0x000000ff0300720c */ /* 0x000fe40002765270 */
[----:B------:R-:W-:Y:S02]  /*1960*/  CS2R R10, SRZ ;  /* 0x00000000000a7805 */ /* 0x000fe4000001ff00 */
[----:B------:R-:W-:Y:S01]  /*1970*/  PLOP3.LUT P2, PT, P2, PT, PT, 0x8, 0x80 ;  /* 0x000000000080781c */ /* 0x000fe2000174e170 */
[----:B------:R-:W-:Y:S01]  /*1980*/  IMAD.MOV.U32 R9, RZ, RZ, RZ ;  /* 0x000000ffff097224 */ /* 0x000fe200078e00ff */
[----:B------:R-:W4:Y:S01]  /*1990*/  LDCU UR67, c[0x0][0x370] ;  /* 0x00006e00ff4377ac */ /* 0x000f220008000800 */
[----:B------:R-:W-:Y:S01]  /*19a0*/  IMAD.MOV.U32 R8, RZ, RZ, 0x1 ;  /* 0x00000001ff087424 */ /* 0x000fe200078e00ff */
[----:B------:R-:W1:Y:S01]  /*19b0*/  LDCU.64 UR54, c[0x0][0x348] ;  /* 0x00006900ff3677ac */ /* 0x000e620008000a00 */
[----:B--2---:R-:W-:-:S02]  /*19c0*/  UIADD3 UR5, UPT, UPT, UR6, 0xff, URZ ;  /* 0x000000ff06057890 */ /* 0x004fc4000fffe0ff */
[----:B------:R-:W-:Y:S02]  /*19d0*/  ULOP3.LUT UR73, UR73, 0x1, URZ, 0xc0, !UPT ;  /* 0x0000000149497892 */ /* 0x000fe4000f8ec0ff */
[----:B------:R-:W-:Y:S02]  /*19e0*/  USHF.R.S32.HI UR4, URZ, 0x1f, UR5 ;  /* 0x0000001fff047899 */ /* 0x000fe40008011405 */
[----:B------:R-:W-:Y:S02]  /*19f0*/  ULEA.HI UR72, UR53, UR74, URZ, 0x19 ;  /* 0x0000004a35487291 */ /* 0x000fe4000f8fc8ff */
[----:B------:R-:W-:Y:S02]  /*1a00*/  ULEA.HI UR4, UR4, UR5, URZ, 0x8 ;  /* 0x0000000504047291 */ /* 0x000fe4000f8f40ff */
[----:B---3--:R-:W-:Y:S02]  /*1a10*/  ULEA UR14, UR7, UR14, 0x18 ;  /* 0x0000000e070e7291 */ /* 0x008fe4000f8ec0ff */
[----:B------:R-:W-:-:S02]  /*1a20*/  USHF.R.S32.HI UR69, URZ, 0x8, UR4 ;  /* 0x00000008ff457899 */ /* 0x000fc40008011404 */
[----:B------:R-:W-:Y:S02]  /*1a30*/  UIADD3 UR4, UPT, UPT, UR6, -0x1, URZ ;  /* 0xffffffff06047890 */ /* 0x000fe4000fffe0ff */
[----:B------:R-:W-:Y:S02]  /*1a40*/  UISETP.LT.U32.AND UP0, UPT, UR69, 0x2, UPT ;  /* 0x000000024500788c */ /* 0x000fe4000bf01070 */
[----:B------:R-:W-:Y:S02]  /*1a50*/  UISETP.GE.U32.AND UP2, UPT, UR4, -0x1ff, UPT ;  /* 0xfffffe010400788c */ /* 0x000fe4000bf46070 */
[----:B------:R-:W-:Y:S02]  /*1a60*/  USEL UR68, UR69, 0x2, UP0 ;  /* 0x0000000245447887 */ /* 0x000fe40008000000 */
[----:B------:R-:W-:Y:S02]  /*1a70*/  UIADD3 UR75, UPT, UPT, UR6, 0x1fe, URZ ;  /* 0x000001fe064b7890 */ /* 0x000fe4000fffe0ff */
[----:B------:R-:W-:Y:S01]  /*1a80*/  UIADD3 UR4, UPT, UPT, UR68, -0x1, URZ ;  /* 0xffffffff44047890 */ /* 0x000fe2000fffe0ff */
[----:B------:R-:W2:Y:S04]  /*1a90*/  LDCU UR66, c[0x0][0x374] ;  /* 0x00006e80ff4277ac */ /* 0x000ea80008000800 */
[----:B------:R-:W-:-:S02]  /*1aa0*/  @UP2 UIADD3 UR4, UPT, UPT, UR68, URZ, URZ ;  /* 0x000000ff44042290 */ /* 0x000fc4000fffe0ff */
[----:B------:R-:W-:Y:S02]  /*1ab0*/  USEL UR58, UR58, 0x2, UP1 ;  /* 0x000000023a3a7887 */ /* 0x000fe40008800000 */
[----:B------:R-:W-:Y:S02]  /*1ac0*/  UIADD3 UR63, UPT, UPT, UR14, 0x31000, UR61 ;  /* 0x000310000e3f7890 */ /* 0x000fe4000fffe03d */
[----:B------:R-:W-:Y:S02]  /*1ad0*/  UIADD3 UR71, UPT, UPT, UR69, -UR68, URZ ;  /* 0x8000004445477290 */ /* 0x000fe4000fffe0ff */
[----:B------:R-:W-:Y:S02]  /*1ae0*/  UIADD3 UR62, UPT, UPT, UR4, 0x1, URZ ;  /* 0x00000001043e7890 */ /* 0x000fe4000fffe0ff */
[----:B------:R-:W-:Y:S01]  /*1af0*/  UIADD3 UR70, UPT, UPT, -UR4, URZ, URZ ;  /* 0x000000ff04467290 */ /* 0x000fe2000fffe1ff */
[----:B-1--4-:R-:W-:-:S11]  /*1b00*/  UMOV UR29, URZ ;  /* 0x000000ff001d7c82 */ /* 0x012fd60008000000 */
.L_x_46:
[----:B-1----:R-:W1:Y:S02]  /*1b10*/  S2UR UR4, SR_CgaCtaId ;  /* 0x00000000000479c3 */ /* 0x002e640000008800 */
[----:B-1----:R-:W-:-:S09]  /*1b20*/  UISETP.NE.AND UP0, UPT, UR4, URZ, UPT ;  /* 0x000000ff0400728c */ /* 0x002fd2000bf05270 */
[----:B---3--:R-:W-:Y:S05]  /*1b30*/  BRA.U UP0, `(.L_x_23) ;  /* 0x0000000100287547 */ /* 0x008fea000b800000 */
[----:B------:R-:W-:Y:S02]  /*1b40*/  LEA R0, R9, UR14, 0x3 ;  /* 0x0000000e09007c11 */ /* 0x000fe4000f8e18ff */
[----:B------:R-:W-:-:S04]  /*1b50*/  SHF.L.U32 R3, R8, 0x1f, RZ ;  /* 0x0000001f08037819 */ /* 0x000fc800000006ff */
[----:B------:R-:W1:Y:S02]  /*1b60*/  SYNCS.PHASECHK.TRANS64.TRYWAIT P0, [R0+URZ+0xb0], R3 ;  /* 0x0000b003000075a7 */ /* 0x000e6400080011ff */
[----:B-1----:R-:W-:Y:S05]  /*1b70*/  @!P0 BRA `(.L_x_24) ;  /* 0x000000b400048947 */ /* 0x002fea0003800000 */
.L_x_149:
[----:B------:R3:W-:Y:S01]  /*1b80*/  SYNCS.ARRIVE.TRANS64.A1T0 RZ, [R0+URZ+0xa0], RZ ;  /* 0x0000a0ff00ff79a7 */ /* 0x0007e200081000ff */
[----:B------:R-:W-:-:S05]  /*1b90*/  VIADD R9, R9, 0x1 ;  /* 0x0000000109097836 */ /* 0x000fca0000000000 */
[----:B------:R-:W-:-:S04]  /*1ba0*/  ISETP.NE.AND P0, PT, R9, 0x2, PT ;  /* 0x000000020900780c */ /* 0x000fc80003f05270 */
[----:B-1----:R-:W-:Y:S02]  /*1bb0*/  SEL R3, RZ, 0x1, P0 ;  /* 0x00000001ff037807 */ /* 0x002fe40000000000 */
[----:B------:R-:W-:Y:S02]  /*1bc0*/  SEL R9, R9, RZ, P0 ;  /* 0x000000ff09097207 */ /* 0x000fe40000000000 */
[----:B------:R-:W-:Y:S02]  /*1bd0*/  LOP3.LUT R8, R8, R3, RZ, 0x3c, !PT ;  /* 0x0000000308087212 */ /* 0x000fe400078e3cff */
.L_x_23:
[----:B------:R-:W-:Y:S01]  /*1be0*/  ULEA UR4, UR29, UR14, 0x3 ;  /* 0x0000000e1d047291 */ /* 0x000fe2000f8e18ff */
[----:B---3--:R-:W-:Y:S01]  /*1bf0*/  SHF.L.U32 R0, R12, 0x1f, RZ ;  /* 0x0000001f0c007819 */ /* 0x008fe200000006ff */
[----:B------:R-:W-:Y:S02]  /*1c00*/  UISETP.GE.U32.AND UP0, UPT, UR75, 0x1ff, UPT ;  /* 0x000001ff4b00788c */ /* 0x000fe4000bf06070 */
[----:B------:R-:W-:Y:S02]  /*1c10*/  ULEA UR35, UR20, UR72, 0x8 ;  /* 0x0000004814237291 */ /* 0x000fe4000f8e40ff */
[----:B------:R-:W-:Y:S01]  /*1c20*/  ULEA UR19, UR20, UR73, 0x1 ;  /* 0x0000004914137291 */ /* 0x000fe2000f8e08ff */
[----:B------:R-:W-:Y:S02]  /*1c30*/  UMOV UR15, URZ ;  /* 0x000000ff000f7c82 */ /* 0x000fe40008000000 */
[----:B------:R1:W3:Y:S01]  /*1c40*/  SYNCS.PHASECHK.TRANS64.TRYWAIT P1, [UR4+0x10], R0 ;  /* 0x00001000ff0075a7 */ /* 0x0002e20008021104 */
[----:B------:R-:W-:-:S04]  /*1c50*/  ULEA.HI UR4, UR28, UR28, URZ, 0x1 ;  /* 0x0000001c1c047291 */ /* 0x000fc8000f8f08ff */
[----:B------:R-:W-:Y:S02]  /*1c60*/  USHF.L.U32 UR51, UR4, 0x7, URZ ;  /* 0x0000000704337899 */ /* 0x000fe400080006ff */
[----:B------:R-:W-:Y:S02]  /*1c70*/  ULOP3.LUT UR12, UR4, 0xfffffffe, URZ, 0xc0, !UPT ;  /* 0xfffffffe040c7892 */ /* 0x000fe4000f8ec0ff */
[----:B------:R-:W-:Y:S02]  /*1c80*/  ULOP3.LUT UR51, UR74, 0xffffff00, UR51, 0xf8, !UPT ;  /* 0xffffff004a337892 */ /* 0x000fe4000f8ef833 */
[----:B------:R-:W-:Y:S01]  /*1c90*/  ULOP3.LUT UR12, UR12, 0x1, UR76, 0xf8, !UPT ;  /* 0x000000010c0c7892 */ /* 0x000fe2000f8ef84c */
[----:B------:R-:W-:Y:S11]  /*1ca0*/  BRA.U !UP0, `(.L_x_25) ;  /* 0x0000000508607547 */ /* 0x000ff6000b800000 */
[----:B------:R-:W-:Y:S01]  /*1cb0*/  UMOV UR37, UR70 ;  /* 0x0000004600257c82 */ /* 0x000fe20008000000 */
[----:B------:R-:W-:Y:S01]  /*1cc0*/  UMOV UR5, UR29 ;  /* 0x0000001d00057c82 */ /* 0x000fe20008000000 */
[----:B------:R-:W-:Y:S01]  /*1cd0*/  UMOV UR42, 0x80 ;  /* 0x00000080002a7882 */ /* 0x000fe20000000000 */
[----:B------:R-:W-:Y:S01]  /*1ce0*/  UMOV UR11, URZ ;  /* 0x000000ff000b7c82 */ /* 0x000fe20008000000 */
[----:B------:R-:W-:-:S05]  /*1cf0*/  UMOV UR20, UR60 ;  /* 0x0000003c00147c82 */ /* 0x000fca0008000000 */
.L_x_33:
[----:B------:R-:W-:Y:S01]  /*1d00*/  ULEA UR6, UR5, UR14, 0x3 ;  /* 0x0000000e05067291 */ /* 0x000fe2000f8e18ff */
[----:B---3--:R-:W-:Y:S01]  /*1d10*/  @P4 MOV R2, 0x21800 ;  /* 0x0002180000024802 */ /* 0x008fe20000000f00 */
[----:B--23--:R-:W-:Y:S10]  /*1d20*/  @P1 BRA `(.L_x_26) ;  /* 0x00000000000c1947 */ /* 0x00cff40003800000 */
[----:B------:R-:W-:-:S04]  /*1d30*/  SHF.L.U32 R3, R12, 0x1f, RZ ;  /* 0x0000001f0c037819 */ /* 0x000fc800000006ff */
[----:B------:R-:W3:Y:S02]  /*1d40*/  SYNCS.PHASECHK.TRANS64.TRYWAIT P0, [UR6+0x10], R3 ;  /* 0x00001003ff0075a7 */ /* 0x000ee40008001106 */
[----:B---3--:R-:W-:Y:S05]  /*1d50*/  @!P0 BRA `(.L_x_27) ;  /* 0x000000b000a08947 */ /* 0x008fea0003800000 */
.L_x_26:
[----:B------:R3:W-:Y:S01]  /*1d60*/  @P4 SYNCS.ARRIVE.TRANS64 RZ, [UR6], R2 ;  /* 0x00000002ffff49a7 */ /* 0x0007e20008000006 */
[----:B------:R-:W-:Y:S02]  /*1d70*/  ULOP3.LUT UR4, UR58, 0x2, URZ, 0xfc, !UPT ;  /* 0x000000023a047892 */ /* 0x000fe4000f8efcff */
[----:B------:R-:W-:Y:S02]  /*1d80*/  UIADD3 UR37, UPT, UPT, UR37, 0x1, URZ ;  /* 0x0000000125257890 */ /* 0x000fe4000fffe0ff */
[----:B------:R-:W-:Y:S02]  /*1d90*/  UISETP.NE.AND UP0, UPT, UR4, 0x2, UPT ;  /* 0x000000020400788c */ /* 0x000fe4000bf05270 */
[----:B------:R-:W-:-:S07]  /*1da0*/  UISETP.NE.AND UP4, UPT, UR37, 0x1, UPT ;  /* 0x000000012500788c */ /* 0x000fce000bf85270 */
[----:B------:R-:W-:Y:S05]  /*1db0*/  BRA.U UP0, `(.L_x_28) ;  /* 0x0000000100047547 */ /* 0x000fea000b800000 */
[----:B--2---:R-:W-:Y:S05]  /*1dc0*/  BPT.TRAP 0x1 ;  /* 0x000000040000795c */ /* 0x004fea0000300000 */
.L_x_28:
[----:B------:R-:W-:Y:S04]  /*1dd0*/  BSSY.RECONVERGENT B0, `(.L_x_29) ;  /* 0x0000003000007945 */ /* 0x000fe80003800200 */
[----:B------:R-:W-:Y:S05]  /*1de0*/  @!P3 BRA `(.L_x_30) ;  /* 0x000000000004b947 */ /* 0x000fea0003800000 */
[----:B--2---:R-:W-:Y:S05]  /*1df0*/  BPT.TRAP 0x1 ;  /* 0x000000040000795c */ /* 0x004fea0000300000 */
.L_x_30:
[----:B--2---:R-:W-:Y:S05]  /*1e00*/  BSYNC.RECONVERGENT B0 ;  /* 0x0000000000007941 */ /* 0x004fea0003800200 */
.L_x_29:
[----:B------:R-:W-:Y:S01]  /*1e10*/  UIADD3 UR4, UPT, UPT, UR5, 0x1, URZ ;  /* 0x0000000105047890 */ /* 0x000fe2000fffe0ff */
[----:B------:R-:W-:Y:S01]  /*1e20*/  BSSY.RECONVERGENT B0, `(.L_x_31) ;  /* 0x000003a000007945 */ /* 0x000fe20003800200 */
[----:B------:R-:W-:Y:S02]  /*1e30*/  ELECT P0, URZ, PT ;  /* 0x0000000000ff782f */ /* 0x000fe40003800000 */
[----:B------:R-:W-:-:S04]  /*1e40*/  UISETP.NE.AND UP0, UPT, UR4, 0x2, UPT ;  /* 0x000000020400788c */ /* 0x000fc8000bf05270 */
[----:B------:R-:W-:Y:S02]  /*1e50*/  USEL UR7, URZ, 0x1, UP0 ;  /* 0x00000001ff077887 */ /* 0x000fe40008000000 */
[----:B------:R-:W-:-:S04]  /*1e60*/  USEL UR29, UR4, URZ, UP0 ;  /* 0x000000ff041d7287 */ /* 0x000fc80008000000 */
[----:B------:R-:W-:Y:S01]  /*1e70*/  ULEA UR4, UR29, UR14, 0x3 ;  /* 0x0000000e1d047291 */ /* 0x000fe2000f8e18ff */
[----:B------:R-:W-:-:S04]  /*1e80*/  LOP3.LUT R12, R12, UR7, RZ, 0x3c, !PT ;  /* 0x000000070c0c7c12 */ /* 0x000fc8000f8e3cff */
[----:B-1----:R-:W-:-:S04]  /*1e90*/  SHF.L.U32 R0, R12, 0x1f, RZ ;  /* 0x0000001f0c007819 */ /* 0x002fc800000006ff */
[----:B------:R1:W2:Y:S01]  /*1ea0*/  SYNCS.PHASECHK.TRANS64.TRYWAIT P1, [UR4+0x10], R0 ;  /* 0x00001000ff0075a7 */ /* 0x0002a20008021104 */
[----:B------:R-:W-:Y:S05]  /*1eb0*/  @!P0 BRA `(.L_x_32) ;  /* 0x0000000000c08947 */ /* 0x000fea0003800000 */
[----:B------:R-:W-:Y:S02]  /*1ec0*/  USHF.L.U32 UR4, UR5, 0xf, URZ ;  /* 0x0000000f05047899 */ /* 0x000fe400080006ff */
[----:B------:R-:W-:Y:S02]  /*1ed0*/  UIADD3 UR30, UP3, UPT, UR54, 0x80, URZ ;  /* 0x00000080361e7890 */ /* 0x000fe4000ff7e0ff */
[----:B------:R-:W-:Y:S02]  /*1ee0*/  ULOP3.LUT UR24, UR4, UR53, URZ, 0xfc, !UPT ;  /* 0x0000003504187292 */ /* 0x000fe4000f8efcff */
[----:B------:R-:W-:Y:S02]  /*1ef0*/  UIADD3 UR40, UPT, UPT, UR14, UR4, URZ ;  /* 0x000000040e287290 */ /* 0x000fe4000fffe0ff */
[----:B------:R-:W-:Y:S02]  /*1f00*/  UIADD3 UR22, UP2, UPT, UR54, 0x180, URZ ;  /* 0x0000018036167890 */ /* 0x000fe4000ff5e0ff */
[----:B------:R-:W-:-:S02]  /*1f10*/  UIADD3 UR24, UPT, UPT, UR14, UR24, URZ ;  /* 0x000000180e187290 */ /* 0x000fc4000fffe0ff */
[----:B------:R-:W-:Y:S02]  /*1f20*/  ULEA UR8, UR5, UR14, 0xa ;  /* 0x0000000e05087291 */ /* 0x000fe4000f8e50ff */
[----:B------:R-:W-:Y:S02]  /*1f30*/  UIADD3 UR46, UP1, UPT, UR54, 0x280, URZ ;  /* 0x00000280362e7890 */ /* 0x000fe4000ff3e0ff */
[----:B------:R-:W-:Y:S02]  /*1f40*/  UIADD3 UR50, UPT, UPT, UR42, -0x80, URZ ;  /* 0xffffff802a327890 */ /* 0x000fe4000fffe0ff */
[----:B------:R-:W-:Y:S02]  /*1f50*/  ULOP3.LUT UR49, UR6, 0xfefffff8, URZ, 0xc0, !UPT ;  /* 0xfefffff806317892 */ /* 0x000fe4000f8ec0ff */
[----:B------:R-:W-:Y:S02]  /*1f60*/  UIADD3.X UR31, UPT, UPT, URZ, UR55, URZ, UP3, !UPT ;  /* 0x00000037ff1f7290 */ /* 0x000fe40009ffe4ff */
[----:B------:R-:W-:-:S02]  /*1f70*/  UIADD3 UR48, UPT, UPT, UR40, 0x10800, URZ ;  /* 0x0001080028307890 */ /* 0x000fc4000fffe0ff */
[----:B------:R-:W-:Y:S02]  /*1f80*/  ULEA UR16, UR5, UR61, 0xb ;  /* 0x0000003d05107291 */ /* 0x000fe4000f8e58ff */
[----:B------:R-:W-:Y:S02]  /*1f90*/  UIADD3 UR38, UP0, UPT, UR54, 0x380, URZ ;  /* 0x0000038036267890 */ /* 0x000fe4000ff1e0ff */
[----:B------:R-:W-:Y:S02]  /*1fa0*/  UIADD3 UR40, UPT, UPT, UR40, 0x14800, URZ ;  /* 0x0001480028287890 */ /* 0x000fe4000fffe0ff */
[----:B------:R-:W-:Y:S02]  /*1fb0*/  UIADD3.X UR23, UPT, UPT, URZ, UR55, URZ, UP2, !UPT ;  /* 0x00000037ff177290 */ /* 0x000fe400097fe4ff */
[----:B------:R-:W-:Y:S02]  /*1fc0*/  UIADD3 UR32, UPT, UPT, UR24, 0x20800, URZ ;  /* 0x0002080018207890 */ /* 0x000fe4000fffe0ff */
[----:B------:R-:W-:-:S02]  /*1fd0*/  UPRMT UR4, URZ, 0x5410, UR59 ;  /* 0x00005410ff047896 */ /* 0x000fc4000800003b */
[----:B------:R-:W-:Y:S02]  /*1fe0*/  UIADD3 UR24, UPT, UPT, UR24, 0x24800, URZ ;  /* 0x0002480018187890 */ /* 0x000fe4000fffe0ff */
[----:B------:R-:W-:Y:S02]  /*1ff0*/  UIADD3.X UR47, UPT, UPT, URZ, UR55, URZ, UP1, !UPT ;  /* 0x00000037ff2f7290 */ /* 0x000fe40008ffe4ff */
[----:B------:R-:W-:Y:S02]  /*2000*/  UIADD3 UR8, UPT, UPT, UR8, 0x30800, URZ ;  /* 0x0003080008087890 */ /* 0x000fe4000fffe0ff */
[----:B------:R-:W-:Y:S02]  /*2010*/  UIADD3 UR16, UPT, UPT, UR14, 0x31000, UR16 ;  /* 0x000310000e107890 */ /* 0x000fe4000fffe010 */
[----:B------:R-:W-:Y:S01]  /*2020*/  UIADD3.X UR39, UPT, UPT, URZ, UR55, URZ, UP0, !UPT ;  /* 0x00000037ff277290 */ /* 0x000fe200087fe4ff */
[----:B------:R-:W-:Y:S01]  /*2030*/  UMOV UR56, 0x0 ;  /* 0x0000000000387882 */ /* 0x000fe20000000000 */
[----:B------:R-:W-:Y:S01]  /*2040*/  UMOV UR57, 0x10000000 ;  /* 0x1000000000397882 */ /* 0x000fe20000000000 */
[----:B------:R-:W-:Y:S01]  /*2050*/  UMOV UR43, UR51 ;  /* 0x00000033002b7c82 */ /* 0x000fe20008000000 */
[----:B------:R-:W-:Y:S01]  /*2060*/  UMOV UR44, UR52 ;  /* 0x00000034002c7c82 */ /* 0x000fe20008000000 */
[----:B------:R-:W-:Y:S01]  /*2070*/  UMOV UR41, UR49 ;  /* 0x0000003100297c82 */ /* 0x000fe20008000000 */
[----:B------:R-:W-:Y:S01]  /*2080*/  UMOV UR36, UR52 ;  /* 0x0000003400247c82 */ /* 0x000fe20008000000 */
[----:B------:R-:W-:Y:S01]  /*2090*/  UMOV UR33, UR49 ;  /* 0x0000003100217c82 */ /* 0x000fe20008000000 */
[----:B------:R-:W-:Y:S01]  /*20a0*/  UMOV UR34, UR50 ;  /* 0x0000003200227c82 */ /* 0x000fe20008000000 */
[----:B------:R4:W-:Y:S01]  /*20b0*/  UTMALDG.3D.2CTA [UR48], [UR30], desc[UR56] ;  /* 0x000038301e0075b4 */ /* 0x0009e20008211000 */
[----:B------:R-:W-:Y:S01]  /*20c0*/  UMOV UR26, UR42 ;  /* 0x0000002a001a7c82 */ /* 0x000fe20008000000 */
[----:B------:R-:W-:Y:S01]  /*20d0*/  UMOV UR27, UR35 ;  /* 0x00000023001b7c82 */ /* 0x000fe20008000000 */
[----:B------:R-:W-:Y:S01]  /*20e0*/  UMOV UR28, UR52 ;  /* 0x00000034001c7c82 */ /* 0x000fe20008000000 */
[----:B------:R-:W-:Y:S01]  /*20f0*/  UMOV UR25, UR49 ;  /* 0x0000003100197c82 */ /* 0x000fe20008000000 */
[----:B------:R-:W-:Y:S01]  /*2100*/  UMOV UR10, URZ ;  /* 0x000000ff000a7c82 */ /* 0x000fe20008000000 */
[----:B------:R-:W-:Y:S01]  /*2110*/  UMOV UR13, UR52 ;  /* 0x00000034000d7c82 */ /* 0x000fe20008000000 */
[----:B------:R-:W-:Y:S01]  /*2120*/  UMOV UR9, UR49 ;  /* 0x0000003100097c82 */ /* 0x000fe20008000000 */
[----:B------:R4:W-:Y:S01]  /*2130*/  UTMALDG.3D.2CTA [UR40], [UR30], desc[UR56] ;  /* 0x000038281e0075b4 */ /* 0x0009e20008211000 */
[----:B------:R-:W-:Y:S01]  /*2140*/  UMOV UR7, 0xff0000 ;  /* 0x00ff000000077882 */ /* 0x000fe20000000000 */
[----:B------:R-:W-:Y:S01]  /*2150*/  UMOV UR21, UR52 ;  /* 0x0000003400157c82 */ /* 0x000fe20008000000 */
[----:B------:R-:W-:Y:S01]  /*2160*/  UMOV UR17, UR49 ;  /* 0x0000003100117c82 */ /* 0x000fe20008000000 */
[----:B------:R4:W-:Y:S01]  /*2170*/  UTMALDG.3D.MULTICAST.2CTA [UR32], [UR22], UR4, desc[UR56] ;  /* 0x00003820160073b4 */ /* 0x0009e20008211804 */
[----:B------:R4:W-:Y:S01]  /*2180*/  UTMALDG.3D.MULTICAST.2CTA [UR24], [UR22], UR4, desc[UR56] ;  /* 0x00003818160073b4 */ /* 0x0009e20008211804 */
[----:B------:R4:W-:Y:S01]  /*2190*/  UTMALDG.4D.2CTA [UR8], [UR46], desc[UR56] ;  /* 0x000038082e0075b4 */ /* 0x0009e20008219000 */
[----:B------:R4:W-:Y:S02]  /*21a0*/  UTMALDG.4D.MULTICAST.2CTA [UR16], [UR38], UR7, desc[UR56] ;  /* 0x00003810260073b4 */ /* 0x0009e40008219807 */
[----:B----4-:R-:W-:Y:S01]  /*21b0*/  NOP ;  /* 0x0000000000007918 */ /* 0x010fe20000000000 */
.L_x_32:
[----:B------:R-:W-:Y:S05]  /*21c0*/  BSYNC.RECONVERGENT B0 ;  /* 0x0000000000007941 */ /* 0x000fea0003800200 */
.L_x_31:
[----:B------:R-:W-:Y:S02]  /*21d0*/  UIADD3 UR42, UPT, UPT, UR42, 0x100, URZ ;  /* 0x000001002a2a7890 */ /* 0x000fe4000fffe0ff */
[----:B------:R-:W-:Y:S02]  /*21e0*/  UIADD3 UR20, UPT, UPT, UR20, 0x2, URZ ;  /* 0x0000000214147890 */ /* 0x000fe4000fffe0ff */
[----:B------:R-:W-:Y:S01]  /*21f0*/  UIADD3 UR11, UPT, UPT, UR11, 0x2, URZ ;  /* 0x000000020b0b7890 */ /* 0x000fe2000fffe0ff */
[----:B------:R-:W-:Y:S01]  /*2200*/  UMOV UR5, UR29 ;  /* 0x0000001d00057c82 */ /* 0x000fe20008000000 */
[----:B------:R-:W-:Y:S01]  /*2210*/  UMOV UR15, UR62 ;  /* 0x0000003e000f7c82 */ /* 0x000fe20008000000 */
[----:B------:R-:W-:Y:S09]  /*2220*/  BRA.U UP4, `(.L_x_33) ;  /* 0xfffffff904b47547 */ /* 0x000ff2000b83ffff */
.L_x_25:
[----:B------:R-:W-:Y:S01]  /*2230*/  ULEA UR4, UR29, UR14, 0x3 ;  /* 0x0000000e1d047291 */ /* 0x000fe2000f8e18ff */
[----:B-1----:R-:W-:Y:S01]  /*2240*/  SHF.L.U32 R0, R12, 0x1f, RZ ;  /* 0x0000001f0c007819 */ /* 0x002fe200000006ff */
[----:B------:R-:W-:Y:S01]  /*2250*/  @!P2 SYNCS.ARRIVE.TRANS64.A1T0 RZ, [UR14+0x68], RZ ;  /* 0x000068ffffffa9a7 */ /* 0x000fe2000810000e */
[----:B------:R-:W-:-:S06]  /*2260*/  UISETP.GT.AND UP0, UPT, UR69, UR68, UPT ;  /* 0x000000444500728c */ /* 0x000fcc000bf04270 */
[----:B--23--:R1:W2:Y:S03]  /*2270*/  SYNCS.PHASECHK.TRANS64.TRYWAIT P1, [UR4+0x10], R0 ;  /* 0x00001000ff0075a7 */ /* 0x00c2a60008021104 */
[----:B------:R-:W-:Y:S05]  /*2280*/  BRA.U !UP0, `(.L_x_34) ;  /* 0x00000005084c7547 */ /* 0x000fea000b800000 */
[----:B------:R-:W-:Y:S01]  /*2290*/  UIADD3 UR37, UPT, UPT, UR71, UR15, URZ ;  /* 0x0000000f47257290 */ /* 0x000fe2000fffe0ff */
[----:B------:R-:W-:-:S11]  /*22a0*/  UMOV UR5, UR29 ;  /* 0x0000001d00057c82 */ /* 0x000fd60008000000 */
.L_x_42:
[----:B------:R-:W-:Y:S01]  /*22b0*/  ULEA UR7, UR5, UR14, 0x3 ;  /* 0x0000000e05077291 */ /* 0x000fe2000f8e18ff */
[----:B--2---:R-:W-:Y:S01]  /*22c0*/  @P4 MOV R2, 0x21800 ;  /* 0x0002180000024802 */ /* 0x004fe20000000f00 */
[----:B--23--:R-:W-:Y:S10]  /*22d0*/  @P1 BRA `(.L_x_35) ;  /* 0x00000000000c1947 */ /* 0x00cff40003800000 */
[----:B------:R-:W-:-:S04]  /*22e0*/  SHF.L.U32 R3, R12, 0x1f, RZ ;  /* 0x0000001f0c037819 */ /* 0x000fc800000006ff */
[----:B------:R-:W2:Y:S02]  /*22f0*/  SYNCS.PHASECHK.TRANS64.TRYWAIT P0, [UR7+0x10], R3 ;  /* 0x00001003ff0075a7 */ /* 0x000ea40008001107 */
[----:B--2---:R-:W-:Y:S05]  /*2300*/  @!P0 BRA `(.L_x_36) ;  /* 0x000000ac004c8947 */ /* 0x004fea0003800000 */
.L_x_35:
[----:B------:R2:W-:Y:S01]  /*2310*/  @P4 SYNCS.ARRIVE.TRANS64 RZ, [UR7], R2 ;  /* 0x00000002ffff49a7 */ /* 0x0005e20008000007 */
[----:B------:R-:W-:-:S04]  /*2320*/  ULOP3.LUT UR4, UR58, 0x2, URZ, 0xfc, !UPT ;  /* 0x000000023a047892 */ /* 0x000fc8000f8efcff */
[----:B------:R-:W-:-:S09]  /*2330*/  UISETP.NE.AND UP0, UPT, UR4, 0x2, UPT ;  /* 0x000000020400788c */ /* 0x000fd2000bf05270 */
[----:B------:R-:W-:Y:S05]  /*2340*/  BRA.U UP0, `(.L_x_37) ;  /* 0x0000000100047547 */ /* 0x000fea000b800000 */
[----:B------:R-:W-:Y:S05]  /*2350*/  BPT.TRAP 0x1 ;  /* 0x000000040000795c */ /* 0x000fea0000300000 */
.L_x_37:
[----:B------:R-:W-:Y:S04]  /*2360*/  BSSY.RECONVERGENT B0, `(.L_x_38) ;  /* 0x0000003000007945 */ /* 0x000fe80003800200 */
[----:B------:R-:W-:Y:S05]  /*2370*/  @!P3 BRA `(.L_x_39) ;  /* 0x000000000004b947 */ /* 0x000fea0003800000 */
[----:B------:R-:W-:Y:S05]  /*2380*/  BPT.TRAP 0x1 ;  /* 0x000000040000795c */ /* 0x000fea0000300000 */
.L_x_39:
[----:B------:R-:W-:Y:S05]  /*2390*/  BSYNC.RECONVERGENT B0 ;  /* 0x0000000000007941 */ /* 0x000fea0003800200 */
.L_x_38:
        /* <DEDUP_REMOVED lines=9> */
[----:B------:R1:W3:Y:S01]  /*2430*/  SYNCS.PHASECHK.TRANS64.TRYWAIT P1, [UR4+0x10], R0 ;  /* 0x00001000ff0075a7 */ /* 0x0002e20008021104 */
[----:B------:R-:W-:Y:S05]  /*2440*/  @!P0 BRA `(.L_x_41) ;  /* 0x0000000000c88947 */ /* 0x000fea0003800000 */
[----:B------:R-:W-:Y:S02]  /*2450*/  USHF.L.U32 UR4, UR5, 0xf, URZ ;  /* 0x0000000f05047899 */ /* 0x000fe400080006ff */
[----:B------:R-:W-:Y:S02]  /*2460*/  UIADD3 UR20, UP3, UPT, UR54, 0x80, URZ ;  /* 0x0000008036147890 */ /* 0x000fe4000ff7e0ff */
[----:B------:R-:W-:Y:S02]  /*2470*/  UIADD3 UR40, UPT, UPT, UR14, UR4, URZ ;  /* 0x000000040e287290 */ /* 0x000fe4000fffe0ff */
[----:B------:R-:W-:Y:S02]  /*2480*/  USHF.L.U32 UR50, UR15, 0x8, URZ ;  /* 0x000000080f327899 */ /* 0x000fe400080006ff */
[----:B------:R-:W-:Y:S02]  /*2490*/  ULOP3.LUT UR24, UR4, UR53, URZ, 0xfc, !UPT ;  /* 0x0000003504187292 */ /* 0x000fe4000f8efcff */
[----:B------:R-:W-:-:S02]  /*24a0*/  ULOP3.LUT UR49, UR7, 0xfefffff8, URZ, 0xc0, !UPT ;  /* 0xfefffff807317892 */ /* 0x000fc4000f8ec0ff */
[----:B------:R-:W-:Y:S02]  /*24b0*/  UIADD3.X UR21, UPT, UPT, URZ, UR55, URZ, UP3, !UPT ;  /* 0x00000037ff157290 */ /* 0x000fe40009ffe4ff */
[----:B------:R-:W-:Y:S02]  /*24c0*/  UIADD3 UR48, UPT, UPT, UR40, 0x10800, URZ ;  /* 0x0001080028307890 */ /* 0x000fe4000fffe0ff */
[----:B------:R-:W-:Y:S02]  /*24d0*/  UIADD3 UR42, UPT, UPT, UR50, 0x80, URZ ;  /* 0x00000080322a7890 */ /* 0x000fe4000fffe0ff */
[----:B------:R-:W-:Y:S02]  /*24e0*/  UIADD3 UR40, UPT, UPT, UR40, 0x14800, URZ ;  /* 0x0001480028287890 */ /* 0x000fe4000fffe0ff */
[----:B------:R-:W-:Y:S02]  /*24f0*/  UIADD3 UR22, UP2, UPT, UR54, 0x180, URZ ;  /* 0x0000018036167890 */ /* 0x000fe4000ff5e0ff */
[----:B------:R-:W-:-:S02]  /*2500*/  UIADD3 UR24, UPT, UPT, UR14, UR24, URZ ;  /* 0x000000180e187290 */ /* 0x000fc4000fffe0ff */
[----:B------:R-:W-:Y:S02]  /*2510*/  ULEA UR8, UR5, UR14, 0xa ;  /* 0x0000000e05087291 */ /* 0x000fe4000f8e50ff */
[----:B------:R-:W-:Y:S01]  /*2520*/  UIADD3 UR30, UP1, UPT, UR54, 0x280, URZ ;  /* 0x00000280361e7890 */ /* 0x000fe2000ff3e0ff */
[----:B------:R-:W-:Y:S01]  /*2530*/  UMOV UR46, 0x0 ;  /* 0x00000000002e7882 */ /* 0x000fe20000000000 */
[----:B------:R-:W-:Y:S01]  /*2540*/  UMOV UR47, 0x10000000 ;  /* 0x10000000002f7882 */ /* 0x000fe20000000000 */
[----:B------:R-:W-:Y:S01]  /*2550*/  UIADD3 UR38, UP0, UPT, UR54, 0x380, URZ ;  /* 0x0000038036267890 */ /* 0x000fe2000ff1e0ff */
[----:B------:R-:W-:Y:S01]  /*2560*/  UTMALDG.3D.2CTA [UR48], [UR20], desc[UR46] ;  /* 0x00002e30140075b4 */ /* 0x000fe20008211000 */
[----:B------:R-:W-:Y:S02]  /*2570*/  USHF.L.U32 UR11, UR15, 0x1, URZ ;  /* 0x000000010f0b7899 */ /* 0x000fe400080006ff */
[----:B------:R-:W-:Y:S02]  /*2580*/  UIADD3.X UR23, UPT, UPT, URZ, UR55, URZ, UP2, !UPT ;  /* 0x00000037ff177290 */ /* 0x000fe400097fe4ff */
[----:B------:R-:W-:-:S02]  /*2590*/  UIADD3 UR32, UPT, UPT, UR24, 0x20800, URZ ;  /* 0x0002080018207890 */ /* 0x000fc4000fffe0ff */
[----:B------:R-:W-:Y:S01]  /*25a0*/  UPRMT UR4, URZ, 0x5410, UR59 ;  /* 0x00005410ff047896 */ /* 0x000fe2000800003b */
[----:B------:R-:W-:Y:S01]  /*25b0*/  UMOV UR43, UR51 ;  /* 0x00000033002b7c82 */ /* 0x000fe20008000000 */
[----:B------:R-:W-:Y:S01]  /*25c0*/  UMOV UR44, UR52 ;  /* 0x00000034002c7c82 */ /* 0x000fe20008000000 */
[----:B------:R-:W-:Y:S01]  /*25d0*/  UMOV UR41, UR49 ;  /* 0x0000003100297c82 */ /* 0x000fe20008000000 */
[----:B------:R-:W-:Y:S01]  /*25e0*/  UIADD3 UR24, UPT, UPT, UR24, 0x24800, URZ ;  /* 0x0002480018187890 */ /* 0x000fe2000fffe0ff */
[----:B------:R4:W-:Y:S01]  /*25f0*/  UTMALDG.3D.2CTA [UR40], [UR20], desc[UR46] ;  /* 0x00002e28140075b4 */ /* 0x0009e20008211000 */
[----:B------:R-:W-:Y:S02]  /*2600*/  UIADD3 UR8, UPT, UPT, UR8, 0x30800, URZ ;  /* 0x0003080008087890 */ /* 0x000fe4000fffe0ff */
[----:B------:R-:W-:Y:S02]  /*2610*/  UIADD3.X UR31, UPT, UPT, URZ, UR55, URZ, UP1, !UPT ;  /* 0x00000037ff1f7290 */ /* 0x000fe40008ffe4ff */
[----:B------:R-:W-:-:S02]  /*2620*/  ULEA UR16, UR5, UR63, 0xb ;  /* 0x0000003f05107291 */ /* 0x000fc4000f8e58ff */
[----:B------:R-:W-:Y:S01]  /*2630*/  UIADD3.X UR39, UPT, UPT, URZ, UR55, URZ, UP0, !UPT ;  /* 0x00000037ff277290 */ /* 0x000fe200087fe4ff */
[----:B------:R-:W-:Y:S01]  /*2640*/  UMOV UR36, UR52 ;  /* 0x0000003400247c82 */ /* 0x000fe20008000000 */
[----:B------:R-:W-:Y:S01]  /*2650*/  UMOV UR33, UR49 ;  /* 0x0000003100217c82 */ /* 0x000fe20008000000 */
[----:B------:R-:W-:Y:S01]  /*2660*/  UMOV UR34, UR50 ;  /* 0x0000003200227c82 */ /* 0x000fe20008000000 */
[----:B------:R-:W-:Y:S01]  /*2670*/  UMOV UR27, UR35 ;  /* 0x00000023001b7c82 */ /* 0x000fe20008000000 */
[----:B------:R-:W-:Y:S01]  /*2680*/  UMOV UR28, UR52 ;  /* 0x00000034001c7c82 */ /* 0x000fe20008000000 */
[----:B------:R-:W-:Y:S01]  /*2690*/  UMOV UR25, UR49 ;  /* 0x0000003100197c82 */ /* 0x000fe20008000000 */
[----:B------:R-:W-:Y:S01]  /*26a0*/  UMOV UR26, UR42 ;  /* 0x0000002a001a7c82 */ /* 0x000fe20008000000 */
[----:B------:R-:W-:Y:S01]  /*26b0*/  UTMALDG.3D.MULTICAST.2CTA [UR32], [UR22], UR4, desc[UR46] ;  /* 0x00002e20160073b4 */ /* 0x000fe20008211804 */
[----:B------:R-:W-:Y:S01]  /*26c0*/  UMOV UR10, URZ ;  /* 0x000000ff000a7c82 */ /* 0x000fe20008000000 */
[----:B------:R-:W-:Y:S01]  /*26d0*/  UMOV UR13, UR52 ;  /* 0x00000034000d7c82 */ /* 0x000fe20008000000 */
[----:B------:R-:W-:Y:S01]  /*26e0*/  UMOV UR9, UR49 ;  /* 0x0000003100097c82 */ /* 0x000fe20008000000 */
[----:B------:R-:W-:Y:S01]  /*26f0*/  UMOV UR17, UR49 ;  /* 0x0000003100117c82 */ /* 0x000fe20008000000 */
[----:B------:R2:W-:Y:S01]  /*2700*/  UTMALDG.3D.MULTICAST.2CTA [UR24], [UR22], UR4, desc[UR46] ;  /* 0x00002e18160073b4 */ /* 0x0005e20008211804 */
[----:B------:R1:W-:Y:S01]  /*2710*/  UTMALDG.4D.2CTA [UR8], [UR30], desc[UR46] ;  /* 0x00002e081e0075b4 */ /* 0x0003e20008219000 */
[----:B----4-:R-:W-:Y:S01]  /*2720*/  UIADD3 UR20, UPT, UPT, UR60, UR11, URZ ;  /* 0x0000000b3c147290 */ /* 0x010fe2000fffe0ff */
[----:B------:R-:W-:Y:S01]  /*2730*/  UMOV UR21, UR52 ;  /* 0x0000003400157c82 */ /* 0x000fe20008000000 */
[----:B--2---:R-:W-:-:S07]  /*2740*/  UMOV UR4, 0xff0000 ;  /* 0x00ff000000047882 */ /* 0x004fce0000000000 */
[----:B------:R1:W-:Y:S02]  /*2750*/  UTMALDG.4D.MULTICAST.2CTA [UR16], [UR38], UR4, desc[UR46] ;  /* 0x00002e10260073b4 */ /* 0x0003e40008219804 */
[----:B-1----:R-:W-:Y:S01]  /*2760*/  NOP ;  /* 0x0000000000007918 */ /* 0x002fe20000000000 */
.L_x_41:
[----:B------:R-:W-:Y:S05]  /*2770*/  BSYNC.RECONVERGENT B0 ;  /* 0x0000000000007941 */ /* 0x000fea0003800200 */
.L_x_40:
[----:B------:R-:W-:Y:S01]  /*2780*/  UIADD3 UR15, UPT, UPT, UR15, 0x1, URZ ;  /* 0x000000010f0f7890 */ /* 0x000fe2000fffe0ff */
[----:B------:R-:W-:-:S03]  /*2790*/  UMOV UR5, UR29 ;  /* 0x0000001d00057c82 */ /* 0x000fc60008000000 */
[----:B------:R-:W-:-:S09]  /*27a0*/  UISETP.NE.AND UP0, UPT, UR15, UR37, UPT ;  /* 0x000000250f00728c */ /* 0x000fd2000bf05270 */
[----:B------:R-:W-:Y:S05]  /*27b0*/  BRA.U UP0, `(.L_x_42) ;  /* 0xfffffff900bc7547 */ /* 0x000fea000b83ffff */
.L_x_34:
[C---:B------:R-:W-:Y:S01]  /*27c0*/  LEA R3, R11.reuse, UR14, 0x3 ;  /* 0x0000000e0b037c11 */ /* 0x040fe2000f8e18ff */
[----:B------:R-:W-:Y:S01]  /*27d0*/  NOP ;  /* 0x0000000000007918 */ /* 0x000fe20000000000 */
[----:B-1----:R-:W-:Y:S02]  /*27e0*/  SHF.L.U32 R0, R10, 0x1f, RZ ;  /* 0x0000001f0a007819 */ /* 0x002fe400000006ff */
[----:B------:R-:W-:Y:S02]  /*27f0*/  LEA R5, R11, UR14, 0x4 ;  /* 0x0000000e0b057c11 */ /* 0x000fe4000f8e20ff */
[----:B------:R-:W1:Y:S02]  /*2800*/  SYNCS.PHASECHK.TRANS64.TRYWAIT P0, [R3+URZ+0x70], R0 ;  /* 0x00007000030075a7 */ /* 0x000e6400080011ff */
[----:B-1----:R-:W-:Y:S05]  /*2810*/  @!P0 BRA `(.L_x_43) ;  /* 0x000000a800208947 */ /* 0x002fea0003800000 */
.L_x_152:
[----:B------:R-:W4:Y:S01]  /*2820*/  LDS.128 R4, [R5+0xd0] ;  /* 0x0000d00005047984 */ /* 0x000f220000000c00 */
[----:B------:R-:W-:Y:S01]  /*2830*/  UISETP.GE.AND UP0, UPT, UR45, 0x1, UPT ;  /* 0x000000012d00788c */ /* 0x000fe2000bf06270 */
[----:B------:R-:W-:Y:S01]  /*2840*/  @!PT LDS RZ, [RZ] ;  /* 0x00000000fffff984 */ /* 0x000fe20000000800 */
[----:B------:R-:W-:Y:S01]  /*2850*/  @!PT LDS RZ, [RZ] ;  /* 0x00000000fffff984 */ /* 0x000fe20000000800 */
[----:B------:R-:W-:Y:S01]  /*2860*/  @!PT LDS RZ, [RZ] ;  /* 0x00000000fffff984 */ /* 0x000fe20000000800 */
[----:B------:R-:W-:Y:S01]  /*2870*/  @!PT LDS RZ, [RZ] ;  /* 0x00000000fffff984 */ /* 0x000fe20000000800 */
[----:B------:R1:W-:Y:S06]  /*2880*/  MEMBAR.ALL.CTA ;  /* 0x0000000000007992 */ /* 0x0003ec0000008000 */
[----:B-1----:R-:W1:Y:S01]  /*2890*/  FENCE.VIEW.ASYNC.S ;  /* 0x00000000000073c6 */ /* 0x002e620000000000 */
[----:B----4-:R-:W-:-:S13]  /*28a0*/  LOP3.LUT P0, RZ, R6, 0x1, RZ, 0xc0, !PT ;  /* 0x0000000106ff7812 */ /* 0x010fda000780c0ff */
[----:B-1----:R-:W-:Y:S01]  /*28b0*/  VOTEU.ANY UP1, P0 ;  /* 0x0000000000ff7886 */ /* 0x002fe20000020100 */
[----:B------:R-:W-:-:S13]  /*28c0*/  PLOP3.LUT P0, PT, PT, PT, UP1, 0x80, 0x8 ;  /* 0x000000000008781c */ /* 0x000fda0003f0f018 */
[----:B------:R-:W-:Y:S02]  /*28d0*/  @P0 LOP3.LUT R0, R5, 0xffff, RZ, 0xc0, !PT ;  /* 0x0000ffff05000812 */ /* 0x000fe400078ec0ff */
[----:B--2---:R-:W-:Y:S02]  /*28e0*/  @P0 MOV R2, R4 ;  /* 0x0000000400020202 */ /* 0x004fe40000000f00 */
[----:B------:R-:W-:Y:S01]  /*28f0*/  @P0 R2UR UR5, R0 ;  /* 0x00000000000502ca */ /* 0x000fe200000e0000 */
[----:B------:R-:W-:Y:S01]  /*2900*/  VIADD R0, R3, 0x80 ;  /* 0x0000008003007836 */ /* 0x000fe20000000000 */
[----:B------:R-:W-:Y:S02]  /*2910*/  @P0 SHF.R.U32.HI R4, RZ, 0x10, R5 ;  /* 0x00000010ff040819 */ /* 0x000fe40000011605 */
[----:B------:R-:W-:Y:S02]  /*2920*/  @P0 R2UR UR6, R2 ;  /* 0x00000000020602ca */ /* 0x000fe400000e0000 */
[----:B------:R-:W-:-:S02]  /*2930*/  PRMT R0, RZ, 0x654, R0 ;  /* 0x00000654ff007816 */ /* 0x000fc40000000000 */
[----:B------:R-:W-:Y:S02]  /*2940*/  @P0 R2UR UR4, R4 ;  /* 0x00000000040402ca */ /* 0x000fe400000e0000 */
[----:B------:R1:W-:Y:S03]  /*2950*/  SYNCS.ARRIVE.TRANS64.RED.A1T0 RZ, [R0+URZ], RZ ;  /* 0x000000ff00ff79a7 */ /* 0x0003e600081004ff */
[----:B------:R-:W-:-:S04]  /*2960*/  @UP1 UMOV UR64, UR5 ;  /* 0x0000000500401c82 */ /* 0x000fc80008000000 */
[----:B------:R-:W-:-:S04]  /*2970*/  @UP1 UMOV UR65, UR6 ;  /* 0x0000000600411c82 */ /* 0x000fc80008000000 */
[----:B------:R-:W-:Y:S01]  /*2980*/  @UP1 UMOV UR52, UR4 ;  /* 0x0000000400341c82 */ /* 0x000fe20008000000 */
[----:B------:R-:W-:Y:S05]  /*2990*/  BRA.U !UP0, `(.L_x_44) ;  /* 0x0000000108d47547 */ /* 0x000fea000b800000 */
[----:B------:R-:W2:Y:S01]  /*29a0*/  LDCU.128 UR20, c[0x0][0xf10] ;  /* 0x0001e200ff1477ac */ /* 0x000ea20008000c00 */
[----:B------:R-:W4:Y:S01]  /*29b0*/  LDCU UR19, c[0x0][0xf20] ;  /* 0x0001e400ff1377ac */ /* 0x000f220008000800 */
[----:B------:R-:W3:Y:S01]  /*29c0*/  LDCU UR15, c[0x0][0xf0c] ;  /* 0x0001e180ff0f77ac */ /* 0x000ee20008000800 */
[----:B------:R-:W1:Y:S01]  /*29d0*/  LDCU.64 UR8, c[0x0][0xf28] ;  /* 0x0001e500ff0877ac */ /* 0x000e620008000a00 */
[----:B------:R-:W-:Y:S02]  /*29e0*/  UISETP.NE.AND UP3, UPT, UR45, 0x1, UPT ;  /* 0x000000012d00788c */ /* 0x000fe4000bf65270 */
[----:B--2---:R-:W-:Y:S02]  /*29f0*/  UIMAD.WIDE.U32 UR6, UR66, UR23, URZ ;  /* 0x00000017420672a5 */ /* 0x004fe4000f8e00ff */
[----:B------:R-:W-:Y:S02]  /*2a00*/  UIMAD.WIDE.U32 UR4, UR67, UR20, URZ ;  /* 0x00000014430472a5 */ /* 0x000fe4000f8e00ff */
[----:B------:R-:W-:-:S02]  /*2a10*/  UISETP.NE.AND UP0, UPT, UR22, 0x1, UPT ;  /* 0x000000011600788c */ /* 0x000fc4000bf05270 */
[----:B------:R-:W-:Y:S01]  /*2a20*/  UIMAD.WIDE.U32 UR16, UR64, UR23, URZ ;  /* 0x00000017401072a5 */ /* 0x000fe2000f8e00ff */
[----:B------:R-:W-:Y:S02]  /*2a30*/  UMOV UR6, UR7 ;  /* 0x0000000700067c82 */ /* 0x000fe40008000000 */
[----:B------:R-:W-:Y:S01]  /*2a40*/  UMOV UR4, UR5 ;  /* 0x0000000500047c82 */ /* 0x000fe20008000000 */
[----:B----4-:R-:W-:Y:S02]  /*2a50*/  USHF.R.U32.HI UR6, URZ, UR19, UR6 ;  /* 0x00000013ff067299 */ /* 0x010fe40008011606 */
[----:B---3--:R-:W-:Y:S02]  /*2a60*/  UISETP.NE.AND UP2, UPT, UR15, 0x1, UPT ;  /* 0x000000010f00788c */ /* 0x008fe4000bf45270 */
[----:B------:R-:W-:Y:S02]  /*2a70*/  USHF.R.U32.HI UR4, URZ, UR21, UR4 ;  /* 0x00000015ff047299 */ /* 0x000fe40008011604 */
[----:B------:R-:W-:-:S02]  /*2a80*/  USEL UR5, UR66, UR6, !UP0 ;  /* 0x0000000642057287 */ /* 0x000fc4000c000000 */
[----:B------:R-:W-:Y:S02]  /*2a90*/  USEL UR6, UR67, UR4, !UP2 ;  /* 0x0000000443067287 */ /* 0x000fe4000d000000 */
[----:B-1----:R-:W-:Y:S01]  /*2aa0*/  UIMAD.WIDE.U32 UR10, UR5, UR8, URZ ;  /* 0x00000008050a72a5 */ /* 0x002fe2000f8e00ff */
[----:B------:R-:W-:Y:S01]  /*2ab0*/  UMOV UR4, UR17 ;  /* 0x0000001100047c82 */ /* 0x000fe20008000000 */
[----:B------:R-:W-:Y:S02]  /*2ac0*/  UIMAD.WIDE.U32 UR12, UR65, UR20, URZ ;  /* 0x00000014410c72a5 */ /* 0x000fe4000f8e00ff */
[----:B------:R-:W-:-:S03]  /*2ad0*/  UIMAD.WIDE.U32 UR16, UR6, UR8, URZ ;  /* 0x00000008061072a5 */ /* 0x000fc6000f8e00ff */
[----:B------:R-:W-:Y:S01]  /*2ae0*/  UMOV UR10, UR11 ;  /* 0x0000000b000a7c82 */ /* 0x000fe20008000000 */
[----:B------:R-:W-:Y:S02]  /*2af0*/  USHF.R.U32.HI UR4, URZ, UR19, UR4 ;  /* 0x00000013ff047299 */ /* 0x000fe40008011604 */
[----:B------:R-:W-:Y:S01]  /*2b00*/  @UP3 USHF.R.U32.HI UR5, URZ, UR9, UR10 ;  /* 0x00000009ff053299 */ /* 0x000fe2000801160a */
[----:B------:R-:W-:Y:S01]  /*2b10*/  UMOV UR12, UR13 ;  /* 0x0000000d000c7c82 */ /* 0x000fe20008000000 */
[----:B------:R-:W-:Y:S01]  /*2b20*/  UMOV UR16, UR17 ;  /* 0x0000001100107c82 */ /* 0x000fe20008000000 */
[----:B------:R-:W-:Y:S02]  /*2b30*/  USHF.R.U32.HI UR21, URZ, UR21, UR12 ;  /* 0x00000015ff157299 */ /* 0x000fe4000801160c */
[----:B------:R-:W-:Y:S02]  /*2b40*/  USEL UR4, UR64, UR4, !UP0 ;  /* 0x0000000440047287 */ /* 0x000fe4000c000000 */
[----:B------:R-:W-:-:S02]  /*2b50*/  @UP3 USHF.R.U32.HI UR6, URZ, UR9, UR16 ;  /* 0x00000009ff063299 */ /* 0x000fc40008011610 */
[----:B------:R-:W-:Y:S02]  /*2b60*/  UIMAD UR7, UR45, UR5, URZ ;  /* 0x000000052d0772a4 */ /* 0x000fe4000f8e02ff */
[----:B------:R-:W-:Y:S02]  /*2b70*/  USEL UR5, UR65, UR21, !UP2 ;  /* 0x0000001541057287 */ /* 0x000fe4000d000000 */
[----:B------:R-:W-:Y:S02]  /*2b80*/  UIMAD UR10, UR45, UR6, URZ ;  /* 0x000000062d0a72a4 */ /* 0x000fe4000f8e02ff */
[----:B------:R-:W-:Y:S02]  /*2b90*/  UISETP.GE.AND UP0, UPT, UR4, UR7, UPT ;  /* 0x000000070400728c */ /* 0x000fe4000bf06270 */
[----:B------:R-:W-:Y:S02]  /*2ba0*/  UIMAD.WIDE.U32 UR12, UR4, UR8, URZ ;  /* 0x00000008040c72a5 */ /* 0x000fe4000f8e00ff */
[----:B------:R-:W-:-:S02]  /*2bb0*/  UISETP.GE.OR UP0, UPT, UR5, UR10, UP0 ;  /* 0x0000000a0500728c */ /* 0x000fc40008706670 */
[----:B------:R-:W-:Y:S02]  /*2bc0*/  UIMAD.WIDE.U32 UR10, UR5, UR8, URZ ;  /* 0x00000008050a72a5 */ /* 0x000fe4000f8e00ff */
[----:B------:R-:W-:Y:S01]  /*2bd0*/  UIADD3 UR12, UPT, UPT, -UR4, URZ, URZ ;  /* 0x000000ff040c7290 */ /* 0x000fe2000fffe1ff */
[----:B------:R-:W-:Y:S01]  /*2be0*/  UMOV UR8, UR13 ;  /* 0x0000000d00087c82 */ /* 0x000fe20008000000 */
[----:B------:R-:W-:Y:S02]  /*2bf0*/  UIADD3 UR10, UPT, UPT, -UR5, URZ, URZ ;  /* 0x000000ff050a7290 */ /* 0x000fe4000fffe1ff */
        /* <DEDUP_REMOVED lines=15> */
.L_x_44:
[----:B------:R-:W2:Y:S02]  /*2cf0*/  LDCU UR4, c[0x0][0xf30] ;  /* 0x0001e600ff0477ac */ /* 0x000ea40008000800 */
[----:B--2---:R-:W-:-:S09]  /*2d00*/  UISETP.NE.AND UP0, UPT, UR4, 0x1, UPT ;  /* 0x000000010400788c */ /* 0x004fd2000bf05270 */
[----:B------:R-:W-:Y:S05]  /*2d10*/  BRA.U UP0, `(.L_x_45) ;  /* 0x0000000100447547 */ /* 0x000fea000b800000 */
[----:B------:R-:W2:Y:S01]  /*2d20*/  LDCU.128 UR8, c[0x0][0xf10] ;  /* 0x0001e200ff0877ac */ /* 0x000ea20008000c00 */
[----:B------:R-:W4:Y:S01]  /*2d30*/  LDCU UR12, c[0x0][0xf0c] ;  /* 0x0001e180ff0c77ac */ /* 0x000f220008000800 */
[----:B------:R-:W1:Y:S01]  /*2d40*/  LDCU UR13, c[0x0][0xf20] ;  /* 0x0001e400ff0d77ac */ /* 0x000e620008000800 */
[----:B--2---:R-:W-:Y:S02]  /*2d50*/  UIMAD.WIDE.U32 UR6, UR65, UR8, URZ ;  /* 0x00000008410672a5 */ /* 0x004fe4000f8e00ff */
[----:B------:R-:W-:Y:S02]  /*2d60*/  UIMAD.WIDE.U32 UR4, UR64, UR11, URZ ;  /* 0x0000000b400472a5 */ /* 0x000fe4000f8e00ff */
[----:B----4-:R-:W-:Y:S02]  /*2d70*/  UISETP.NE.AND UP2, UPT, UR12, 0x1, UPT ;  /* 0x000000010c00788c */ /* 0x010fe4000bf45270 */
[----:B------:R-:W-:Y:S01]  /*2d80*/  UISETP.NE.AND UP0, UPT, UR10, 0x1, UPT ;  /* 0x000000010a00788c */ /* 0x000fe2000bf05270 */
[----:B------:R-:W-:-:S02]  /*2d90*/  UMOV UR6, UR7 ;  /* 0x0000000700067c82 */ /* 0x000fc40008000000 */
[----:B------:R-:W-:Y:S01]  /*2da0*/  UMOV UR4, UR5 ;  /* 0x0000000500047c82 */ /* 0x000fe20008000000 */
[----:B------:R-:W-:Y:S02]  /*2db0*/  USHF.R.U32.HI UR9, URZ, UR9, UR6 ;  /* 0x00000009ff097299 */ /* 0x000fe40008011606 */
[----:B-1----:R-:W-:Y:S02]  /*2dc0*/  USHF.R.U32.HI UR4, URZ, UR13, UR4 ;  /* 0x0000000dff047299 */ /* 0x002fe40008011604 */
[----:B------:R-:W-:Y:S02]  /*2dd0*/  USEL UR5, UR65, UR9, !UP2 ;  /* 0x0000000941057287 */ /* 0x000fe4000d000000 */
[----:B------:R-:W-:-:S04]  /*2de0*/  USEL UR4, UR64, UR4, !UP0 ;  /* 0x0000000440047287 */ /* 0x000fc8000c000000 */
[----:B------:R-:W-:Y:S02]  /*2df0*/  UIADD3 UR6, UPT, UPT, UR5, -UR4, URZ ;  /* 0x8000000405067290 */ /* 0x000fe4000fffe0ff */
[----:B------:R-:W-:Y:S02]  /*2e00*/  UIADD3 UR4, UPT, UPT, -UR5, UR4, URZ ;  /* 0x0000000405047290 */ /* 0x000fe4000fffe1ff */
[----:B------:R-:W-:Y:S02]  /*2e10*/  UIMAD UR64, UR6, UR10, UR64 ;  /* 0x0000000a064072a4 */ /* 0x000fe4000f8e0240 */
[----:B------:R-:W-:-:S12]  /*2e20*/  UIMAD UR65, UR4, UR12, UR65 ;  /* 0x0000000c044172a4 */ /* 0x000fd8000f8e0241 */
.L_x_45:
[----:B------:R-:W-:Y:S01]  /*2e30*/  VIADD R11, R11, 0x1 ;  /* 0x000000010b0b7836 */ /* 0x000fe20000000000 */
[----:B------:R-:W-:Y:S02]  /*2e40*/  R2UR UR5, R142 ;  /* 0x000000008e0572ca */ /* 0x000fe400000e0000 */
[----:B------:R-:W-:Y:S02]  /*2e50*/  R2UR UR4, R141 ;  /* 0x000000008d0472ca */ /* 0x000fe400000e0000 */
[C---:B------:R-:W-:Y:S02]  /*2e60*/  ISETP.NE.AND P0, PT, R11.reuse, 0x2, PT ;  /* 0x000000020b00780c */ /* 0x040fe40003f05270 */
[----:B------:R-:W-:Y:S02]  /*2e70*/  PLOP3.LUT P2, PT, PT, PT, PT, 0x80, 0x8 ;  /* 0x000000000008781c */ /* 0x000fe40003f4f070 */
[----:B------:R-:W-:Y:S02]  /*2e80*/  SEL R3, RZ, 0x1, P0 ;  /* 0x00000001ff037807 */ /* 0x000fe40000000000 */
[----:B------:R-:W-:-:S02]  /*2e90*/  SEL R11, R11, RZ, P0 ;  /* 0x000000ff0b0b7207 */ /* 0x000fc40000000000 */
[----:B------:R-:W-:Y:S01]  /*2ea0*/  LOP3.LUT R10, R10, R3, RZ, 0x3c, !PT ;  /* 0x000000030a0a7212 */ /* 0x000fe200078e3cff */
[----:B------:R-:W-:Y:S02]  /*2eb0*/  UIADD3 UR28, UPT, UPT, UR65, UR5, URZ ;  /* 0x00000005411c7290 */ /* 0x000fe4000fffe0ff */
[----:B------:R-:W-:Y:S01]  /*2ec0*/  UIADD3 UR20, UPT, UPT, UR64, UR4, URZ ;  /* 0x0000000440147290 */ /* 0x000fe2000fffe0ff */
[----:B------:R-:W-:Y:S11]  /*2ed0*/  BRA.U UP1, `(.L_x_46) ;  /* 0xffffffed010c7547 */ /* 0x000ff6000b83ffff */
[----:B------:R-:W-:Y:S01]  /*2ee0*/  UIADD3 UR14, UPT, UPT, UR14, 0x10, URZ ;  /* 0x000000100e0e7890 */ /* 0x000fe2000fffe0ff */
[----:B------:R-:W-:-:S03]  /*2ef0*/  SHF.L.U32 R3, R12, 0x1f, RZ ;  /* 0x0000001f0c037819 */ /* 0x000fc600000006ff */
[----:B------:R-:W-:-:S09]  /*2f00*/  ULEA UR4, UR29, UR14, 0x3 ;  /* 0x0000000e1d047291 */ /* 0x000fd2000f8e18ff */
[----:B------:R-:W2:Y:S02]  /*2f10*/  SYNCS.PHASECHK.TRANS64.TRYWAIT P0, [UR4], R3 ;  /* 0x00000003ff0075a7 */ /* 0x000ea40008001104 */
[----:B--2---:R-:W-:Y:S05]  /*2f20*/  @!P0 BRA `(.L_x_47) ;  /* 0x000000a000708947 */ /* 0x004fea0003800000 */
.L_x_154:
[----:B------:R-:W-:-:S04]  /*2f30*/  UIADD3 UR4, UPT, UPT, UR29, 0x1, URZ ;  /* 0x000000011d047890 */ /* 0x000fc8000fffe0ff */
[----:B------:R-:W-:-:S04]  /*2f40*/  UISETP.NE.AND UP0, UPT, UR4, 0x2, UPT ;  /* 0x000000020400788c */ /* 0x000fc8000bf05270 */
[----:B------:R-:W-:Y:S02]  /*2f50*/  USEL UR5, URZ, 0x1, UP0 ;  /* 0x00000001ff057887 */ /* 0x000fe40008000000 */
[----:B------:R-:W-:-:S04]  /*2f60*/  USEL UR4, UR4, URZ, UP0 ;  /* 0x000000ff04047287 */ /* 0x000fc80008000000 */
[----:B------:R-:W-:Y:S01]  /*2f70*/  ULEA UR4, UR4, UR14, 0x3 ;  /* 0x0000000e04047291 */ /* 0x000fe2000f8e18ff */
[----:B-1----:R-:W-:-:S04]  /*2f80*/  LOP3.LUT R3, R12, UR5, RZ, 0x3c, !PT ;  /* 0x000000050c037c12 */ /* 0x002fc8000f8e3cff */
[----:B------:R-:W-:Y:S01]  /*2f90*/  SHF.L.U32 R3, R3, 0x1f, RZ ;  /* 0x0000001f03037819 */ /* 0x000fe200000006ff */
[----:B------:R-:W-:-:S07]  /*2fa0*/  IMAD.U32 R0, RZ, RZ, UR4 ;  /* 0x00000004ff007e24 */ /* 0x000fce000f8e00ff */
.L_x_48:
[----:B-1----:R1:W2:Y:S02]  /*2fb0*/  SYNCS.PHASECHK.TRANS64.TRYWAIT P0, [R0+URZ], R3 ;  /* 0x00000003000075a7 */ /* 0x0022a400080011ff */
[----:B--2---:R-:W-:Y:S05]  /*2fc0*/  @!P0 NANOSLEEP.SYNCS 0x989680 ;  /* 0x009896800000895d */ /* 0x004fea0003900000 */
[----:B------:R-:W2:Y:S02]  /*2fd0*/  @!P0 SYNCS.PHASECHK.TRANS64 P0, [R0+URZ], R3 ;  /* 0x00000003000085a7 */ /* 0x000ea400080010ff */
[----:B--2---:R-:W-:Y:S05]  /*2fe0*/  @P0 EXIT ;  /* 0x000000000000094d */ /* 0x004fea0003800000 */
[----:B------:R-:W-:Y:S05]  /*2ff0*/  BRA `(.L_x_48) ;  /* 0xfffffffc00ec7947 */ /* 0x000fea000383ffff */
.L_x_22:
[----:B------:R-:W2:Y:S02]  /*3000*/  S2UR UR4, SR_CgaCtaId ;  /* 0x00000000000479c3 */ /* 0x000ea40000008800 */
[----:B--2---:R-:W-:-:S04]  /*3010*/  UISETP.NE.AND UP0, UPT, UR4, URZ, UPT ;  /* 0x000000ff0400728c */ /* 0x004fc8000bf05270 */
[----:B------:R-:W-:-:S09]  /*3020*/  UISETP.NE.OR UP0, UPT, UR21, 0x1, UP0 ;  /* 0x000000011500788c */ /* 0x000fd20008705670 */
[----:B------:R-:W-:Y:S05]  /*3030*/  BRA.U UP0, `(.L_x_49) ;  /* 0x00000005004c7547 */ /* 0x000fea000b800000 */
[----:B------:R-:W2:Y:S01]  /*3040*/  S2UR UR5, SR_CgaCtaId ;  /* 0x00000000000579c3 */ /* 0x000ea20000008800 */
[----:B------:R-:W-:Y:S01]  /*3050*/  UMOV UR4, 0x400 ;  /* 0x0000040000047882 */ /* 0x000fe20000000000 */
[----:B------:R-:W-:Y:S01]  /*3060*/  ISETP.GE.U32.AND P2, PT, R3, 0x8, PT ;  /* 0x000000080300780c */ /* 0x000fe20003f46070 */
[----:B------:R-:W-:Y:S01]  /*3070*/  IMAD.MOV.U32 R12, RZ, RZ, 0x1 ;  /* 0x00000001ff0c7424 */ /* 0x000fe200078e00ff */
[----:B------:R-:W-:Y:S02]  /*3080*/  CS2R R10, SRZ ;  /* 0x00000000000a7805 */ /* 0x000fe4000001ff00 */
[----:B------:R-:W-:Y:S01]  /*3090*/  CS2R R8, SRZ ;  /* 0x0000000000087805 */ /* 0x000fe2000001ff00 */
[----:B--2---:R-:W-:-:S03]  /*30a0*/  ULEA UR6, UR5, UR4, 0x18 ;  /* 0x0000000405067291 */ /* 0x004fc6000f8ec0ff */
[----:B------:R-:W-:-:S09]  /*30b0*/  UMOV UR5, URZ ;  /* 0x000000ff00057c82 */ /* 0x000fd20008000000 */
.L_x_53:
[----:B------:R-:W-:Y:S02]  /*30c0*/  LEA R0, R8, UR6, 0x3 ;  /* 0x0000000608007c11 */ /* 0x000fe4000f8e18ff */
[----:B------:R-:W-:-:S03]  /*30d0*/  SHF.L.U32 R5, R9, 0x1f, RZ ;  /* 0x0000001f09057819 */ /* 0x000fc600000006ff */
[----:B------:R-:W-:Y:S01]  /*30e0*/  VIADD R4, R0, 0xb0 ;  /* 0x000000b000047836 */ /* 0x000fe20000000000 */
[----:B------:R-:W2:Y:S02]  /*30f0*/  SYNCS.PHASECHK.TRANS64.TRYWAIT P0, [R0+URZ+0xa0], R5 ;  /* 0x0000a005000075a7 */ /* 0x000ea400080011ff */
[----:B--2---:R-:W-:Y:S05]  /*3100*/  @!P0 BRA `(.L_x_50) ;  /* 0x000000a000108947 */ /* 0x004fea0003800000 */
.L_x_155:
[----:B------:R-:W-:Y:S01]  /*3110*/  ULEA UR4, UR5, UR6, 0x3 ;  /* 0x0000000605047291 */ /* 0x000fe2000f8e18ff */
[----:B------:R-:W-:Y:S01]  /*3120*/  PRMT R4, RZ, 0x654, R4 ;  /* 0x00000654ff047816 */ /* 0x000fe20000000004 */
[----:B--2---:R-:W-:Y:S01]  /*3130*/  @!P2 IMAD.MOV.U32 R5, RZ, RZ, 0x10 ;  /* 0x00000010ff05a424 */ /* 0x004fe200078e00ff */
[----:B------:R-:W-:Y:S01]  /*3140*/  SHF.L.U32 R7, R12, 0x1f, RZ ;  /* 0x0000001f0c077819 */ /* 0x000fe200000006ff */
[----:B------:R-:W-:Y:S01]  /*3150*/  UIADD3 UR7, UPT, UPT, UR4, 0x70, URZ ;  /* 0x0000007004077890 */ /* 0x000fe2000fffe0ff */
[----:B------:R2:W-:Y:S05]  /*3160*/  SYNCS.ARRIVE.TRANS64.RED.A1T0 RZ, [R4+URZ], RZ ;  /* 0x000000ff04ff79a7 */ /* 0x0005ea00081004ff */
[----:B------:R-:W-:Y:S01]  /*3170*/  IMAD.U32 R0, RZ, RZ, UR7 ;  /* 0x00000007ff007e24 */ /* 0x000fe2000f8e00ff */
[----:B------:R-:W3:Y:S04]  /*3180*/  SYNCS.PHASECHK.TRANS64.TRYWAIT P0, [UR4+0x80], R7 ;  /* 0x00008007ff0075a7 */ /* 0x000ee80008001104 */
[----:B------:R-:W-:Y:S01]  /*3190*/  PRMT R13, R3, 0x654, R0 ;  /* 0x00000654030d7816 */ /* 0x000fe20000000000 */
[----:B--23--:R-:W-:Y:S06]  /*31a0*/  @!P0 BRA `(.L_x_51) ;  /* 0x0000009c00fc8947 */ /* 0x00cfec0003800000 */
.L_x_157:
[----:B------:R-:W-:Y:S01]  /*31b0*/  ULEA UR8, UR5, UR6, 0x4 ;  /* 0x0000000605087291 */ /* 0x000fe2000f8e20ff */
[----:B------:R-:W-:Y:S01]  /*31c0*/  SEL R2, R13, R2, !P2 ;  /* 0x000000020d027207 */ /* 0x000fe20005000000 */
[----:B------:R-:W-:Y:S01]  /*31d0*/  UIADD3 UR9, UPT, UPT, UR4, 0x70, URZ ;  /* 0x0000007004097890 */ /* 0x000fe2000fffe0ff */
[----:B--2---:R-:W-:Y:S01]  /*31e0*/  LEA R0, R11, UR6, 0x3 ;  /* 0x000000060b007c11 */ /* 0x004fe2000f8e18ff */
[----:B------:R-:W-:Y:S01]  /*31f0*/  UIADD3 UR8, UPT, UPT, UR8, 0xd0, URZ ;  /* 0x000000d008087890 */ /* 0x000fe2000fffe0ff */
[----:B------:R2:W-:Y:S01]  /*3200*/  @!P2 SYNCS.ARRIVE.TRANS64.RED RZ, [R2+URZ], R5 ;  /* 0x0000000502ffa9a7 */ /* 0x0005e200080004ff */
[----:B------:R-:W-:Y:S01]  /*3210*/  UIADD3 UR4, UPT, UPT, UR5, 0x1, URZ ;  /* 0x0000000105047890 */ /* 0x000fe2000fffe0ff */
[----:B------:R-:W-:-:S03]  /*3220*/  VIADD R8, R8, 0x1 ;  /* 0x0000000108087836 */ /* 0x000fc60000000000 */
[----:B------:R-:W-:Y:S02]  /*3230*/  UISETP.NE.AND UP0, UPT, UR4, 0x2, UPT ;  /* 0x000000020400788c */ /* 0x000fe4000bf05270 */
[----:B------:R-:W-:Y:S01]  /*3240*/  ISETP.NE.AND P0, PT, R8, 0x2, PT ;  /* 0x000000020800780c */ /* 0x000fe20003f05270 */
[----:B------:R-:W-:Y:S06]  /*3250*/  UGETNEXTWORKID.BROADCAST [UR8], [UR9] ;  /* 0x00000000080073ca */ /* 0x000fec0008000100 */
[----:B------:R-:W-:Y:S02]  /*3260*/  USEL UR7, URZ, 0x1, UP0 ;  /* 0x00000001ff077887 */ /* 0x000fe40008000000 */
[----:B------:R-:W-:-:S04]  /*3270*/  USEL UR5, UR4, URZ, UP0 ;  /* 0x000000ff04057287 */ /* 0x000fc80008000000 */
[----:B------:R-:W-:Y:S02]  /*3280*/  LOP3.LUT R12, R12, UR7, RZ, 0x3c, !PT ;  /* 0x000000070c0c7c12 */ /* 0x000fe4000f8e3cff */
[----:B--2---:R-:W-:-:S04]  /*3290*/  SHF.L.U32 R5, R10, 0x1f, RZ ;  /* 0x0000001f0a057819 */ /* 0x004fc800000006ff */
[----:B------:R-:W2:Y:S02]  /*32a0*/  SYNCS.PHASECHK.TRANS64.TRYWAIT P1, [R0+URZ+0x70], R5 ;  /* 0x00007005000075a7 */ /* 0x000ea400080211ff */
[----:B--2---:R-:W-:Y:S05]  /*32b0*/  @!P1 BRA `(.L_x_52) ;  /* 0x0000009c00d09947 */ /* 0x004fea0003800000 */
.L_x_158:
[C---:B------:R-:W-:Y:S01]  /*32c0*/  LEA R4, R11.reuse, UR6, 0x4 ;  /* 0x000000060b047c11 */ /* 0x040fe2000f8e20ff */
[----:B--2---:R-:W-:Y:S01]  /*32d0*/  VIADD R0, R0, 0x80 ;  /* 0x0000008000007836 */ /* 0x004fe20000000000 */
[----:B------:R-:W-:Y:S01]  /*32e0*/  SEL R8, R8, RZ, P0 ;  /* 0x000000ff08087207 */ /* 0x000fe20000000000 */
[----:B------:R-:W-:-:S03]  /*32f0*/  VIADD R11, R11, 0x1 ;  /* 0x000000010b0b7836 */ /* 0x000fc60000000000 */
[----:B------:R-:W2:Y:S01]  /*3300*/  LDS.128 R4, [R4+0xd0] ;  /* 0x0000d00004047984 */ /* 0x000ea20000000c00 */
[----:B------:R-:W-:Y:S02]  /*3310*/  PRMT R0, RZ, 0x654, R0 ;  /* 0x00000654ff007816 */ /* 0x000fe40000000000 */
[C---:B------:R-:W-:Y:S01]  /*3320*/  ISETP.NE.AND P1, PT, R11.reuse, 0x2, PT ;  /* 0x000000020b00780c */ /* 0x040fe20003f25270 */
[----:B------:R-:W-:Y:S01]  /*3330*/  @!PT LDS RZ, [RZ] ;  /* 0x00000000fffff984 */ /* 0x000fe20000000800 */
[----:B------:R-:W-:Y:S01]  /*3340*/  @!PT LDS RZ, [RZ] ;  /* 0x00000000fffff984 */ /* 0x000fe20000000800 */
[----:B------:R-:W-:Y:S01]  /*3350*/  @!PT LDS RZ, [RZ] ;  /* 0x00000000fffff984 */ /* 0x000fe20000000800 */
[----:B------:R-:W-:Y:S01]  /*3360*/  @!PT LDS RZ, [RZ] ;  /* 0x00000000fffff984 */ /* 0x000fe20000000800 */
[----:B------:R3:W-:Y:S06]  /*3370*/  MEMBAR.ALL.CTA ;  /* 0x0000000000007992 */ /* 0x0007ec0000008000 */
[----:B---3--:R-:W3:Y:S01]  /*3380*/  FENCE.VIEW.ASYNC.S ;  /* 0x00000000000073c6 */ /* 0x008ee20000000000 */
[----:B------:R-:W-:Y:S01]  /*3390*/  SEL R11, R11, RZ, P1 ;  /* 0x000000ff0b0b7207 */ /* 0x000fe20000800000 */
[----:B---3--:R3:W-:Y:S01]  /*33a0*/  SYNCS.ARRIVE.TRANS64.RED.A1T0 RZ, [R0+URZ], RZ ;  /* 0x000000ff00ff79a7 */ /* 0x0087e200081004ff */
[----:B--2---:R-:W-:-:S02]  /*33b0*/  LOP3.LUT P3, RZ, R6, 0x1, RZ, 0xc0, !PT ;  /* 0x0000000106ff7812 */ /* 0x004fc4000786c0ff */
[----:B------:R-:W-:-:S04]  /*33c0*/  SEL R5, RZ, 0x1, P1 ;  /* 0x00000001ff057807 */ /* 0x000fc80000800000 */
[----:B------:R-:W-:Y:S02]  /*33d0*/  LOP3.LUT R10, R10, R5, RZ, 0x3c, !PT ;  /* 0x000000050a0a7212 */ /* 0x000fe400078e3cff */
[----:B---3--:R-:W-:-:S04]  /*33e0*/  SEL R0, RZ, 0x1, P0 ;  /* 0x00000001ff007807 */ /* 0x008fc80000000000 */
[----:B------:R-:W-:Y:S01]  /*33f0*/  LOP3.LUT R9, R9, R0, RZ, 0x3c, !PT ;  /* 0x0000000009097212 */ /* 0x000fe200078e3cff */
[----:B------:R-:W-:Y:S06]  /*3400*/  @P3 BRA `(.L_x_53) ;  /* 0xfffffffc002c3947 */ /* 0x000fec000383ffff */
[----:B------:R-:W-:Y:S01]  /*3410*/  ULEA UR4, UR5, UR6, 0x3 ;  /* 0x0000000605047291 */ /* 0x000fe2000f8e18ff */
[----:B------:R-:W-:-:S08]  /*3420*/  SHF.L.U32 R3, R12, 0x1f, RZ ;  /* 0x0000001f0c037819 */ /* 0x000fd000000006ff */
[----:B------:R-:W2:Y:S02]  /*3430*/  SYNCS.PHASECHK.TRANS64 P0, [UR4+0x80], R3 ;  /* 0x00008003ff0075a7 */ /* 0x000ea40008001004 */
[----:B--2---:R-:W-:Y:S05]  /*3440*/  @P0 BRA `(.L_x_54) ;  /* 0x0000000000080947 */ /* 0x004fea0003800000 */
[----:B------:R-:W2:Y:S02]  /*3450*/  SYNCS.PHASECHK.TRANS64.TRYWAIT P0, [UR4+0x80], R3 ;  /* 0x00008003ff0075a7 */ /* 0x000ea40008001104 */
[----:B--2---:R-:W-:Y:S05]  /*3460*/  @!P0 BRA `(.L_x_55) ;  /* 0x0000009c00788947 */ /* 0x004fea0003800000 */
.L_x_54:
[----:B------:R-:W-:-:S04]  /*3470*/  UIADD3 UR7, UPT, UPT, UR5, 0x1, URZ ;  /* 0x0000000105077890 */ /* 0x000fc8000fffe0ff */
[----:B------:R-:W-:-:S04]  /*3480*/  UISETP.NE.AND UP0, UPT, UR7, 0x2, UPT ;  /* 0x000000020700788c */ /* 0x000fc8000bf05270 */
[----:B------:R-:W-:Y:S02]  /*3490*/  USEL UR8, URZ, 0x1, UP0 ;  /* 0x00000001ff087887 */ /* 0x000fe40008000000 */
[----:B------:R-:W-:-:S04]  /*34a0*/  USEL UR7, UR7, URZ, UP0 ;  /* 0x000000ff07077287 */ /* 0x000fc80008000000 */
[----:B------:R-:W-:Y:S01]  /*34b0*/  ULEA UR7, UR7, UR6, 0x3 ;  /* 0x0000000607077291 */ /* 0x000fe2000f8e18ff */
[----:B--2---:R-:W-:-:S04]  /*34c0*/  LOP3.LUT R3, R12, UR8, RZ, 0x3c, !PT ;  /* 0x000000080c037c12 */ /* 0x004fc8000f8e3cff */
[----:B------:R-:W-:-:S04]  /*34d0*/  SHF.L.U32 R0, R3, 0x1f, RZ ;  /* 0x0000001f03007819 */ /* 0x000fc800000006ff */
[----:B------:R-:W2:Y:S02]  /*34e0*/  SYNCS.PHASECHK.TRANS64 P0, [UR7+0x80], R0 ;  /* 0x00008000ff0075a7 */ /* 0x000ea40008001007 */
[----:B-12---:R-:W-:Y:S05]  /*34f0*/  @P0 EXIT ;  /* 0x000000000000094d */ /* 0x006fea0003800000 */
[----:B------:R-:W-:Y:S02]  /*3500*/  SHF.L.U32 R3, R3, 0x1f, RZ ;  /* 0x0000001f03037819 */ /* 0x000fe400000006ff */
[----:B------:R-:W-:-:S07]  /*3510*/  MOV R0, UR7 ;  /* 0x0000000700007c02 */ /* 0x000fce0008000f00 */
.L_x_56:
[----:B-1----:R1:W2:Y:S02]  /*3520*/  SYNCS.PHASECHK.TRANS64.TRYWAIT P0, [R0+URZ+0x80], R3 ;  /* 0x00008003000075a7 */ /* 0x0022a400080011ff */
[----:B--2---:R-:W-:Y:S05]  /*3530*/  @!P0 NANOSLEEP.SYNCS 0x989680 ;  /* 0x009896800000895d */ /* 0x004fea0003900000 */
[----:B------:R-:W2:Y:S02]  /*3540*/  @!P0 SYNCS.PHASECHK.TRANS64 P0, [R0+URZ+0x80], R3 ;  /* 0x00008003000085a7 */ /* 0x000ea400080010ff */
[----:B--2---:R-:W-:Y:S05]  /*3550*/  @P0 EXIT ;  /* 0x000000000000094d */ /* 0x004fea0003800000 */
[----:B------:R-:W-:Y:S05]  /*3560*/  BRA `(.L_x_56) ;  /* 0xfffffffc00ec7947 */ /* 0x000fea000383ffff */
.L_x_49:
[----:B------:R-:W-:Y:S05]  /*3570*/  BRA.U UP5, `(.L_x_57) ;  /* 0x0000001d05f47547 */ /* 0x000fea000b800000 */
[----:B------:R-:W2:Y:S01]  /*3580*/  S2UR UR7, SR_CgaCtaId ;  /* 0x00000000000779c3 */ /* 0x000ea20000008800 */
[----:B------:R-:W-:Y:S01]  /*3590*/  UMOV UR4, 0x40 ;  /* 0x0000004000047882 */ /* 0x000fe20000000000 */
[----:B------:R-:W-:Y:S01]  /*35a0*/  NOP ;  /* 0x0000000000007918 */ /* 0x000fe20000000000 */
[----:B------:R-:W-:Y:S01]  /*35b0*/  UMOV UR6, 0x400 ;  /* 0x0000040000067882 */ /* 0x000fe20000000000 */
[----:B--2---:R-:W-:Y:S02]  /*35c0*/  ULEA UR5, UR7, UR4, 0x18 ;  /* 0x0000000407057291 */ /* 0x004fe4000f8ec0ff */
[----:B------:R-:W-:-:S07]  /*35d0*/  ULEA UR6, UR7, UR6, 0x18 ;  /* 0x0000000607067291 */ /* 0x000fce000f8ec0ff */
[----:B------:R-:W2:Y:S02]  /*35e0*/  LDS.U8 R3, [UR5+0x1c] ;  /* 0x00001c05ff037984 */ /* 0x000ea40008000000 */
[----:B--2---:R-:W-:-:S13]  /*35f0*/  ISETP.NE.AND P0, PT, R3, RZ, PT ;  /* 0x000000ff0300720c */ /* 0x004fda0003f05270 */
[----:B------:R-:W-:Y:S05]  /*3600*/  @P0 BRA `(.L_x_58) ;  /* 0x0000000400100947 */ /* 0x000fea0003800000 */
[----:B------:R-:W2:Y:S01]  /*3610*/  S2UR UR4, SR_CgaCtaId ;  /* 0x00000000000479c3 */ /* 0x000ea20000008800 */
[----:B------:R-:W-:Y:S02]  /*3620*/  UISETP.NE.U32.AND UP1, UPT, UR25, 0x1, UPT ;  /* 0x000000011900788c */ /* 0x000fe4000bf25070 */
[----:B------:R-:W-:Y:S02]  /*3630*/  UIADD3 UR7, UPT, UPT, UR5, 0x8, URZ ;  /* 0x0000000805077890 */ /* 0x000fe4000fffe0ff */
[----:B--2---:R-:W-:-:S05]  /*3640*/  ULOP3.LUT UR8, UR4, 0x1, URZ, 0x3c, !UPT ;  /* 0x0000000104087892 */ /* 0x004fca000f8e3cff */
[----:B------:R-:W-:Y:S07]  /*3650*/  BRA.U !UP1, `(.L_x_59) ;  /* 0x00000001099c7547 */ /* 0x000fee000b800000 */
[----:B------:R-:W-:Y:S01]  /*3660*/  ELECT P0, URZ, PT ;  /* 0x0000000000ff782f */ /* 0x000fe20003800000 */
[----:B------:R-:W-:-:S12]  /*3670*/  BSSY B0, `(.L_x_59) ;  /* 0x0000025000007945 */ /* 0x000fd80003800000 */
[----:B------:R-:W-:Y:S05]  /*3680*/  @!P0 BRA `(.L_x_60) ;  /* 0x00000000008c8947 */ /* 0x000fea0003800000 */
[----:B------:R-:W-:-:S05]  /*3690*/  UMOV UR4, 0x10 ;  /* 0x0000001000047882 */ /* 0x000fca0000000000 */
[----:B------:R-:W-:Y:S04]  /*36a0*/  DEPBAR.LE SB2, 0x36 ;  /* 0x0000ad800000791a */ /* 0x000fe80000000000 */
[----:B------:R-:W2:Y:S02]  /*36b0*/  UTCATOMSWS.2CTA.FIND_AND_SET.ALIGN UP0, UR4, UR4 ;  /* 0x00000004000475e3 */ /* 0x000ea40008200800 */
[----:B--2---:R-:W-:Y:S01]  /*36c0*/  MOV R10, UR4 ;  /* 0x00000004000a7c02 */ /* 0x004fe20008000f00 */
[----:B------:R-:W-:Y:S06]  /*36d0*/  BRA.U UP0, `(.L_x_61) ;  /* 0x0000000100187547 */ /* 0x000fec000b800000 */
.L_x_62:
[----:B------:R-:W-:Y:S05]  /*36e0*/  NANOSLEEP 0x64 ;  /* 0x000000640000795d */ /* 0x000fea0003800000 */
[----:B------:R-:W-:-:S05]  /*36f0*/  UMOV UR4, 0x10 ;  /* 0x0000001000047882 */ /* 0x000fca0000000000 */
[----:B------:R-:W-:Y:S04]  /*3700*/  DEPBAR.LE SB2, 0x36 ;  /* 0x0000ad800000791a */ /* 0x000fe80000000000 */
[----:B------:R-:W2:Y:S02]  /*3710*/  UTCATOMSWS.2CTA.FIND_AND_SET.ALIGN UP0, UR4, UR4 ;  /* 0x00000004000475e3 */ /* 0x000ea40008200800 */
[----:B--2---:R-:W-:Y:S01]  /*3720*/  MOV R10, UR4 ;  /* 0x00000004000a7c02 */ /* 0x004fe20008000f00 */
[----:B------:R-:W-:Y:S05]  /*3730*/  BRA.U !UP0, `(.L_x_62) ;  /* 0xfffffffd08e87547 */ /* 0x000fea000b83ffff */
.L_x_61:
[----:B------:R-:W2:Y:S01]  /*3740*/  LDS R6, [UR5+0x10] ;  /* 0x00001005ff067984 */ /* 0x000ea20008000800 */
[----:B------:R-:W-:Y:S01]  /*3750*/  IMAD.U32 R3, RZ, RZ, UR6 ;  /* 0x00000006ff037e24 */ /* 0x000fe2000f8e00ff */
[----:B------:R-:W-:-:S03]  /*3760*/  MOV R4, UR8 ;  /* 0x0000000800047c02 */ /* 0x000fc60008000f00 */
[----:B------:R-:W-:Y:S01]  /*3770*/  VIADD R3, R3, 0xf0 ;  /* 0x000000f003037836 */ /* 0x000fe20000000000 */
[----:B--2---:R-:W-:-:S04]  /*3780*/  SHF.L.U32 R6, R6, 0x1f, RZ ;  /* 0x0000001f06067819 */ /* 0x004fc800000006ff */
[----:B------:R-:W2:Y:S02]  /*3790*/  SYNCS.PHASECHK.TRANS64.TRYWAIT P0, [UR5+0x8], R6 ;  /* 0x00000806ff0075a7 */ /* 0x000ea40008001105 */
[----:B--2---:R-:W-:Y:S05]  /*37a0*/  @P0 BRA `(.L_x_63) ;  /* 0x0000000000080947 */ /* 0x004fea0003800000 */
[----:B------:R-:W2:Y:S02]  /*37b0*/  SYNCS.PHASECHK.TRANS64.TRYWAIT P0, [UR5+0x8], R6 ;  /* 0x00000806ff0075a7 */ /* 0x000ea40008001105 */
[----:B--2---:R-:W-:Y:S05]  /*37c0*/  @!P0 BRA `(.L_x_64) ;  /* 0x0000009800b88947 */ /* 0x004fea0003800000 */
.L_x_63:
[----:B------:R-:W-:Y:S01]  /*37d0*/  PRMT R4, R4, 0x654, R3 ;  /* 0x0000065404047816 */ /* 0x000fe20000000003 */
[----:B------:R-:W-:Y:S01]  /*37e0*/  HFMA2 R3, -RZ, RZ, 0, 5.9604644775390625e-08 ;  /* 0x00000001ff037431 */ /* 0x000fe200000001ff */
[----:B------:R-:W-:Y:S01]  /*37f0*/  UPRMT UR4, UR8, 0x654, UR7 ;  /* 0x0000065408047896 */ /* 0x000fe20008000007 */
[----:B------:R-:W-:Y:S02]  /*3800*/  IMAD.MOV.U32 R7, RZ, RZ, 0xffff ;  /* 0x0000ffffff077424 */ /* 0x000fe400078e00ff */
[----:B--2---:R-:W-:Y:S02]  /*3810*/  IMAD.MOV.U32 R6, RZ, RZ, 0x4 ;  /* 0x00000004ff067424 */ /* 0x004fe400078e00ff */
[----:B------:R-:W-:Y:S01]  /*3820*/  IMAD.SHL.U32 R9, R10, 0x20, RZ ;  /* 0x000000200a097824 */ /* 0x000fe200078e00ff */
[----:B------:R-:W-:Y:S02]  /*3830*/  MOV R5, UR4 ;  /* 0x0000000400057c02 */ /* 0x000fe40008000f00 */
[-C--:B------:R-:W-:Y:S01]  /*3840*/  SHF.L.U32 R8, R7, R10.reuse, RZ ;  /* 0x0000000a07087219 */ /* 0x080fe200000006ff */
[----:B------:R2:W-:Y:S01]  /*3850*/  SYNCS.ARRIVE.TRANS64.RED RZ, [UR4], R6 ;  /* 0x00000006ffff79a7 */ /* 0x0005e20008000404 */
[----:B------:R-:W-:Y:S01]  /*3860*/  SHF.L.U32 R7, R3, R10, RZ ;  /* 0x0000000a03077219 */ /* 0x000fe200000006ff */
[----:B------:R2:W-:Y:S04]  /*3870*/  STS [UR6+0xf0], R9 ;  /* 0x0000f009ff007988 */ /* 0x0005e80008000806 */
[----:B------:R2:W-:Y:S04]  /*3880*/  STAS [R4.64], R10 ;  /* 0x0000000a04007dbd */ /* 0x0005e8000c0008ff */
[----:B------:R2:W-:Y:S04]  /*3890*/  ATOMS.OR RZ, [UR5+0x14], R8 ;  /* 0x00001408ffff798c */ /* 0x0005e8000b000005 */
[----:B------:R2:W-:Y:S04]  /*38a0*/  ATOMS.OR RZ, [UR5+0x18], R7 ;  /* 0x00001807ffff798c */ /* 0x0005e8000b000005 */
[----:B------:R2:W-:Y:S02]  /*38b0*/  ATOMS.XOR RZ, [UR5+0x10], R3 ;  /* 0x00001003ffff798c */ /* 0x0005e4000b800005 */
.L_x_60:
[----:B-1----:R-:W-:Y:S05]  /*38c0*/  BSYNC B0 ;  /* 0x0000000000007941 */ /* 0x002fea0003800000 */
.L_x_59:
[----:B------:R-:W-:Y:S05]  /*38d0*/  BRA.U UP1, `(.L_x_65) ;  /* 0x00000001016c7547 */ /* 0x000fea000b800000 */
[----:B------:R-:W-:-:S03]  /*38e0*/  UMOV UR4, 0xffffffff ;  /* 0xffffffff00047882 */ /* 0x000fc60000000000 */
[----:B------:R-:W-:Y:S05]  /*38f0*/  BRA.DIV UR4, `(.L_x_66) ;  /* 0x0000009a04847947 */ /* 0x000fea000b800000 */
[----:B------:R-:W-:-:S13]  /*3900*/  ELECT P6, URZ, PT ;  /* 0x0000000000ff782f */ /* 0x000fda00038c0000 */
.L_x_162:
[----:B------:R-:W-:Y:S05]  /*3910*/  @!P6 BRA `(.L_x_65) ;  /* 0x00000000005ce947 */ /* 0x000fea0003800000 */
[----:B--2---:R-:W2:Y:S02]  /*3920*/  LDS R4, [UR5+0x10] ;  /* 0x00001005ff047984 */ /* 0x004ea40008000800 */
[----:B--2---:R-:W-:-:S04]  /*3930*/  SHF.L.U32 R4, R4, 0x1f, RZ ;  /* 0x0000001f04047819 */ /* 0x004fc800000006ff */
[----:B------:R-:W2:Y:S02]  /*3940*/  SYNCS.PHASECHK.TRANS64.TRYWAIT P0, [UR5+0x8], R4 ;  /* 0x00000804ff0075a7 */ /* 0x000ea40008001105 */
[----:B--2---:R-:W-:Y:S05]  /*3950*/  @P0 BRA `(.L_x_67) ;  /* 0x0000000000080947 */ /* 0x004fea0003800000 */
[----:B------:R-:W2:Y:S02]  /*3960*/  SYNCS.PHASECHK.TRANS64.TRYWAIT P0, [UR5+0x8], R4 ;  /* 0x00000804ff0075a7 */ /* 0x000ea40008001105 */
[----:B--2---:R-:W-:Y:S05]  /*3970*/  @!P0 BRA `(.L_x_68) ;  /* 0x0000009800848947 */ /* 0x004fea0003800000 */
.L_x_67:
[----:B------:R-:W3:Y:S01]  /*3980*/  LDS R6, [UR6+0xf0] ;  /* 0x0000f006ff067984 */ /* 0x000ee20008000800 */
[----:B--2---:R-:W-:Y:S02]  /*3990*/  HFMA2 R3, -RZ, RZ, 0, 5.9604644775390625e-08 ;  /* 0x00000001ff037431 */ /* 0x004fe400000001ff */
[----:B------:R-:W-:Y:S01]  /*39a0*/  IMAD.MOV.U32 R4, RZ, RZ, 0xffff ;  /* 0x0000ffffff047424 */ /* 0x000fe200078e00ff */
[----:B------:R-:W-:Y:S01]  /*39b0*/  UPRMT UR4, UR8, 0x654, UR7 ;  /* 0x0000065408047896 */ /* 0x000fe20008000007 */
[----:B---3--:R-:W-:-:S03]  /*39c0*/  IMAD.SHL.U32 R5, R6, 0x20, RZ ;  /* 0x0000002006057824 */ /* 0x008fc600078e00ff */
[-C--:B------:R-:W-:Y:S02]  /*39d0*/  SHF.L.U32 R4, R4, R6.reuse, RZ ;  /* 0x0000000604047219 */ /* 0x080fe400000006ff */
[----:B------:R-:W-:Y:S01]  /*39e0*/  SHF.L.U32 R6, R3, R6, RZ ;  /* 0x0000000603067219 */ /* 0x000fe200000006ff */
[----:B------:R3:W-:Y:S04]  /*39f0*/  STS [UR6+0xf0], R5 ;  /* 0x0000f005ff007988 */ /* 0x0007e80008000806 */
[----:B------:R3:W-:Y:S04]  /*3a00*/  ATOMS.OR RZ, [UR5+0x14], R4 ;  /* 0x00001404ffff798c */ /* 0x0007e8000b000005 */
[----:B------:R3:W-:Y:S01]  /*3a10*/  ATOMS.OR RZ, [UR5+0x18], R6 ;  /* 0x00001806ffff798c */ /* 0x0007e2000b000005 */
[----:B------:R-:W-:Y:S03]  /*3a20*/  SYNCS.ARRIVE.TRANS64.RED.A1T0 RZ, [UR4], RZ ;  /* 0x000000ffffff79a7 */ /* 0x000fe60008100404 */
[----:B------:R3:W-:Y:S01]  /*3a30*/  ATOMS.XOR RZ, [UR5+0x10], R3 ;  /* 0x00001003ffff798c */ /* 0x0007e2000b800005 */
[----:B------:R-:W-:Y:S05]  /*3a40*/  BRA `(.L_x_65) ;  /* 0x0000000000107947 */ /* 0x000fea0003800000 */
.L_x_58:
[----:B------:R-:W-:Y:S02]  /*3a50*/  MOV R3, 0xffffffff ;  /* 0xffffffff00037802 */ /* 0x000fe40000000f00 */
[----:B------:R-:W-:-:S03]  /*3a60*/  MOV R4, 0x3a90 ;  /* 0x00003a9000047802 */ /* 0x000fc60000000f00 */
[----:B------:R2:W-:Y:S04]  /*3a70*/  STS [UR6+0xf0], R3 ;  /* 0x0000f003ff007988 */ /* 0x0005e80008000806 */
[----:B-12--5:R-:W-:Y:S05]  /*3a80*/  CALL.REL.NOINC `($__internal_1_$__cuda_sm10x_tcgen05_guardrail_trap_phase_invalid_during_alloc) ;  /* 0x000000a0002c7944 */ /* 0x026fea0003c00000 */
.L_x_65:
[----:B------:R-:W-:Y:S05]  /*3a90*/  WARPSYNC.ALL ;  /* 0x0000000000007948 */ /* 0x000fea0003800000 */
[----:B------:R-:W4:Y:S01]  /*3aa0*/  S2UR UR4, SR_CgaCtaId ;  /* 0x00000000000479c3 */ /* 0x000f220000008800 */
[----:B------:R-:W-:Y:S01]  /*3ab0*/  UMOV UR39, 0x400 ;  /* 0x0000040000277882 */ /* 0x000fe20000000000 */
[----:B------:R-:W-:-:S06]  /*3ac0*/  NOP ;  /* 0x0000000000007918 */ /* 0x000fcc0000000000 */
[----:B------:R-:W-:Y:S06]  /*3ad0*/  BAR.ARV 0x6, 0xa0 ;  /* 0x0182800000007b1d */ /* 0x000fec0000002000 */
[----:B------:R-:W1:Y:S01]  /*3ae0*/  LDCU UR8, c[0x0][0x38c] ;  /* 0x00007180ff0877ac */ /* 0x000e620008000800 */
[----:B------:R-:W-:Y:S02]  /*3af0*/  LOP3.LUT R2, R2, 0xffff, RZ, 0xc0, !PT ;  /* 0x0000ffff02027812 */ /* 0x000fe400078ec0ff */
[----:B--2---:R-:W-:Y:S01]  /*3b00*/  CS2R R8, SRZ ;  /* 0x0000000000087805 */ /* 0x004fe2000001ff00 */
[----:B------:R-:W-:Y:S01]  /*3b10*/  UISETP.NE.AND UP3, UPT, UR25, URZ, UPT ;  /* 0x000000ff1900728c */ /* 0x000fe2000bf65270 */
[----:B------:R-:W-:Y:S01]  /*3b20*/  UMOV UR32, URZ ;  /* 0x000000ff00207c82 */ /* 0x000fe20008000000 */
[----:B------:R-:W-:Y:S01]  /*3b30*/  UMOV UR30, URZ ;  /* 0x000000ff001e7c82 */ /* 0x000fe20008000000 */
[----:B------:R-:W-:Y:S01]  /*3b40*/  UMOV UR28, URZ ;  /* 0x000000ff001c7c82 */ /* 0x000fe20008000000 */
[----:B------:R-:W-:Y:S01]  /*3b50*/  UMOV UR26, URZ ;  /* 0x000000ff001a7c82 */ /* 0x000fe20008000000 */
[----:B----4-:R-:W-:Y:S01]  /*3b60*/  ULEA UR39, UR4, UR39, 0x18 ;  /* 0x0000002704277291 */ /* 0x010fe2000f8ec0ff */
[----:B------:R-:W-:Y:S01]  /*3b70*/  IMAD.U32 R26, RZ, RZ, UR32 ;  /* 0x00000020ff1a7e24 */ /* 0x000fe2000f8e00ff */
[----:B------:R-:W-:Y:S01]  /*3b80*/  UMOV UR76, 0x1 ;  /* 0x00000001004c7882 */ /* 0x000fe20000000000 */
[----:B------:R-:W-:Y:S01]  /*3b90*/  IMAD.U32 R24, RZ, RZ, UR30 ;  /* 0x0000001eff187e24 */ /* 0x000fe2000f8e00ff */
[----:B------:R-:W-:Y:S01]  /*3ba0*/  UIADD3 UR6, UPT, UPT, UR39, 0x10800, URZ ;  /* 0x0001080027067890 */ /* 0x000fe2000fffe0ff */
[----:B------:R-:W-:Y:S01]  /*3bb0*/  IMAD.U32 R22, RZ, RZ, UR28 ;  /* 0x0000001cff167e24 */ /* 0x000fe2000f8e00ff */
[----:B------:R-:W-:Y:S01]  /*3bc0*/  UIADD3 UR5, UPT, UPT, UR39, 0x20800, URZ ;  /* 0x0002080027057890 */ /* 0x000fe2000fffe0ff */
[----:B------:R-:W-:Y:S01]  /*3bd0*/  IMAD.U32 R20, RZ, RZ, UR26 ;  /* 0x0000001aff147e24 */ /* 0x000fe2000f8e00ff */
[----:B-1----:R-:W-:Y:S01]  /*3be0*/  UIADD3 UR8, UPT, UPT, UR8, 0xff, URZ ;  /* 0x000000ff08087890 */ /* 0x002fe2000fffe0ff */
[----:B---3--:R-:W1:Y:S01]  /*3bf0*/  LDS R3, [UR39+0xf0] ;  /* 0x0000f027ff037984 */ /* 0x008e620008000800 */
[----:B------:R-:W-:-:S02]  /*3c00*/  UIADD3 UR11, UPT, UPT, UR39, 0x31000, URZ ;  /* 0x00031000270b7890 */ /* 0x000fc4000fffe0ff */
[----:B------:R-:W-:Y:S02]  /*3c10*/  USHF.R.S32.HI UR4, URZ, 0x1f, UR8 ;  /* 0x0000001fff047899 */ /* 0x000fe40008011408 */
[----:B------:R-:W-:Y:S02]  /*3c20*/  UIADD3 UR10, UPT, UPT, UR39, 0x30800, URZ ;  /* 0x00030800270a7890 */ /* 0x000fe4000fffe0ff */
[----:B------:R-:W-:Y:S02]  /*3c30*/  ULEA.HI UR9, UR4, UR8, URZ, 0x8 ;  /* 0x0000000804097291 */ /* 0x000fe4000f8f40ff */
[----:B------:R-:W-:Y:S02]  /*3c40*/  USHF.R.U32.HI UR8, URZ, 0x4, UR6 ;  /* 0x00000004ff087899 */ /* 0x000fe40008011606 */
[----:B------:R-:W-:Y:S02]  /*3c50*/  USHF.R.U32.HI UR6, URZ, 0x4, UR5 ;  /* 0x00000004ff067899 */ /* 0x000fe40008011605 */
[----:B------:R-:W-:-:S02]  /*3c60*/  USHF.R.U32.HI UR4, URZ, 0x4, UR11 ;  /* 0x00000004ff047899 */ /* 0x000fc4000801160b */
[----:B------:R-:W-:Y:S02]  /*3c70*/  ULOP3.LUT UR6, UR6, 0x3fff, URZ, 0xc0, !UPT ;  /* 0x00003fff06067892 */ /* 0x000fe4000f8ec0ff */
[----:B------:R-:W-:Y:S02]  /*3c80*/  ULOP3.LUT UR4, UR4, 0x3fff, URZ, 0xc0, !UPT ;  /* 0x00003fff04047892 */ /* 0x000fe4000f8ec0ff */
[----:B------:R-:W-:Y:S02]  /*3c90*/  USHF.R.S32.HI UR77, URZ, 0x8, UR9 ;  /* 0x00000008ff4d7899 */ /* 0x000fe40008011409 */
[----:B------:R-:W-:Y:S02]  /*3ca0*/  USHF.R.U32.HI UR5, URZ, 0x4, UR10 ;  /* 0x00000004ff057899 */ /* 0x000fe4000801160a */
[----:B------:R-:W-:Y:S02]  /*3cb0*/  ULOP3.LUT UR73, UR6, 0x10000, URZ, 0xfc, !UPT ;  /* 0x0001000006497892 */ /* 0x000fe4000f8efcff */
[----:B------:R-:W-:-:S02]  /*3cc0*/  UIADD3 UR12, UPT, UPT, UR39, 0x90, URZ ;  /* 0x00000090270c7890 */ /* 0x000fc4000fffe0ff */
[----:B------:R-:W-:Y:S02]  /*3cd0*/  ULOP3.LUT UR75, UR4, 0x10000, URZ, 0xfc, !UPT ;  /* 0x00010000044b7892 */ /* 0x000fe4000f8efcff */
[----:B------:R-:W-:Y:S02]  /*3ce0*/  UIADD3 UR4, UPT, UPT, UR77, -0x1, URZ ;  /* 0xffffffff4d047890 */ /* 0x000fe4000fffe0ff */
[----:B------:R-:W-:Y:S02]  /*3cf0*/  ULOP3.LUT UR8, UR8, 0x3fff, URZ, 0xc0, !UPT ;  /* 0x00003fff08087892 */ /* 0x000fe4000f8ec0ff */
[----:B------:R-:W-:Y:S02]  /*3d00*/  ULOP3.LUT UR5, UR5, 0x3fff, URZ, 0xc0, !UPT ;  /* 0x00003fff05057892 */ /* 0x000fe4000f8ec0ff */
[----:B------:R-:W-:Y:S02]  /*3d10*/  ULOP3.LUT UR72, UR8, 0x10000, URZ, 0xfc, !UPT ;  /* 0x0001000008487892 */ /* 0x000fe4000f8efcff */
[----:B------:R-:W-:Y:S01]  /*3d20*/  ULOP3.LUT UR74, UR5, 0x10000, URZ, 0xfc, !UPT ;  /* 0x00010000054a7892 */ /* 0x000fe2000f8efcff */
[----:B------:R-:W-:Y:S01]  /*3d30*/  UMOV UR7, URZ ;  /* 0x000000ff00077c82 */ /* 0x000fe20008000000 */
[----:B-1----:R-:W-:Y:S01]  /*3d40*/  R2UR UR35, R3 ;  /* 0x00000000032372ca */ /* 0x002fe200000e0000 */
[----:B------:R-:W-:Y:S01]  /*3d50*/  IMAD.U32 R3, RZ, RZ, UR12 ;  /* 0x0000000cff037e24 */ /* 0x000fe2000f8e00ff */
[----:B------:R-:W-:Y:S01]  /*3d60*/  UMOV UR54, URZ ;  /* 0x000000ff00367c82 */ /* 0x000fe20008000000 */
[----:B------:R-:W-:Y:S01]  /*3d70*/  IMAD.U32 R3, RZ, RZ, UR4 ;  /* 0x00000004ff037e24 */ /* 0x000fe2000f8e00ff */
[----:B------:R-:W-:Y:S01]  /*3d80*/  UMOV UR52, URZ ;  /* 0x000000ff00347c82 */ /* 0x000fe20008000000 */
[----:B------:R-:W-:Y:S01]  /*3d90*/  IMAD.MOV.U32 R3, RZ, RZ, RZ ;  /* 0x000000ffff037224 */ /* 0x000fe200078e00ff */
[----:B------:R-:W-:Y:S01]  /*3da0*/  UMOV UR50, URZ ;  /* 0x000000ff00327c82 */ /* 0x000fe20008000000 */
[----:B------:R-:W-:Y:S01]  /*3db0*/  UMOV UR48, URZ ;  /* 0x000000ff00307c82 */ /* 0x000fe20008000000 */
[----:B------:R-:W-:Y:S01]  /*3dc0*/  UMOV UR46, URZ ;  /* 0x000000ff002e7c82 */ /* 0x000fe20008000000 */
[----:B------:R-:W-:Y:S01]  /*3dd0*/  UMOV UR44, URZ ;  /* 0x000000ff002c7c82 */ /* 0x000fe20008000000 */
[----:B------:R-:W-:Y:S01]  /*3de0*/  UMOV UR42, URZ ;  /* 0x000000ff002a7c82 */ /* 0x000fe20008000000 */
[----:B------:R-:W-:-:S02]  /*3df0*/  UMOV UR40, URZ ;  /* 0x000000ff00287c82 */ /* 0x000fc40008000000 */
[----:B------:R-:W-:Y:S02]  /*3e00*/  UIADD3 UR58, UPT, UPT, UR35, -0x7ffffe3c, URZ ;  /* 0x800001c4233a7890 */ /* 0x000fe4000fffe0ff */
[----:B------:R-:W-:Y:S02]  /*3e10*/  UIADD3 UR64, UPT, UPT, UR35, -0x7ffffe40, URZ ;  /* 0x800001c023407890 */ /* 0x000fe4000fffe0ff */
[----:B------:R-:W-:Y:S02]  /*3e20*/  USHF.R.U32.HI UR17, URZ, 0x11, UR58 ;  /* 0x00000011ff117899 */ /* 0x000fe4000801163a */
[----:B------:R-:W-:Y:S02]  /*3e30*/  USHF.R.U32.HI UR6, URZ, 0x11, UR64 ;  /* 0x00000011ff067899 */ /* 0x000fe40008011640 */
[----:B------:R-:W-:Y:S02]  /*3e40*/  UIADD3 UR70, UPT, UPT, UR35, 0x1c0, URZ ;  /* 0x000001c023467890 */ /* 0x000fe4000fffe0ff */
[----:B------:R-:W-:-:S02]  /*3e50*/  UIADD3 UR66, UPT, UPT, UR35, 0x400001c0, URZ ;  /* 0x400001c023427890 */ /* 0x000fc4000fffe0ff */
[----:B------:R-:W-:Y:S02]  /*3e60*/  UIADD3 UR67, UPT, UPT, UR35, 0x400001c8, URZ ;  /* 0x400001c823437890 */ /* 0x000fe4000fffe0ff */
[----:B------:R-:W-:Y:S02]  /*3e70*/  UIADD3 UR65, UPT, UPT, UR35, -0x7ffffe38, URZ ;  /* 0x800001c823417890 */ /* 0x000fe4000fffe0ff */
[----:B------:R-:W-:Y:S02]  /*3e80*/  UIADD3 UR62, UPT, UPT, UR35, -0x3ffffe40, URZ ;  /* 0xc00001c0233e7890 */ /* 0x000fe4000fffe0ff */
[----:B------:R-:W-:Y:S02]  /*3e90*/  UIADD3 UR68, UPT, UPT, UR35, 0x1c4, URZ ;  /* 0x000001c423447890 */ /* 0x000fe4000fffe0ff */
[----:B------:R-:W-:Y:S02]  /*3ea0*/  UIADD3 UR60, UPT, UPT, UR35, 0x400001c4, URZ ;  /* 0x400001c4233c7890 */ /* 0x000fe4000fffe0ff */
[----:B------:R-:W-:-:S02]  /*3eb0*/  UIADD3 UR56, UPT, UPT, UR35, -0x3ffffe3c, URZ ;  /* 0xc00001c423387890 */ /* 0x000fc4000fffe0ff */
[----:B------:R-:W-:Y:S02]  /*3ec0*/  ULOP3.LUT UR16, UR6, 0x6000, URZ, 0xc0, !UPT ;  /* 0x0000600006107892 */ /* 0x000fe4000f8ec0ff */
[----:B------:R-:W-:Y:S01]  /*3ed0*/  ULOP3.LUT UR6, UR17, 0x6000, URZ, 0xc0, !UPT ;  /* 0x0000600011067892 */ /* 0x000fe2000f8ec0ff */
[----:B------:R-:W-:Y:S01]  /*3ee0*/  R2UR UR17, R2 ;  /* 0x00000000021172ca */ /* 0x000fe200000e0000 */
[----:B------:R-:W-:Y:S02]  /*3ef0*/  USHF.R.U32.HI UR11, URZ, 0x11, UR70 ;  /* 0x00000011ff0b7899 */ /* 0x000fe40008011646 */
[----:B------:R-:W-:Y:S02]  /*3f00*/  UIADD3 UR71, UPT, UPT, UR35, 0x1c8, URZ ;  /* 0x000001c823477890 */ /* 0x000fe4000fffe0ff */
[----:B------:R-:W-:Y:S02]  /*3f10*/  USHF.R.U32.HI UR9, URZ, 0x11, UR66 ;  /* 0x00000011ff097899 */ /* 0x000fe40008011642 */
[----:B------:R-:W-:-:S02]  /*3f20*/  USHF.R.U32.HI UR8, URZ, 0x1a, UR67 ;  /* 0x0000001aff087899 */ /* 0x000fc40008011643 */
[----:B------:R-:W-:Y:S02]  /*3f30*/  USHF.R.U32.HI UR5, URZ, 0x1a, UR65 ;  /* 0x0000001aff057899 */ /* 0x000fe40008011641 */
[----:B------:R-:W-:Y:S02]  /*3f40*/  UIADD3 UR63, UPT, UPT, UR35, -0x3ffffe38, URZ ;  /* 0xc00001c8233f7890 */ /* 0x000fe4000fffe0ff */
[----:B------:R-:W-:Y:S01]  /*3f50*/  UIADD3 UR69, UPT, UPT, UR35, 0x1d0, URZ ;  /* 0x000001d023457890 */ /* 0x000fe2000fffe0ff */
[----:B------:R-:W-:Y:S01]  /*3f60*/  MOV R10, UR17 ;  /* 0x00000011000a7c02 */ /* 0x000fe20008000f00 */
[----:B------:R-:W-:Y:S02]  /*3f70*/  UIADD3 UR61, UPT, UPT, UR35, 0x400001d0, URZ ;  /* 0x400001d0233d7890 */ /* 0x000fe4000fffe0ff */
[----:B------:R-:W-:Y:S02]  /*3f80*/  UIADD3 UR59, UPT, UPT, UR35, -0x7ffffe30, URZ ;  /* 0x800001d0233b7890 */ /* 0x000fe4000fffe0ff */
[----:B------:R-:W-:-:S02]  /*3f90*/  UIADD3 UR57, UPT, UPT, UR35, -0x3ffffe30, URZ ;  /* 0xc00001d023397890 */ /* 0x000fc4000fffe0ff */
[----:B------:R-:W-:Y:S02]  /*3fa0*/  USHF.R.U32.HI UR4, URZ, 0x11, UR62 ;  /* 0x00000011ff047899 */ /* 0x000fe4000801163e */
[----:B------:R-:W-:Y:S02]  /*3fb0*/  USHF.R.U32.HI UR12, URZ, 0x11, UR68 ;  /* 0x00000011ff0c7899 */ /* 0x000fe40008011644 */
[----:B------:R-:W-:Y:S02]  /*3fc0*/  USHF.R.U32.HI UR14, URZ, 0x11, UR60 ;  /* 0x00000011ff0e7899 */ /* 0x000fe4000801163c */
[----:B------:R-:W-:Y:S02]  /*3fd0*/  USHF.R.U32.HI UR19, URZ, 0x11, UR56 ;  /* 0x00000011ff137899 */ /* 0x000fe40008011638 */
[----:B------:R-:W-:Y:S02]  /*3fe0*/  ULOP3.LUT UR21, UR11, 0x6000, URZ, 0xc0, !UPT ;  /* 0x000060000b157892 */ /* 0x000fe4000f8ec0ff */
[----:B------:R-:W-:-:S02]  /*3ff0*/  USHF.R.U32.HI UR10, URZ, 0x1a, UR71 ;  /* 0x0000001aff0a7899 */ /* 0x000fc40008011647 */
[----:B------:R-:W-:Y:S02]  /*4000*/  ULOP3.LUT UR11, UR9, 0x6000, URZ, 0xc0, !UPT ;  /* 0x00006000090b7892 */ /* 0x000fe4000f8ec0ff */
[----:B------:R-:W-:Y:S02]  /*4010*/  ULOP3.LUT UR24, UR8, 0x30, URZ, 0xc0, !UPT ;  /* 0x0000003008187892 */ /* 0x000fe4000f8ec0ff */
[----:B------:R-:W-:Y:S02]  /*4020*/  ULOP3.LUT UR23, UR5, 0x30, URZ, 0xc0, !UPT ;  /* 0x0000003005177892 */ /* 0x000fe4000f8ec0ff */
[----:B------:R-:W-:Y:S02]  /*4030*/  USHF.R.U32.HI UR13, URZ, 0x1a, UR63 ;  /* 0x0000001aff0d7899 */ /* 0x000fe4000801163f */
[----:B------:R-:W-:Y:S02]  /*4040*/  USHF.R.U32.HI UR15, URZ, 0x1a, UR69 ;  /* 0x0000001aff0f7899 */ /* 0x000fe40008011645 */
[----:B------:R-:W-:-:S02]  /*4050*/  USHF.R.U32.HI UR18, URZ, 0x1a, UR61 ;  /* 0x0000001aff127899 */ /* 0x000fc4000801163d */
[----:B------:R-:W-:Y:S02]  /*4060*/  USHF.R.U32.HI UR20, URZ, 0x1a, UR59 ;  /* 0x0000001aff147899 */ /* 0x000fe4000801163b */
[----:B------:R-:W-:Y:S02]  /*4070*/  USHF.R.U32.HI UR22, URZ, 0x1a, UR57 ;  /* 0x0000001aff167899 */ /* 0x000fe40008011639 */
[----:B------:R-:W-:Y:S02]  /*4080*/  ULOP3.LUT UR4, UR4, 0x6000, URZ, 0xc0, !UPT ;  /* 0x0000600004047892 */ /* 0x000fe4000f8ec0ff */
[----:B------:R-:W-:Y:S02]  /*4090*/  ULOP3.LUT UR9, UR12, 0x6000, URZ, 0xc0, !UPT ;  /* 0x000060000c097892 */ /* 0x000fe4000f8ec0ff */
[----:B------:R-:W-:Y:S02]  /*40a0*/  ULOP3.LUT UR8, UR14, 0x6000, URZ, 0xc0, !UPT ;  /* 0x000060000e087892 */ /* 0x000fe4000f8ec0ff */
[----:B------:R-:W-:-:S02]  /*40b0*/  ULOP3.LUT UR5, UR19, 0x6000, URZ, 0xc0, !UPT ;  /* 0x0000600013057892 */ /* 0x000fc4000f8ec0ff */
[----:B------:R-:W-:Y:S02]  /*40c0*/  ULOP3.LUT UR25, UR10, 0x30, URZ, 0xc0, !UPT ;  /* 0x000000300a197892 */ /* 0x000fe4000f8ec0ff */
[----:B------:R-:W-:Y:S02]  /*40d0*/  ULOP3.LUT UR13, UR13, 0x30, URZ, 0xc0, !UPT ;  /* 0x000000300d0d7892 */ /* 0x000fe4000f8ec0ff */
        /* <DEDUP_REMOVED lines=12> */
[----:B------:R-:W-:Y:S02]  /*41a0*/  UPRMT UR33, UR25, 0x5410, UR10 ;  /* 0x0000541019217896 */ /* 0x000fe4000800000a */
[----:B------:R-:W-:Y:S02]  /*41b0*/  UPRMT UR31, UR24, 0x5410, UR11 ;  /* 0x00005410181f7896 */ /* 0x000fe4000800000b */
[----:B------:R-:W-:Y:S02]  /*41c0*/  UPRMT UR29, UR23, 0x5410, UR12 ;  /* 0x00005410171d7896 */ /* 0x000fe4000800000c */
[----:B------:R-:W-:Y:S01]  /*41d0*/  UPRMT UR27, UR13, 0x5410, UR4 ;  /* 0x000054100d1b7896 */ /* 0x000fe20008000004 */
[----:B------:R-:W-:Y:S01]  /*41e0*/  MOV R27, UR33 ;  /* 0x00000021001b7c02 */ /* 0x000fe20008000f00 */
        /* <DEDUP_REMOVED lines=8> */
[----:B------:R-:W-:Y:S01]  /*4270*/  UMOV UR14, URZ ;  /* 0x000000ff000e7c82 */ /* 0x000fe20008000000 */
[----:B------:R-:W-:Y:S01]  /*4280*/  UMOV UR18, URZ ;  /* 0x000000ff00127c82 */ /* 0x000fe20008000000 */
[----:B------:R-:W-:Y:S01]  /*4290*/  UMOV UR20, URZ ;  /* 0x000000ff00147c82 */ /* 0x000fe20008000000 */
[----:B------:R-:W-:Y:S01]  /*42a0*/  UMOV UR16, URZ ;  /* 0x000000ff00107c82 */ /* 0x000fe20008000000 */
[----:B------:R-:W-:Y:S01]  /*42b0*/  IMAD.U32 R18, RZ, RZ, UR14 ;  /* 0x0000000eff127e24 */ /* 0x000fe2000f8e00ff */
[----:B------:R-:W-:Y:S01]  /*42c0*/  MOV R17, UR19 ;  /* 0x0000001300117c02 */ /* 0x000fe20008000f00 */
[----:B------:R-:W-:Y:S01]  /*42d0*/  IMAD.U32 R16, RZ, RZ, UR18 ;  /* 0x00000012ff107e24 */ /* 0x000fe2000f8e00ff */
[----:B------:R-:W-:Y:S01]  /*42e0*/  MOV R15, UR21 ;  /* 0x00000015000f7c02 */ /* 0x000fe20008000f00 */
[----:B------:R-:W-:Y:S01]  /*42f0*/  IMAD.U32 R14, RZ, RZ, UR20 ;  /* 0x00000014ff0e7e24 */ /* 0x000fe2000f8e00ff */
[----:B------:R-:W-:Y:S01]  /*4300*/  MOV R13, UR17 ;  /* 0x00000011000d7c02 */ /* 0x000fe20008000f00 */
[----:B------:R-:W-:Y:S01]  /*4310*/  IMAD.U32 R12, RZ, RZ, UR16 ;  /* 0x00000010ff0c7e24 */ /* 0x000fe2000f8e00ff */
[----:B------:R-:W-:Y:S01]  /*4320*/  UMOV UR55, UR33 ;  /* 0x0000002100377c82 */ /* 0x000fe20008000000 */
[----:B------:R-:W-:Y:S01]  /*4330*/  UMOV UR53, UR31 ;  /* 0x0000001f00357c82 */ /* 0x000fe20008000000 */
[----:B------:R-:W-:Y:S01]  /*4340*/  UMOV UR51, UR29 ;  /* 0x0000001d00337c82 */ /* 0x000fe20008000000 */
[----:B------:R-:W-:Y:S01]  /*4350*/  UMOV UR49, UR27 ;  /* 0x0000001b00317c82 */ /* 0x000fe20008000000 */
[----:B------:R-:W-:Y:S01]  /*4360*/  UMOV UR47, UR15 ;  /* 0x0000000f002f7c82 */ /* 0x000fe20008000000 */
[----:B------:R-:W-:Y:S01]  /*4370*/  UMOV UR45, UR19 ;  /* 0x00000013002d7c82 */ /* 0x000fe20008000000 */
[----:B------:R-:W-:Y:S01]  /*4380*/  UMOV UR43, UR21 ;  /* 0x00000015002b7c82 */ /* 0x000fe20008000000 */
[----:B------:R-:W-:-:S05]  /*4390*/  UMOV UR41, UR17 ;  /* 0x0000001100297c82 */ /* 0x000fca0008000000 */
.L_x_79:
[C---:B------:R-:W-:Y:S02]  /*43a0*/  LEA R2, R9.reuse, UR39, 0x3 ;  /* 0x0000002709027c11 */ /* 0x040fe4000f8e18ff */
[----:B------:R-:W-:Y:S02]  /*43b0*/  SHF.L.U32 R5, R8, 0x1f, RZ ;  /* 0x0000001f08057819 */ /* 0x000fe400000006ff */
[----:B------:R-:W-:Y:S02]  /*43c0*/  LEA R4, R9, UR39, 0x4 ;  /* 0x0000002709047c11 */ /* 0x000fe4000f8e20ff */
[----:B-1----:R-:W1:Y:S02]  /*43d0*/  SYNCS.PHASECHK.TRANS64.TRYWAIT P0, [R2+URZ+0x70], R5 ;  /* 0x00007005020075a7 */ /* 0x002e6400080011ff */
[----:B-1----:R-:W-:Y:S05]  /*43e0*/  @!P0 BRA `(.L_x_69) ;  /* 0x0000009000008947 */ /* 0x002fea0003800000 */
.L_x_163:
[----:B-1----:R-:W1:Y:S01]  /*43f0*/  LDS.128 R4, [R4+0xd0] ;  /* 0x0000d00004047984 */ /* 0x002e620000000c00 */
[----:B------:R-:W-:Y:S02]  /*4400*/  VIADD R2, R2, 0x80 ;  /* 0x0000008002027836 */ /* 0x000fe40000000000 */
[----:B------:R-:W-:Y:S01]  /*4410*/  VIADD R9, R9, 0x1 ;  /* 0x0000000109097836 */ /* 0x000fe20000000000 */
[----:B------:R-:W-:Y:S01]  /*4420*/  @!PT LDS RZ, [RZ] ;  /* 0x00000000fffff984 */ /* 0x000fe20000000800 */
[----:B------:R-:W-:Y:S01]  /*4430*/  @!PT LDS RZ, [RZ] ;  /* 0x00000000fffff984 */ /* 0x000fe20000000800 */
[----:B------:R-:W-:Y:S01]  /*4440*/  @!PT LDS RZ, [RZ] ;  /* 0x00000000fffff984 */ /* 0x000fe20000000800 */
[----:B------:R-:W-:Y:S01]  /*4450*/  @!PT LDS RZ, [RZ] ;  /* 0x00000000fffff984 */ /* 0x000fe20000000800 */
[----:B------:R2:W-:Y:S06]  /*4460*/  MEMBAR.ALL.CTA ;  /* 0x0000000000007992 */ /* 0x0005ec0000008000 */
[----:B--2---:R-:W2:Y:S01]  /*4470*/  FENCE.VIEW.ASYNC.S ;  /* 0x00000000000073c6 */ /* 0x004ea20000000000 */
[----:B------:R-:W-:-:S04]  /*4480*/  PRMT R2, RZ, 0x654, R2 ;  /* 0x00000654ff027816 */ /* 0x000fc80000000002 */
[----:B--2---:R2:W-:Y:S01]  /*4490*/  SYNCS.ARRIVE.TRANS64.RED.A1T0 RZ, [R2+URZ], RZ ;  /* 0x000000ff02ff79a7 */ /* 0x0045e200081004ff */
[----:B-1----:R-:W-:Y:S01]  /*44a0*/  LOP3.LUT P2, RZ, R6, 0x1, RZ, 0xc0, !PT ;  /* 0x0000000106ff7812 */ /* 0x002fe2000784c0ff */
[----:B--2---:R-:W-:-:S12]  /*44b0*/  BRA.U UP3, `(.L_x_70) ;  /* 0x0000000d03507547 */ /* 0x004fd8000b800000 */
[----:B------:R-:W1:Y:S01]  /*44c0*/  LDCU UR4, c[0x0][0x38c] ;  /* 0x00007180ff0477ac */ /* 0x000e620008000800 */
[----:B------:R-:W-:Y:S01]  /*44d0*/  ULOP3.LUT UR34, UR76, 0x1, URZ, 0x3c, !UPT ;  /* 0x000000014c227892 */ /* 0x000fe2000f8e3cff */
[----:B------:R-:W-:Y:S01]  /*44e0*/  UMOV UR11, URZ ;  /* 0x000000ff000b7c82 */ /* 0x000fe20008000000 */
[----:B------:R-:W-:Y:S02]  /*44f0*/  UMOV UR6, 0x1 ;  /* 0x0000000100067882 */ /* 0x000fe40000000000 */
[----:B------:R-:W-:Y:S01]  /*4500*/  UIMAD UR34, UR34, 0xc0, UR35 ;  /* 0x000000c0222278a4 */ /* 0x000fe2000f8e0223 */
[----:B------:R-:W-:Y:S01]  /*4510*/  UMOV UR37, UR7 ;  /* 0x0000000700257c82 */ /* 0x000fe20008000000 */
[----:B------:R-:W-:Y:S01]  /*4520*/  UMOV UR36, UR77 ;  /* 0x0000004d00247c82 */ /* 0x000fe20008000000 */
[----:B-1----:R-:W-:-:S09]  /*4530*/  UISETP.GE.AND UP0, UPT, UR4, 0x1, UPT ;  /* 0x000000010400788c */ /* 0x002fd2000bf06270 */
[----:B------:R-:W-:Y:S05]  /*4540*/  BRA.U !UP0, `(.L_x_71) ;  /* 0x0000000508b07547 */ /* 0x000fea000b800000 */
[----:B------:R-:W-:Y:S01]  /*4550*/  ULEA UR18, UR7, UR39, 0x3 ;  /* 0x0000002707127291 */ /* 0x000fe2000f8e18ff */
[----:B------:R-:W-:-:S08]  /*4560*/  SHF.L.U32 R5, R3, 0x1f, RZ ;  /* 0x0000001f03057819 */ /* 0x000fd000000006ff */
[----:B------:R-:W1:Y:S02]  /*4570*/  SYNCS.PHASECHK.TRANS64.TRYWAIT P0, [UR18], R5 ;  /* 0x00000005ff0075a7 */ /* 0x000e640008001112 */
[----:B-1----:R-:W-:Y:S05]  /*4580*/  @P0 BRA `(.L_x_72) ;  /* 0x0000000000080947 */ /* 0x002fea0003800000 */
[----:B------:R-:W1:Y:S02]  /*4590*/  SYNCS.PHASECHK.TRANS64.TRYWAIT P0, [UR18], R5 ;  /* 0x00000005ff0075a7 */ /* 0x000e640008001112 */
[----:B-1----:R-:W-:Y:S05]  /*45a0*/  @!P0 BRA `(.L_x_73) ;  /* 0x0000008c00a48947 */ /* 0x002fea0003800000 */
.L_x_72:
[----:B------:R-:W-:Y:S01]  /*45b0*/  UIADD3 UR37, UPT, UPT, UR7, 0x1, URZ ;  /* 0x0000000107257890 */ /* 0x000fe2000fffe0ff */
[----:B-1----:R-:W-:Y:S01]  /*45c0*/  IMAD.U32 R2, RZ, RZ, UR76 ;  /* 0x0000004cff027e24 */ /* 0x002fe2000f8e00ff */
[----:B------:R-:W-:Y:S02]  /*45d0*/  UISETP.GE.U32.AND UP1, UPT, UR4, 0x101, UPT ;  /* 0x000001010400788c */ /* 0x000fe4000bf26070 */
[----:B------:R-:W-:Y:S02]  /*45e0*/  UISETP.NE.AND UP0, UPT, UR37, 0x2, UPT ;  /* 0x000000022500788c */ /* 0x000fe4000bf05270 */
[----:B------:R-:W-:Y:S01]  /*45f0*/  ULEA UR8, UR7, UR74, 0x6 ;  /* 0x0000004a07087291 */ /* 0x000fe2000f8e30ff */
[----:B------:R-:W-:Y:S01]  /*4600*/  SHF.L.U32 R5, R2, 0x1f, RZ ;  /* 0x0000001f02057819 */ /* 0x000fe200000006ff */
[----:B------:R-:W-:Y:S01]  /*4610*/  USEL UR4, URZ, 0x1, UP0 ;  /* 0x00000001ff047887 */ /* 0x000fe20008000000 */
[----:B------:R-:W-:Y:S01]  /*4620*/  PLOP3.LUT P1, PT, PT, PT, UP1, 0x80, 0x8 ;  /* 0x000000000008781c */ /* 0x000fe20003f2f018 */
[----:B------:R-:W-:-:S02]  /*4630*/  USEL UR37, UR37, URZ, UP0 ;  /* 0x000000ff25257287 */ /* 0x000fc40008000000 */
[----:B------:R-:W-:Y:S02]  /*4640*/  UIADD3 UR16, UPT, UPT, UR8, 0x20, URZ ;  /* 0x0000002008107890 */ /* 0x000fe4000fffe0ff */
[----:B------:R-:W-:Y:S01]  /*4650*/  LOP3.LUT R3, R3, UR4, RZ, 0x3c, !PT ;  /* 0x0000000403037c12 */ /* 0x000fe2000f8e3cff */
[----:B------:R-:W-:Y:S02]  /*4660*/  @UP1 ULEA UR5, UR37, UR39, 0x3 ;  /* 0x0000002725051291 */ /* 0x000fe4000f8e18ff */
[----:B------:R-:W-:Y:S01]  /*4670*/  ULEA UR4, UR7, UR75, 0x7 ;  /* 0x0000004b07047291 */ /* 0x000fe2000f8e38ff */
[----:B------:R-:W-:Y:S01]  /*4680*/  UMOV UR9, 0x4008 ;  /* 0x0000400800097882 */ /* 0x000fe20000000000 */
[----:B------:R-:W-:Y:S02]  /*4690*/  UMOV UR17, 0x4008 ;  /* 0x0000400800117882 */ /* 0x000fe40000000000 */
[----:B------:R-:W-:Y:S01]  /*46a0*/  UIADD3 UR10, UPT, UPT, UR4, 0x20, URZ ;  /* 0x00000020040a7890 */ /* 0x000fe2000fffe0ff */
[----:B------:R-:W-:Y:S01]  /*46b0*/  @P1 SHF.L.U32 R4, R3, 0x1f, RZ ;  /* 0x0000001f03041819 */ /* 0x000fe200000006ff */
[----:B------:R-:W-:-:S02]  /*46c0*/  UIADD3 UR12, UPT, UPT, UR4, 0x40, URZ ;  /* 0x00000040040c7890 */ /* 0x000fc4000fffe0ff */
[----:B------:R-:W-:Y:S01]  /*46d0*/  UIADD3 UR14, UPT, UPT, UR4, 0x60, URZ ;  /* 0x00000060040e7890 */ /* 0x000fe2000fffe0ff */
[----:B------:R-:W1:Y:S01]  /*46e0*/  @P1 SYNCS.PHASECHK.TRANS64.TRYWAIT P0, [UR5], R4 ;  /* 0x00000004ff0015a7 */ /* 0x000e620008001105 */
[----:B------:R-:W-:Y:S01]  /*46f0*/  UMOV UR5, 0x4008 ;  /* 0x0000400800057882 */ /* 0x000fe20000000000 */
[----:B------:R2:W-:Y:S01]  /*4700*/  UTCCP.T.S.2CTA.4x32dp128bit tmem[UR35+0x1c0], gdesc[UR8] ;  /* 0x0001c008230079e7 */ /* 0x0005e20009300000 */
[----:B------:R-:W-:Y:S01]  /*4710*/  UMOV UR11, 0x4008 ;  /* 0x00004008000b7882 */ /* 0x000fe20000000000 */
[----:B------:R2:W-:Y:S01]  /*4720*/  UTCCP.T.S.2CTA.4x32dp128bit tmem[UR35+0x1c4], gdesc[UR16] ;  /* 0x0001c410230079e7 */ /* 0x0005e20009300000 */
[----:B------:R-:W-:Y:S01]  /*4730*/  UMOV UR13, 0x4008 ;  /* 0x00004008000d7882 */ /* 0x000fe20000000000 */
[----:B------:R2:W-:Y:S01]  /*4740*/  UTCCP.T.S.2CTA.4x32dp128bit tmem[UR35+0x1c8], gdesc[UR4] ;  /* 0x0001c804230079e7 */ /* 0x0005e20009300000 */
[----:B------:R-:W-:Y:S01]  /*4750*/  UMOV UR15, 0x4008 ;  /* 0x00004008000f7882 */ /* 0x000fe20000000000 */
[----:B------:R2:W-:Y:S01]  /*4760*/  UTCCP.T.S.2CTA.4x32dp128bit tmem[UR35+0x1cc], gdesc[UR10] ;  /* 0x0001cc0a230079e7 */ /* 0x0005e20009300000 */
[----:B------:R2:W-:Y:S01]  /*4770*/  UTCCP.T.S.2CTA.4x32dp128bit tmem[UR35+0x1d0], gdesc[UR12] ;  /* 0x0001d00c230079e7 */ /* 0x0005e20009300000 */
[----:B------:R2:W-:Y:S01]  /*4780*/  UTCCP.T.S.2CTA.4x32dp128bit tmem[UR35+0x1d4], gdesc[UR14] ;  /* 0x0001d40e230079e7 */ /* 0x0005e20009300000 */
[----:B------:R-:W-:Y:S01]  /*4790*/  UMOV UR6, 0x1 ;  /* 0x0000000100067882 */ /* 0x000fe20000000000 */
[----:B------:R-:W3:Y:S01]  /*47a0*/  SYNCS.PHASECHK.TRANS64.TRYWAIT P3, [UR39+0x98], R5 ;  /* 0x00009805ff0075a7 */ /* 0x000ee20008061127 */
[----:B-1----:R-:W-:Y:S01]  /*47b0*/  @P1 VOTEU.ANY UP0, P0 ;  /* 0x0000000000ff1886 */ /* 0x002fe20000000100 */
[----:B------:R-:W-:Y:S01]  /*47c0*/  @UP1 USEL UR6, URZ, 0x1, !UP0 ;  /* 0x00000001ff061887 */ /* 0x000fe2000c000000 */
[----:B--23--:R-:W-:Y:S11]  /*47d0*/  @!P3 BRA `(.L_x_74) ;  /* 0x0000008c0030b947 */ /* 0x00cff60003800000 */
.L_x_166:
[----:B-1----:R-:W-:Y:S01]  /*47e0*/  MOV.SPILL R5, UR41 ;  /* 0x0000002900057c02 */ /* 0x002fe20009000f00 */
[----:B------:R-:W-:Y:S01]  /*47f0*/  ULEA UR4, UR7, UR72, 0xb ;  /* 0x0000004807047291 */ /* 0x000fe2000f8e58ff */
[----:B------:R-:W-:Y:S01]  /*4800*/  MOV.SPILL R4, UR40 ;  /* 0x0000002800047c02 */ /* 0x000fe20009000f00 */
[----:B------:R-:W-:Y:S01]  /*4810*/  ULEA UR8, UR7, UR73, 0xb ;  /* 0x0000004907087291 */ /* 0x000fe2000f8e58ff */
[----:B------:R-:W-:Y:S01]  /*4820*/  R2UR UR40, R26 ;  /* 0x000000001a2872ca */ /* 0x000fe200000e0000 */
[----:B------:R-:W-:Y:S01]  /*4830*/  UIADD3 UR32, UPT, UPT, UR18, 0x10, URZ ;  /* 0x0000001012207890 */ /* 0x000fe2000fffe0ff */
[----:B------:R-:W-:Y:S01]  /*4840*/  R2UR UR41, R27 ;  /* 0x000000001b2972ca */ /* 0x000fe200000e0000 */
[----:B------:R-:W-:Y:S01]  /*4850*/  UIADD3 UR18, UPT, UPT, UR8, 0x2, URZ ;  /* 0x0000000208127890 */ /* 0x000fe2000fffe0ff */
[----:B------:R-:W-:Y:S01]  /*4860*/  MOV.SPILL R2, UR39 ;  /* 0x0000002700027c02 */ /* 0x000fe20009000f00 */
[----:B------:R-:W-:Y:S01]  /*4870*/  UIADD3 UR14, UPT, UPT, UR4, 0x2, URZ ;  /* 0x00000002040e7890 */ /* 0x000fe2000fffe0ff */
[----:B------:R-:W-:Y:S01]  /*4880*/  R2UR UR38, R24 ;  /* 0x00000000182672ca */ /* 0x000fe200000e0000 */
[----:B------:R-:W-:Y:S01]  /*4890*/  UMOV UR9, 0x40004040 ;  /* 0x4000404000097882 */ /* 0x000fe20000000000 */
[----:B------:R-:W-:Y:S01]  /*48a0*/  R2UR UR39, R25 ;  /* 0x00000000192772ca */ /* 0x000fe200000e0000 */
[----:B------:R-:W-:Y:S01]  /*48b0*/  UMOV UR5, 0x40004040 ;  /* 0x4000404000057882 */ /* 0x000fe20000000000 */
[----:B------:R-:W-:Y:S01]  /*48c0*/  UMOV UR19, 0x40004040 ;  /* 0x4000404000137882 */ /* 0x000fe20000000000 */
[----:B------:R-:W-:Y:S01]  /*48d0*/  UMOV UR15, 0x40004040 ;  /* 0x40004040000f7882 */ /* 0x000fe20000000000 */
[----:B------:R-:W-:-:S02]  /*48e0*/  UIADD3 UR12, UPT, UPT, UR8, 0x4, URZ ;  /* 0x00000004080c7890 */ /* 0x000fc4000fffe0ff */
[----:B------:R-:W-:Y:S01]  /*48f0*/  UIADD3 UR10, UPT, UPT, UR4, 0x4, URZ ;  /* 0x00000004040a7890 */ /* 0x000fe2000fffe0ff */
[----:B------:R1:W-:Y:S01]  /*4900*/  UTCQMMA.2CTA gdesc[UR4], gdesc[UR8], tmem[UR34], tmem[UR40], idesc[UR41], tmem[UR70], !UPT ;  /* 0x0046280804007dea */ /* 0x0003e2000fa00322 */
[----:B------:R-:W-:Y:S01]  /*4910*/  UMOV UR13, 0x40004040 ;  /* 0x40004040000d7882 */ /* 0x000fe20000000000 */
[----:B------:R-:W-:Y:S01]  /*4920*/  UMOV UR11, 0x40004040 ;  /* 0x40004040000b7882 */ /* 0x000fe20000000000 */
[----:B------:R-:W-:Y:S01]  /*4930*/  ELECT P0, URZ, PT ;  /* 0x0000000000ff782f */ /* 0x000fe20003800000 */
[----:B------:R-:W-:Y:S02]  /*4940*/  UIADD3 UR24, UPT, UPT, UR8, 0x6, URZ ;  /* 0x0000000608187890 */ /* 0x000fe4000fffe0ff */
[----:B------:R2:W-:Y:S01]  /*4950*/  UTCQMMA.2CTA gdesc[UR14], gdesc[UR18], tmem[UR34], tmem[UR38], idesc[UR39], tmem[UR66], UPT ;  /* 0x004226120e007dea */ /* 0x0005e2000ba00322 */
[----:B------:R-:W-:Y:S01]  /*4960*/  UIADD3 UR22, UPT, UPT, UR4, 0x6, URZ ;  /* 0x0000000604167890 */ /* 0x000fe2000fffe0ff */
[----:B------:R-:W-:Y:S01]  /*4970*/  UMOV UR25, 0x40004040 ;  /* 0x4000404000197882 */ /* 0x000fe20000000000 */
[----:B------:R-:W-:Y:S01]  /*4980*/  UMOV UR23, 0x40004040 ;  /* 0x4000404000177882 */ /* 0x000fe20000000000 */
[----:B------:R-:W-:-:S02]  /*4990*/  UIADD3 UR30, UPT, UPT, UR8, 0x400, URZ ;  /* 0x00000400081e7890 */ /* 0x000fc4000fffe0ff */
[----:B------:R-:W-:Y:S02]  /*49a0*/  UIADD3 UR28, UPT, UPT, UR4, 0x400, URZ ;  /* 0x00000400041c7890 */ /* 0x000fe4000fffe0ff */
[----:B------:R-:W-:Y:S02]  /*49b0*/  UIADD3 UR26, UPT, UPT, UR8, 0x402, URZ ;  /* 0x00000402081a7890 */ /* 0x000fe4000fffe0ff */
[----:B------:R-:W-:Y:S02]  /*49c0*/  UIADD3 UR20, UPT, UPT, UR4, 0x402, URZ ;  /* 0x0000040204147890 */ /* 0x000fe4000fffe0ff */
[----:B------:R-:W-:Y:S01]  /*49d0*/  UIADD3 UR16, UPT, UPT, UR8, 0x404, URZ ;  /* 0x0000040408107890 */ /* 0x000fe2000fffe0ff */
[----:B------:R-:W-:Y:S01]  /*49e0*/  UMOV UR31, 0x40004040 ;  /* 0x40004040001f7882 */ /* 0x000fe20000000000 */
[----:B------:R-:W-:Y:S01]  /*49f0*/  UMOV UR29, 0x40004040 ;  /* 0x40004040001d7882 */ /* 0x000fe20000000000 */
[----:B------:R-:W-:Y:S01]  /*4a00*/  UMOV UR27, 0x40004040 ;  /* 0x40004040001b7882 */ /* 0x000fe20000000000 */
[----:B------:R-:W-:Y:S01]  /*4a10*/  UMOV UR21, 0x40004040 ;  /* 0x4000404000157882 */ /* 0x000fe20000000000 */
[----:B------:R-:W-:Y:S01]  /*4a20*/  UMOV UR17, 0x40004040 ;  /* 0x4000404000117882 */ /* 0x000fe20000000000 */
[----:B-1----:R-:W-:Y:S01]  /*4a30*/  UIADD3 UR8, UPT, UPT, UR8, 0x406, URZ ;  /* 0x0000040608087890 */ /* 0x002fe2000fffe0ff */
[----:B------:R-:W-:-:S02]  /*4a40*/  R2UR.FILL UR41, R5 ;  /* 0x00000000052972ca */ /* 0x000fc400004e0000 */
[----:B------:R-:W-:Y:S02]  /*4a50*/  R2UR.FILL UR40, R4 ;  /* 0x00000000042872ca */ /* 0x000fe400004e0000 */
[----:B--2---:R-:W-:Y:S01]  /*4a60*/  R2UR UR18, R22 ;  /* 0x00000000161272ca */ /* 0x004fe200000e0000 */
[----:B------:R-:W-:Y:S01]  /*4a70*/  UIADD3 UR14, UPT, UPT, UR4, 0x404, URZ ;  /* 0x00000404040e7890 */ /* 0x000fe2000fffe0ff */
[----:B------:R-:W-:Y:S01]  /*4a80*/  R2UR UR19, R23 ;  /* 0x00000000171372ca */ /* 0x000fe200000e0000 */
[----:B------:R-:W-:Y:S01]  /*4a90*/  UIADD3 UR4, UPT, UPT, UR4, 0x406, URZ ;  /* 0x0000040604047890 */ /* 0x000fe2000fffe0ff */
[----:B------:R-:W-:Y:S02]  /*4aa0*/  R2UR.FILL UR39, R2 ;  /* 0x00000000022772ca */ /* 0x000fe400004e0000 */
[----:B------:R-:W-:-:S04]  /*4ab0*/  @P0 LOP3.LUT R2, R0, 0xffff, RZ, 0xc0, !PT ;  /* 0x0000ffff00020812 */ /* 0x000fc800078ec0ff */
[----:B------:R-:W-:-:S05]  /*4ac0*/  @P0 R2UR UR7, R2 ;  /* 0x00000000020702ca */ /* 0x000fca00000e0000 */
[----:B------:R1:W-:Y:S02]  /*4ad0*/  UTCQMMA.2CTA gdesc[UR10], gdesc[UR12], tmem[UR34], tmem[UR18], idesc[UR19], tmem[UR64], UPT ;  /* 0x0040120c0a007dea */ /* 0x0003e4000ba00322 */
[----:B-1----:R-:W-:Y:S02]  /*4ae0*/  R2UR UR12, R20 ;  /* 0x00000000140c72ca */ /* 0x002fe400000e0000 */
[----:B------:R-:W-:Y:S02]  /*4af0*/  R2UR UR13, R21 ;  /* 0x00000000150d72ca */ /* 0x000fe400000e0000 */
[----:B------:R-:W-:Y:S02]  /*4b00*/  R2UR UR10, R16 ;  /* 0x00000000100a72ca */ /* 0x000fe400000e0000 */
[----:B------:R-:W-:Y:S02]  /*4b10*/  R2UR UR11, R17 ;  /* 0x00000000110b72ca */ /* 0x000fe400000e0000 */
[----:B------:R-:W-:-:S02]  /*4b20*/  R2UR UR18, R14 ;  /* 0x000000000e1272ca */ /* 0x000fc400000e0000 */
[----:B------:R-:W-:-:S05]  /*4b30*/  R2UR UR19, R15 ;  /* 0x000000000f1372ca */ /* 0x000fca00000e0000 */
[----:B------:R1:W-:Y:S02]  /*4b40*/  UTCQMMA.2CTA gdesc[UR22], gdesc[UR24], tmem[UR34], tmem[UR12], idesc[UR13], tmem[UR62], UPT ;  /* 0x003e0c1816007dea */ /* 0x0003e4000ba00322 */
[----:B-1----:R-:W-:Y:S02]  /*4b50*/  R2UR UR24, R18 ;  /* 0x00000000121872ca */ /* 0x002fe400000e0000 */
[----:B------:R-:W-:Y:S02]  /*4b60*/  R2UR UR25, R19 ;  /* 0x00000000131972ca */ /* 0x000fe400000e0000 */
[----:B------:R-:W-:Y:S02]  /*4b70*/  R2UR UR12, R12 ;  /* 0x000000000c0c72ca */ /* 0x000fe400000e0000 */
[----:B------:R-:W-:-:S09]  /*4b80*/  R2UR UR13, R13 ;  /* 0x000000000d0d72ca */ /* 0x000fd200000e0000 */
[----:B------:R-:W-:Y:S01]  /*4b90*/  UTCQMMA.2CTA gdesc[UR28], gdesc[UR30], tmem[UR34], tmem[UR24], idesc[UR25], tmem[UR68], UPT ;  /* 0x0044181e1c007dea */ /* 0x000fe2000ba00322 */
[----:B------:R1:W-:Y:S01]  /*4ba0*/  UTCQMMA.2CTA gdesc[UR20], gdesc[UR26], tmem[UR34], tmem[UR10], idesc[UR11], tmem[UR60], UPT ;  /* 0x003c0a1a14007dea */ /* 0x0003e2000ba00322 */
[----:B------:R2:W-:Y:S02]  /*4bb0*/  UTCQMMA.2CTA gdesc[UR14], gdesc[UR16], tmem[UR34], tmem[UR18], idesc[UR19], tmem[UR58], UPT ;  /* 0x003a12100e007dea */ /* 0x0005e4000ba00322 */
[----:B------:R2:W-:Y:S01]  /*4bc0*/  UTCQMMA.2CTA gdesc[UR4], gdesc[UR8], tmem[UR34], tmem[UR12], idesc[UR13], tmem[UR56], UPT ;  /* 0x00380c0804007dea */ /* 0x0005e2000ba00322 */
[----:B------:R2:W-:Y:S01]  /*4bd0*/  UTCBAR.2CTA.MULTICAST [UR32], URZ, UR7 ;  /* 0x000000ff200073e9 */ /* 0x0005e20008200807 */
[----:B-1----:R-:W-:Y:S01]  /*4be0*/  UIADD3 UR10, UPT, UPT, UR77, -0x1, URZ ;  /* 0xffffffff4d0a7890 */ /* 0x002fe2000fffe0ff */
[----:B------:R-:W-:-:S06]  /*4bf0*/  UMOV UR11, 0x1 ;  /* 0x00000001000b7882 */ /* 0x000fcc0000000000 */
[----:B------:R-:W-:-:S05]  /*4c00*/  UMOV UR36, UR10 ;  /* 0x0000000a00247c82 */ /* 0x000fca0008000000 */
.L_x_71:
[----:B------:R-:W-:-:S09]  /*4c10*/  UISETP.GE.AND UP0, UPT, UR36, 0x1, UPT ;  /* 0x000000012400788c */ /* 0x000fd2000bf06270 */
[----:B------:R-:W-:Y:S05]  /*4c20*/  BRA.U !UP0, `(.L_x_75) ;  /* 0x0000000508607547 */ /* 0x000fea000b800000 */
[----:B--2---:R-:W-:-:S05]  /*4c30*/  UMOV UR7, UR37 ;  /* 0x0000002500077c82 */ /* 0x004fca0008000000 */
.L_x_78:
[----:B------:R-:W-:Y:S02]  /*4c40*/  UISETP.NE.AND UP0, UPT, UR6, URZ, UPT ;  /* 0x000000ff0600728c */ /* 0x000fe4000bf05270 */
[----:B----4-:R-:W-:Y:S07]  /*4c50*/  ULEA UR9, UR7, UR39, 0x3 ;  /* 0x0000002707097291 */ /* 0x010fee000f8e18ff */
[----:B------:R-:W-:Y:S05]  /*4c60*/  BRA.U UP0, `(.L_x_76) ;  /* 0x00000001000c7547 */ /* 0x000fea000b800000 */
[----:B------:R-:W-:Y:S04]  /*4c70*/  SHF.L.U32 R5, R3, 0x1f, RZ ;  /* 0x0000001f03057819 */ /* 0x000fe800000006ff */
[----:B------:R-:W1:Y:S02]  /*4c80*/  SYNCS.PHASECHK.TRANS64.TRYWAIT P0, [UR9], R5 ;  /* 0x00000005ff0075a7 */ /* 0x000e640008001109 */
[----:B-1----:R-:W-:Y:S05]  /*4c90*/  @!P0 BRA `(.L_x_77) ;  /* 0x0000008800188947 */ /* 0x002fea0003800000 */
.L_x_76:
[----:B------:R-:W-:Y:S02]  /*4ca0*/  UISETP.NE.AND UP1, UPT, UR36, 0x1, UPT ;  /* 0x000000012400788c */ /* 0x000fe4000bf25270 */
[----:B------:R-:W-:Y:S02]  /*4cb0*/  UIADD3 UR4, UPT, UPT, UR7, 0x1, URZ ;  /* 0x0000000107047890 */ /* 0x000fe4000fffe0ff */
[----:B------:R-:W-:Y:S02]  /*4cc0*/  ULEA UR10, UR7, UR74, 0x6 ;  /* 0x0000004a070a7291 */ /* 0x000fe4000f8e30ff */
[----:B------:R-:W-:Y:S01]  /*4cd0*/  UISETP.NE.AND UP0, UPT, UR4, 0x2, UPT ;  /* 0x000000020400788c */ /* 0x000fe2000bf05270 */
[----:B------:R-:W-:Y:S01]  /*4ce0*/  PLOP3.LUT P1, PT, PT, PT, UP1, 0x80, 0x8 ;  /* 0x000000000008781c */ /* 0x000fe20003f2f018 */
[----:B------:R-:W-:Y:S02]  /*4cf0*/  ULEA UR8, UR7, UR75, 0x7 ;  /* 0x0000004b07087291 */ /* 0x000fe4000f8e38ff */
[----:B------:R-:W-:Y:S02]  /*4d00*/  USEL UR5, URZ, 0x1, UP0 ;  /* 0x00000001ff057887 */ /* 0x000fe40008000000 */
[----:B------:R-:W-:Y:S02]  /*4d10*/  USEL UR37, UR4, URZ, UP0 ;  /* 0x000000ff04257287 */ /* 0x000fe40008000000 */
[----:B------:R-:W-:Y:S02]  /*4d20*/  UIADD3 UR12, UPT, UPT, UR10, 0x20, URZ ;  /* 0x000000200a0c7890 */ /* 0x000fe4000fffe0ff */
[----:B------:R-:W-:Y:S01]  /*4d30*/  @UP1 ULEA UR4, UR37, UR39, 0x3 ;  /* 0x0000002725041291 */ /* 0x000fe2000f8e18ff */
[----:B------:R-:W-:Y:S01]  /*4d40*/  LOP3.LUT R3, R3, UR5, RZ, 0x3c, !PT ;  /* 0x0000000503037c12 */ /* 0x000fe2000f8e3cff */
[----:B------:R-:W-:Y:S02]  /*4d50*/  ULEA UR6, UR7, UR73, 0xb ;  /* 0x0000004907067291 */ /* 0x000fe4000f8e58ff */
[----:B------:R-:W-:Y:S01]  /*4d60*/  UIADD3 UR14, UPT, UPT, UR8, 0x20, URZ ;  /* 0x00000020080e7890 */ /* 0x000fe2000fffe0ff */
[----:B-1----:R-:W-:Y:S01]  /*4d70*/  @P1 SHF.L.U32 R2, R3, 0x1f, RZ ;  /* 0x0000001f03021819 */ /* 0x002fe200000006ff */
[----:B------:R-:W-:Y:S02]  /*4d80*/  UISETP.NE.U32.AND UP0, UPT, UR11, URZ, UPT ;  /* 0x000000ff0b00728c */ /* 0x000fe4000bf05070 */
[----:B------:R-:W-:Y:S01]  /*4d90*/  UIADD3 UR20, UPT, UPT, UR8, 0x40, URZ ;  /* 0x0000004008147890 */ /* 0x000fe2000fffe0ff */
[----:B------:R1:W2:Y:S01]  /*4da0*/  @P1 SYNCS.PHASECHK.TRANS64.TRYWAIT P0, [UR4], R2 ;  /* 0x00000002ff0015a7 */ /* 0x0002a20008001104 */
[----:B------:R-:W-:Y:S02]  /*4db0*/  ULEA UR4, UR7, UR72, 0xb ;  /* 0x0000004807047291 */ /* 0x000fe4000f8e58ff */
[----:B------:R-:W-:Y:S02]  /*4dc0*/  UIADD3 UR22, UPT, UPT, UR8, 0x60, URZ ;  /* 0x0000006008167890 */ /* 0x000fe4000fffe0ff */
[----:B------:R-:W-:Y:S02]  /*4dd0*/  UIADD3 UR38, UPT, UPT, UR9, 0x10, URZ ;  /* 0x0000001009267890 */ /* 0x000fe4000fffe0ff */
[----:B------:R-:W-:Y:S02]  /*4de0*/  UIADD3 UR30, UPT, UPT, UR6, 0x2, URZ ;  /* 0x00000002061e7890 */ /* 0x000fe4000fffe0ff */
[----:B------:R-:W-:Y:S01]  /*4df0*/  UIADD3 UR24, UPT, UPT, UR4, 0x2, URZ ;  /* 0x0000000204187890 */ /* 0x000fe2000fffe0ff */
[----:B------:R-:W-:Y:S01]  /*4e00*/  ELECT P3, URZ, PT ;  /* 0x0000000000ff782f */ /* 0x000fe20003860000 */
[----:B------:R-:W-:Y:S02]  /*4e10*/  UIADD3 UR18, UPT, UPT, UR6, 0x4, URZ ;  /* 0x0000000406127890 */ /* 0x000fe4000fffe0ff */
[----:B------:R-:W-:Y:S02]  /*4e20*/  UIADD3 UR16, UPT, UPT, UR4, 0x4, URZ ;  /* 0x0000000404107890 */ /* 0x000fe4000fffe0ff */
[----:B------:R-:W-:Y:S02]  /*4e30*/  UIADD3 UR32, UPT, UPT, UR6, 0x400, URZ ;  /* 0x0000040006207890 */ /* 0x000fe4000fffe0ff */
[----:B------:R-:W-:Y:S02]  /*4e40*/  UIADD3 UR28, UPT, UPT, UR4, 0x400, URZ ;  /* 0x00000400041c7890 */ /* 0x000fe4000fffe0ff */
[----:B------:R-:W-:Y:S01]  /*4e50*/  UIADD3 UR26, UPT, UPT, UR6, 0x402, URZ ;  /* 0x00000402061a7890 */ /* 0x000fe2000fffe0ff */
[----:B------:R-:W-:Y:S01]  /*4e60*/  UMOV UR11, 0x4008 ;  /* 0x00004008000b7882 */ /* 0x000fe20000000000 */
[----:B------:R-:W-:Y:S01]  /*4e70*/  UMOV UR13, 0x4008 ;  /* 0x00004008000d7882 */ /* 0x000fe20000000000 */
[----:B------:R3:W-:Y:S01]  /*4e80*/  UTCCP.T.S.2CTA.4x32dp128bit tmem[UR35+0x1c0], gdesc[UR10] ;  /* 0x0001c00a230079e7 */ /* 0x0007e20009300000 */
[----:B------:R4:W-:Y:S01]  /*4e90*/  UTCCP.T.S.2CTA.4x32dp128bit tmem[UR35+0x1c4], gdesc[UR12] ;  /* 0x0001c40c230079e7 */ /* 0x0009e20009300000 */
        /* <DEDUP_REMOVED lines=10> */
[----:B------:R-:W-:Y:S01]  /*4f40*/  UMOV UR31, 0x40004040 ;  /* 0x40004040001f7882 */ /* 0x000fe20000000000 */
[----:B------:R4:W-:Y:S01]  /*4f50*/  UTCQMMA.2CTA gdesc[UR4], gdesc[UR6], tmem[UR34], tmem[UR54], idesc[UR55], tmem[UR70], UP0 ;  /* 0x0046360604007dea */ /* 0x0009e20008200322 */
[----:B------:R-:W-:Y:S01]  /*4f60*/  UISETP.GT.U32.AND UP0, UPT, UR36, 0x1, UPT ;  /* 0x000000012400788c */ /* 0x000fe2000bf04070 */
[----:B-1----:R-:W-:Y:S01]  /*4f70*/  @P3 LOP3.LUT R2, R0, 0xffff, RZ, 0xc0, !PT ;  /* 0x0000ffff00023812 */ /* 0x002fe200078ec0ff */
[----:B------:R-:W-:Y:S01]  /*4f80*/  UIADD3 UR36, UPT, UPT, UR36, -0x1, URZ ;  /* 0xffffffff24247890 */ /* 0x000fe2000fffe0ff */
[----:B------:R-:W-:Y:S01]  /*4f90*/  UMOV UR25, 0x40004040 ;  /* 0x4000404000197882 */ /* 0x000fe20000000000 */
[----:B------:R-:W-:Y:S01]  /*4fa0*/  UMOV UR19, 0x40004040 ;  /* 0x4000404000137882 */ /* 0x000fe20000000000 */
[----:B------:R1:W-:Y:S01]  /*4fb0*/  UTCQMMA.2CTA gdesc[UR24], gdesc[UR30], tmem[UR34], tmem[UR52], idesc[UR53], tmem[UR66], UPT ;  /* 0x0042341e18007dea */ /* 0x0003e2000ba00322 */
[----:B------:R-:W-:Y:S01]  /*4fc0*/  UMOV UR17, 0x40004040 ;  /* 0x4000404000117882 */ /* 0x000fe20000000000 */
[----:B------:R-:W-:Y:S01]  /*4fd0*/  UMOV UR33, 0x40004040 ;  /* 0x4000404000217882 */ /* 0x000fe20000000000 */
[----:B------:R-:W-:Y:S01]  /*4fe0*/  UTCQMMA.2CTA gdesc[UR16], gdesc[UR18], tmem[UR34], tmem[UR50], idesc[UR51], tmem[UR64], UPT ;  /* 0x0040321210007dea */ /* 0x000fe2000ba00322 */
[----:B---3--:R-:W-:Y:S02]  /*4ff0*/  UIADD3 UR10, UPT, UPT, UR4, 0x6, URZ ;  /* 0x00000006040a7890 */ /* 0x008fe4000fffe0ff */
[----:B----4-:R-:W-:Y:S02]  /*5000*/  UIADD3 UR12, UPT, UPT, UR6, 0x6, URZ ;  /* 0x00000006060c7890 */ /* 0x010fe4000fffe0ff */
[----:B------:R-:W-:Y:S02]  /*5010*/  UIADD3 UR8, UPT, UPT, UR6, 0x406, URZ ;  /* 0x0000040606087890 */ /* 0x000fe4000fffe0ff */
[----:B------:R-:W-:Y:S02]  /*5020*/  UIADD3 UR14, UPT, UPT, UR4, 0x404, URZ ;  /* 0x00000404040e7890 */ /* 0x000fe4000fffe0ff */
[----:B------:R-:W-:Y:S02]  /*5030*/  UIADD3 UR20, UPT, UPT, UR6, 0x404, URZ ;  /* 0x0000040406147890 */ /* 0x000fe4000fffe0ff */
[----:B------:R-:W-:Y:S01]  /*5040*/  UIADD3 UR22, UPT, UPT, UR4, 0x402, URZ ;  /* 0x0000040204167890 */ /* 0x000fe2000fffe0ff */
[----:B------:R-:W-:Y:S01]  /*5050*/  UMOV UR13, 0x40004040 ;  /* 0x40004040000d7882 */ /* 0x000fe20000000000 */
[----:B------:R-:W-:Y:S01]  /*5060*/  UMOV UR11, 0x40004040 ;  /* 0x40004040000b7882 */ /* 0x000fe20000000000 */
[----:B------:R-:W-:Y:S01]  /*5070*/  UMOV UR29, 0x40004040 ;  /* 0x40004040001d7882 */ /* 0x000fe20000000000 */
[----:B------:R-:W-:Y:S01]  /*5080*/  UIADD3 UR4, UPT, UPT, UR4, 0x406, URZ ;  /* 0x0000040604047890 */ /* 0x000fe2000fffe0ff */
[----:B------:R3:W-:Y:S01]  /*5090*/  UTCQMMA.2CTA gdesc[UR10], gdesc[UR12], tmem[UR34], tmem[UR48], idesc[UR49], tmem[UR62], UPT ;  /* 0x003e300c0a007dea */ /* 0x0007e2000ba00322 */
[----:B------:R4:W-:Y:S01]  /*50a0*/  UTCQMMA.2CTA gdesc[UR28], gdesc[UR32], tmem[UR34], tmem[UR46], idesc[UR47], tmem[UR68], UPT ;  /* 0x00442e201c007dea */ /* 0x0009e2000ba00322 */
[----:B------:R-:W-:Y:S01]  /*50b0*/  UMOV UR27, 0x40004040 ;  /* 0x40004040001b7882 */ /* 0x000fe20000000000 */
[----:B------:R-:W-:Y:S01]  /*50c0*/  UMOV UR23, 0x40004040 ;  /* 0x4000404000177882 */ /* 0x000fe20000000000 */
[----:B------:R-:W-:Y:S01]  /*50d0*/  UMOV UR21, 0x40004040 ;  /* 0x4000404000157882 */ /* 0x000fe20000000000 */
[----:B------:R4:W-:Y:S01]  /*50e0*/  UTCQMMA.2CTA gdesc[UR22], gdesc[UR26], tmem[UR34], tmem[UR44], idesc[UR45], tmem[UR60], UPT ;  /* 0x003c2c1a16007dea */ /* 0x0009e2000ba00322 */
[----:B-1----:R-:W-:Y:S01]  /*50f0*/  @P3 R2UR UR24, R2 ;  /* 0x00000000021832ca */ /* 0x002fe200000e0000 */
[----:B------:R-:W-:Y:S01]  /*5100*/  UMOV UR15, 0x40004040 ;  /* 0x40004040000f7882 */ /* 0x000fe20000000000 */
[----:B------:R-:W-:Y:S01]  /*5110*/  UMOV UR9, 0x40004040 ;  /* 0x4000404000097882 */ /* 0x000fe20000000000 */
[----:B------:R4:W-:Y:S01]  /*5120*/  UTCQMMA.2CTA gdesc[UR14], gdesc[UR20], tmem[UR34], tmem[UR42], idesc[UR43], tmem[UR58], UPT ;  /* 0x003a2a140e007dea */ /* 0x0009e2000ba00322 */
[----:B------:R4:W-:Y:S01]  /*5130*/  UTCQMMA.2CTA gdesc[UR4], gdesc[UR8], tmem[UR34], tmem[UR40], idesc[UR41], tmem[UR56], UPT ;  /* 0x0038280804007dea */ /* 0x0009e2000ba00322 */
[----:B------:R-:W-:Y:S01]  /*5140*/  UMOV UR6, 0x1 ;  /* 0x0000000100067882 */ /* 0x000fe20000000000 */
[----:B------:R-:W-:Y:S07]  /*5150*/  UMOV UR7, UR37 ;  /* 0x0000002500077c82 */ /* 0x000fee0008000000 */
[----:B------:R4:W-:Y:S01]  /*5160*/  UTCBAR.2CTA.MULTICAST [UR38], URZ, UR24 ;  /* 0x000000ff260073e9 */ /* 0x0009e20008200818 */
[----:B--2---:R-:W-:Y:S01]  /*5170*/  @P1 VOTEU.ANY UP2, P0 ;  /* 0x0000000000ff1886 */ /* 0x004fe20000040100 */
[----:B------:R-:W-:Y:S01]  /*5180*/  @UP1 USEL UR6, URZ, 0x1, !UP2 ;  /* 0x00000001ff061887 */ /* 0x000fe2000d000000 */
[----:B---3--:R-:W-:Y:S01]  /*5190*/  UMOV UR11, 0x1 ;  /* 0x00000001000b7882 */ /* 0x008fe20000000000 */
[----:B------:R-:W-:Y:S10]  /*51a0*/  BRA.U UP0, `(.L_x_78) ;  /* 0xfffffff900a47547 */ /* 0x000ff4000b83ffff */
.L_x_75:
[----:B--2-4-:R-:W-:Y:S01]  /*51b0*/  R2UR UR5, R10 ;  /* 0x000000000a0572ca */ /* 0x014fe200000e0000 */
[----:B------:R-:W-:Y:S01]  /*51c0*/  UIADD3 UR4, UPT, UPT, UR39, 0x90, URZ ;  /* 0x0000009027047890 */ /* 0x000fe2000fffe0ff */
[----:B------:R-:W-:-:S11]  /*51d0*/  UMOV UR7, UR37 ;  /* 0x0000002500077c82 */ /* 0x000fd60008000000 */
[----:B------:R1:W-:Y:S01]  /*51e0*/  UTCBAR.2CTA.MULTICAST [UR4], URZ, UR5 ;  /* 0x000000ff040073e9 */ /* 0x0003e20008200805 */
[----:B------:R-:W-:Y:S01]  /*51f0*/  NOP ;  /* 0x0000000000007918 */ /* 0x000fe20000000000 */
.L_x_70:
[----:B------:R-:W-:Y:S01]  /*5200*/  ISETP.NE.AND P0, PT, R9, 0x2, PT ;  /* 0x000000020900780c */ /* 0x000fe20003f05270 */
[----:B------:R-:W-:-:S03]  /*5210*/  ULOP3.LUT UR76, UR76, 0x1, URZ, 0x3c, !UPT ;  /* 0x000000014c4c7892 */ /* 0x000fc6000f8e3cff */
[----:B------:R-:W-:Y:S02]  /*5220*/  SEL R5, RZ, 0x1, P0 ;  /* 0x00000001ff057807 */ /* 0x000fe40000000000 */
[----:B------:R-:W-:Y:S02]  /*5230*/  SEL R9, R9, RZ, P0 ;  /* 0x000000ff09097207 */ /* 0x000fe40000000000 */
[----:B------:R-:W-:Y:S01]  /*5240*/  LOP3.LUT R8, R8, R5, RZ, 0x3c, !PT ;  /* 0x0000000508087212 */ /* 0x000fe200078e3cff */
[----:B------:R-:W-:Y:S06]  /*5250*/  @P2 BRA `(.L_x_79) ;  /* 0xfffffff000502947 */ /* 0x000fec000383ffff */
[----:B------:R-:W2:Y:S01]  /*5260*/  S2UR UR6, SR_CgaCtaId ;  /* 0x00000000000679c3 */ /* 0x000ea20000008800 */
[----:B------:R-:W-:Y:S01]  /*5270*/  ELECT P0, URZ, PT ;  /* 0x0000000000ff782f */ /* 0x000fe20003800000 */
[----:B------:R-:W-:Y:S01]  /*5280*/  IMAD.MOV.U32 R0, RZ, RZ, 0x1 ;  /* 0x00000001ff007424 */ /* 0x000fe200078e00ff */
[----:B-1----:R-:W-:Y:S01]  /*5290*/  UMOV UR4, 0x40 ;  /* 0x0000004000047882 */ /* 0x002fe20000000000 */
[----:B------:R-:W-:-:S04]  /*52a0*/  SHF.L.U32 R3, RZ, 0x1f, RZ ;  /* 0x0000001fff037819 */ /* 0x000fc800000006ff */
[----:B------:R-:W-:Y:S01]  /*52b0*/  UVIRTCOUNT.DEALLOC.SMPOOL 0x80 ;  /* 0x000000800000784c */ /* 0x000fe20000000000 */
[----:B--2---:R-:W-:-:S09]  /*52c0*/  ULEA UR6, UR6, UR4, 0x18 ;  /* 0x0000000406067291 */ /* 0x004fd2000f8ec0ff */
[----:B------:R1:W-:Y:S01]  /*52d0*/  @P0 STS.U8 [UR6+0x1c], R0 ;  /* 0x00001c00ff000988 */ /* 0x0003e20008000006 */
[----:B------:R-:W2:Y:S02]  /*52e0*/  SYNCS.PHASECHK.TRANS64.TRYWAIT P0, [UR39+0xc0], R3 ;  /* 0x0000c003ff0075a7 */ /* 0x000ea40008001127 */
[----:B-12---:R-:W-:Y:S05]  /*52f0*/  @!P0 BRA `(.L_x_80) ;  /* 0x0000008000988947 */ /* 0x006fea0003800000 */
.L_x_169:
[----:B------:R-:W-:Y:S01]  /*5300*/  NOP ;  /* 0x0000000000007918 */ /* 0x000fe20000000000 */
[----:B-1----:R-:W1:Y:S01]  /*5310*/  LDS R0, [UR6+0x14] ;  /* 0x00001406ff007984 */ /* 0x002e620008000800 */
[----:B------:R-:W-:Y:S01]  /*5320*/  ULOP3.LUT UR4, UR35, 0xffff, URZ, 0xc0, !UPT ;  /* 0x0000ffff23047892 */ /* 0x000fe2000f8ec0ff */
[----:B------:R-:W-:Y:S01]  /*5330*/  UMOV UR5, 0xffff ;  /* 0x0000ffff00057882 */ /* 0x000fe20000000000 */
[----:B------:R-:W-:Y:S02]  /*5340*/  UMOV UR7, 0x1 ;  /* 0x0000000100077882 */ /* 0x000fe40000000000 */
[----:B------:R-:W-:-:S04]  /*5350*/  USHF.R.U32.HI UR4, URZ, 0x5, UR4 ;  /* 0x00000005ff047899 */ /* 0x000fc80008011604 */
[----:B------:R-:W-:Y:S02]  /*5360*/  USHF.L.U32 UR5, UR5, UR4, URZ ;  /* 0x0000000405057299 */ /* 0x000fe400080006ff */
[----:B------:R-:W-:-:S04]  /*5370*/  USHF.L.U32 UR4, UR7, UR4, URZ ;  /* 0x0000000407047299 */ /* 0x000fc800080006ff */
[----:B-1----:R-:W-:-:S04]  /*5380*/  LOP3.LUT R0, R0, UR5, RZ, 0xc0, !PT ;  /* 0x0000000500007c12 */ /* 0x002fc8000f8ec0ff */
[----:B------:R-:W-:-:S13]  /*5390*/  ISETP.NE.AND P0, PT, R0, UR5, PT ;  /* 0x0000000500007c0c */ /* 0x000fda000bf05270 */
[----:B------:R-:W-:Y:S05]  /*53a0*/  @P0 BRA `(.L_x_81) ;  /* 0x0000000000580947 */ /* 0x000fea0003800000 */
[----:B------:R-:W1:Y:S02]  /*53b0*/  LDS R0, [UR6+0x18] ;  /* 0x00001806ff007984 */ /* 0x000e640008000800 */
[----:B-1----:R-:W-:-:S04]  /*53c0*/  LOP3.LUT R0, R0, UR4, RZ, 0xc0, !PT ;  /* 0x0000000400007c12 */ /* 0x002fc8000f8ec0ff */
[----:B------:R-:W-:-:S13]  /*53d0*/  ISETP.NE.AND P0, PT, R0, UR4, PT ;  /* 0x0000000400007c0c */ /* 0x000fda000bf05270 */
[----:B------:R-:W-:Y:S05]  /*53e0*/  @P0 BRA `(.L_x_82) ;  /* 0x00000000003c0947 */ /* 0x000fea0003800000 */
[----:B------:R-:W1:Y:S01]  /*53f0*/  S2R R2, SR_LANEID ;  /* 0x0000000000027919 */ /* 0x000e620000000000 */
[----:B------:R-:W-:Y:S01]  /*5400*/  ULOP3.LUT UR5, URZ, UR5, URZ, 0x33, !UPT ;  /* 0x00000005ff057292 */ /* 0x000fe2000f8e33ff */
[----:B------:R-:W-:Y:S01]  /*5410*/  LOP3.LUT R4, RZ, UR4, RZ, 0x33, !PT ;  /* 0x00000004ff047c12 */ /* 0x000fe2000f8e33ff */
[----:B------:R-:W-:Y:S02]  /*5420*/  VOTEU.ANY UR4, UPT, PT ;  /* 0x0000000000047886 */ /* 0x000fe400038e0100 */
[----:B------:R-:W-:Y:S01]  /*5430*/  UFLO.U32 UR4, UR4 ;  /* 0x00000004000472bd */ /* 0x000fe200080e0000 */
[----:B------:R-:W2:Y:S01]  /*5440*/  REDUX UR7, R4 ;  /* 0x00000000040773c4 */ /* 0x000ea20000000000 */
[----:B------:R-:W-:-:S06]  /*5450*/  IMAD.U32 R0, RZ, RZ, UR5 ;  /* 0x00000005ff007e24 */ /* 0x000fcc000f8e00ff */
[----:B------:R3:W-:Y:S01]  /*5460*/  UTCATOMSWS.AND URZ, UR5 ;  /* 0x0000000500ff79e3 */ /* 0x0007e20008000000 */
[----:B------:R-:W4:Y:S01]  /*5470*/  REDUX UR8, R0 ;  /* 0x00000000000873c4 */ /* 0x000f220000000000 */
[----:B-1----:R-:W-:Y:S01]  /*5480*/  ISETP.EQ.U32.AND P0, PT, R2, UR4, PT ;  /* 0x0000000402007c0c */ /* 0x002fe2000bf02070 */
[----:B--2---:R-:W-:Y:S01]  /*5490*/  IMAD.U32 R2, RZ, RZ, UR7 ;  /* 0x00000007ff027e24 */ /* 0x004fe2000f8e00ff */
[----:B----4-:R-:W-:-:S11]  /*54a0*/  MOV R3, UR8 ;  /* 0x0000000800037c02 */ /* 0x010fd60008000f00 */
[----:B------:R3:W-:Y:S04]  /*54b0*/  @P0 ATOMS.AND RZ, [UR6+0x14], R3 ;  /* 0x00001403ffff098c */ /* 0x0007e8000a800006 */
[----:B------:R3:W-:Y:S01]  /*54c0*/  @P0 ATOMS.AND RZ, [UR6+0x18], R2 ;  /* 0x00001802ffff098c */ /* 0x0007e2000a800006 */
[----:B------:R-:W-:Y:S05]  /*54d0*/  BRA `(.L_x_83) ;  /* 0x0000000000147947 */ /* 0x000fea0003800000 */
.L_x_82:
[----:B------:R-:W-:Y:S02]  /*54e0*/  MOV R2, 0x5500 ;  /* 0x0000550000027802 */ /* 0x000fe40000000f00 */
[----:B-----5:R-:W-:Y:S05]  /*54f0*/  CALL.REL.NOINC `($__internal_0_$__cuda_sm10x_tcgen05_guardrail_trap_col_being_dealloced_not_returned_by_alloc) ;  /* 0x0000008400847944 */ /* 0x020fea0003c00000 */
[----:B------:R-:W-:Y:S05]  /*5500*/  BRA `(.L_x_83) ;  /* 0x0000000000087947 */ /* 0x000fea0003800000 */
.L_x_81:
[----:B------:R-:W-:Y:S02]  /*5510*/  MOV R2, 0x5530 ;  /* 0x0000553000027802 */ /* 0x000fe40000000f00 */
[----:B-----5:R-:W-:Y:S05]  /*5520*/  CALL.REL.NOINC `($__internal_2_$__cuda_sm10x_tcgen05_guardrail_trap_unallocated_columns_being_dealloced) ;  /* 0x0000008400907944 */ /* 0x020fea0003c00000 */
.L_x_83:
[----:B------:R-:W-:Y:S01]  /*5530*/  NOP ;  /* 0x0000000000007918 */ /* 0x000fe20000000000 */
[----:B---3--:R-:W-:Y:S05]  /*5540*/  EXIT ;  /* 0x000000000000794d */ /* 0x008fea0003800000 */
.L_x_57:
[----:B------:R-:W-:-:S09]  /*5550*/  UISETP.NE.OR UP0, UPT, UR21, 0x3, !UP4 ;  /* 0x000000031500788c */ /* 0x000fd2000e705670 */
[----:B------:R-:W-:Y:S05]  /*5560*/  BRA.U UP0, `(.L_x_84) ;  /* 0x0000001100c87547 */ /* 0x000fea000b800000 */
[----:B------:R-:W2:Y:S01]  /*5570*/  LDCU.64 UR4, c[0x0][0xc88] ;  /* 0x00019100ff0477ac */ /* 0x000ea20008000a00 */
[----:B------:R-:W3:Y:S01]  /*5580*/  S2UR UR8, SR_CgaCtaId ;  /* 0x00000000000879c3 */ /* 0x000ee20000008800 */
[----:B------:R-:W-:Y:S02]  /*5590*/  HFMA2 R9, -RZ, RZ, 0, 0 ;  /* 0x00000000ff097431 */ /* 0x000fe400000001ff */
[----:B------:R-:W-:Y:S01]  /*55a0*/  IMAD.MOV.U32 R11, RZ, RZ, 0x1 ;  /* 0x00000001ff0b7424 */ /* 0x000fe200078e00ff */
[----:B------:R-:W4:Y:S01]  /*55b0*/  LDCU UR37, c[0x0][0x370] ;  /* 0x00006e00ff2577ac */ /* 0x000f220008000800 */
[----:B------:R-:W-:Y:S01]  /*55c0*/  IMAD.MOV.U32 R10, RZ, RZ, RZ ;  /* 0x000000ffff0a7224 */ /* 0x000fe200078e00ff */
[----:B------:R-:W-:Y:S01]  /*55d0*/  MOV R3, 0x4000 ;  /* 0x0000400000037802 */ /* 0x000fe20000000f00 */
[----:B------:R-:W4:Y:S01]  /*55e0*/  LDCU.128 UR40, c[0x0][0xf10] ;  /* 0x0001e200ff2877ac */ /* 0x000f220008000c00 */
[----:B------:R-:W1:Y:S01]  /*55f0*/  LDC.64 R12, c[0x0][0x348] ;  /* 0x0000d200ff0c7b82 */ /* 0x000e620000000a00 */
[----:B------:R-:W3:Y:S01]  /*5600*/  LDCU UR31, c[0x0][0x374] ;  /* 0x00006e80ff1f77ac */ /* 0x000ee20008000800 */
[----:B------:R-:W3:Y:S01]  /*5610*/  LDCU.64 UR38, c[0x0][0xc90] ;  /* 0x00019200ff2677ac */ /* 0x000ee20008000a00 */
[----:B------:R-:W3:Y:S01]  /*5620*/  LDCU UR15, c[0x0][0xf0c] ;  /* 0x0001e180ff0f77ac */ /* 0x000ee20008000800 */
[----:B--2---:R-:W-:Y:S01]  /*5630*/  UISETP.NE.U32.AND UP0, UPT, UR4, URZ, UPT ;  /* 0x000000ff0400728c */ /* 0x004fe2000bf05070 */
[----:B------:R-:W2:Y:S01]  /*5640*/  LDCU UR53, c[0x0][0xf20] ;  /* 0x0001e400ff3577ac */ /* 0x000ea20008000800 */
[----:B------:R-:W2:Y:S01]  /*5650*/  LDCU UR4, c[0x0][0xf30] ;  /* 0x0001e600ff0477ac */ /* 0x000ea20008000800 */
[----:B------:R-:W-:Y:S01]  /*5660*/  UMOV UR21, 0x400 ;  /* 0x0000040000157882 */ /* 0x000fe20000000000 */
[----:B----4-:R-:W-:-:S02]  /*5670*/  UIMAD.WIDE.U32 UR50, UR37, UR40, URZ ;  /* 0x00000028253272a5 */ /* 0x010fc4000f8e00ff */
[----:B---3--:R-:W-:Y:S02]  /*5680*/  UIMAD.WIDE.U32 UR6, UR31, UR43, URZ ;  /* 0x0000002b1f0672a5 */ /* 0x008fe4000f8e00ff */
[----:B------:R-:W-:Y:S02]  /*5690*/  ULEA UR21, UR8, UR21, 0x18 ;  /* 0x0000001508157291 */ /* 0x000fe4000f8ec0ff */
[----:B------:R-:W-:Y:S02]  /*56a0*/  UISETP.NE.U32.AND UP6, UPT, UR38, URZ, UPT ;  /* 0x000000ff2600728c */ /* 0x000fe4000bfc5070 */
[----:B------:R-:W-:Y:S02]  /*56b0*/  UIADD3 UR44, UPT, UPT, UR21, 0x38, URZ ;  /* 0x00000038152c7890 */ /* 0x000fe4000fffe0ff */
[----:B------:R-:W-:Y:S02]  /*56c0*/  UIADD3 UR33, UPT, UPT, UR21, 0x20, URZ ;  /* 0x0000002015217890 */ /* 0x000fe4000fffe0ff */
[----:B------:R-:W-:-:S02]  /*56d0*/  UIADD3 UR25, UPT, UPT, UR21, 0x28, URZ ;  /* 0x0000002815197890 */ /* 0x000fc4000fffe0ff */
[----:B------:R-:W-:Y:S02]  /*56e0*/  UIADD3 UR17, UPT, UPT, UR21, 0x30, URZ ;  /* 0x0000003015117890 */ /* 0x000fe4000fffe0ff */
[----:B------:R-:W-:Y:S02]  /*56f0*/  UISETP.NE.AND.EX UP5, UPT, UR5, URZ, UPT, UP0 ;  /* 0x000000ff0500728c */ /* 0x000fe4000bfa5300 */
[----:B------:R-:W-:Y:S01]  /*5700*/  UISETP.NE.AND UP0, UPT, UR45, 0x1, UPT ;  /* 0x000000012d00788c */ /* 0x000fe2000bf05270 */
[----:B------:R-:W-:Y:S01]  /*5710*/  UMOV UR50, UR51 ;  /* 0x0000003300327c82 */ /* 0x000fe20008000000 */
[----:B------:R-:W-:Y:S01]  /*5720*/  UMOV UR49, UR7 ;  /* 0x0000000700317c82 */ /* 0x000fe20008000000 */
[----:B------:R-:W-:Y:S01]  /*5730*/  UISETP.NE.AND UP0, UPT, UR15, 0x1, UPT ;  /* 0x000000010f00788c */ /* 0x000fe2000bf05270 */
[----:B------:R-:W-:Y:S01]  /*5740*/  UMOV UR29, URZ ;  /* 0x000000ff001d7c82 */ /* 0x000fe20008000000 */
[----:B------:R-:W-:Y:S02]  /*5750*/  UPLOP3.LUT UP4, UPT, UPT, UPT, UPT, 0x40, 0x4 ;  /* 0x000000000004789c */ /* 0x000fe40003f8e870 */
[----:B------:R-:W-:Y:S01]  /*5760*/  UISETP.GE.AND UP2, UPT, UR45, 0x1, UPT ;  /* 0x000000012d00788c */ /* 0x000fe2000bf46270 */
[----:B------:R-:W3:Y:S01]  /*5770*/  LDCU.64 UR22, c[0x0][0xf28] ;  /* 0x0001e500ff1677ac */ /* 0x000ee20008000a00 */
[----:B------:R-:W-:-:S02]  /*5780*/  UISETP.NE.AND.EX UP6, UPT, UR39, URZ, UPT, UP6 ;  /* 0x000000ff2700728c */ /* 0x000fc4000bfc5360 */
[----:B------:R-:W-:Y:S02]  /*5790*/  UPRMT UR44, UR8, 0x654, UR44 ;  /* 0x00000654082c7896 */ /* 0x000fe4000800002c */
[----:B------:R-:W-:Y:S02]  /*57a0*/  UPRMT UR48, UR8, 0x654, UR33 ;  /* 0x0000065408307896 */ /* 0x000fe40008000021 */
[----:B------:R-:W-:Y:S02]  /*57b0*/  UPRMT UR47, UR8, 0x654, UR25 ;  /* 0x00000654082f7896 */ /* 0x000fe40008000019 */
[----:B------:R-:W-:Y:S02]  /*57c0*/  UPRMT UR46, UR8, 0x654, UR17 ;  /* 0x00000654082e7896 */ /* 0x000fe40008000011 */
[----:B------:R-:W-:Y:S02]  /*57d0*/  USHF.R.U32.HI UR50, URZ, UR41, UR50 ;  /* 0x00000029ff327299 */ /* 0x000fe40008011632 */
[----:B--2---:R-:W-:-:S02]  /*57e0*/  USHF.R.U32.HI UR49, URZ, UR53, UR49 ;  /* 0x00000035ff317299 */ /* 0x004fc40008011631 */
[----:B------:R-:W-:Y:S02]  /*57f0*/  UISETP.NE.AND UP0, UPT, UR42, 0x1, UPT ;  /* 0x000000012a00788c */ /* 0x000fe4000bf05270 */
[----:B-1----:R-:W-:-:S11]  /*5800*/  UISETP.NE.AND UP3, UPT, UR4, 0x1, UPT ;  /* 0x000000010400788c */ /* 0x002fd6000bf65270 */
.L_x_95:
[C---:B------:R-:W-:Y:S02]  /*5810*/  LEA R8, R10.reuse, UR21, 0x3 ;  /* 0x000000150a087c11 */ /* 0x040fe4000f8e18ff */
[----:B------:R-:W-:Y:S02]  /*5820*/  SHF.L.U32 R5, R9, 0x1f, RZ ;  /* 0x0000001f09057819 */ /* 0x000fe400000006ff */
[----:B------:R-:W-:Y:S02]  /*5830*/  LEA R6, R10, UR21, 0x4 ;  /* 0x000000150a067c11 */ /* 0x000fe4000f8e20ff */
[----:B-1----:R-:W1:Y:S02]  /*5840*/  SYNCS.PHASECHK.TRANS64.TRYWAIT P0, [R8+URZ+0x70], R5 ;  /* 0x00007005080075a7 */ /* 0x002e6400080011ff */
[----:B-1----:R-:W-:Y:S05]  /*5850*/  @!P0 BRA `(.L_x_85) ;  /* 0x0000007c00588947 */ /* 0x002fea0003800000 */
.L_x_170:
[----:B-1----:R-:W1:Y:S01]  /*5860*/  LDS.128 R4, [R6+0xd0] ;  /* 0x0000d00006047984 */ /* 0x002e620000000c00 */
[----:B------:R-:W-:Y:S01]  /*5870*/  UISETP.GE.AND UP0, UPT, UR45, 0x1, UPT ;  /* 0x000000012d00788c */ /* 0x000fe2000bf06270 */
[----:B------:R-:W-:Y:S01]  /*5880*/  @!PT LDS RZ, [RZ] ;  /* 0x00000000fffff984 */ /* 0x000fe20000000800 */
[----:B------:R-:W-:Y:S01]  /*5890*/  @!PT LDS RZ, [RZ] ;  /* 0x00000000fffff984 */ /* 0x000fe20000000800 */
[----:B------:R-:W-:Y:S01]  /*58a0*/  @!PT LDS RZ, [RZ] ;  /* 0x00000000fffff984 */ /* 0x000fe20000000800 */
[----:B------:R-:W-:Y:S01]  /*58b0*/  @!PT LDS RZ, [RZ] ;  /* 0x00000000fffff984 */ /* 0x000fe20000000800 */
[----:B------:R2:W-:Y:S06]  /*58c0*/  MEMBAR.ALL.CTA ;  /* 0x0000000000007992 */ /* 0x0005ec0000008000 */
[----:B--2---:R-:W2:Y:S01]  /*58d0*/  FENCE.VIEW.ASYNC.S ;  /* 0x00000000000073c6 */ /* 0x004ea20000000000 */
[----:B-1----:R-:W-:Y:S11]  /*58e0*/  LOP3.LUT P0, RZ, R6, 0x1, RZ, 0xc0, !PT ;  /* 0x0000000106ff7812 */ /* 0x002ff6000780c0ff */
[----:B------:R-:W-:Y:S02]  /*58f0*/  @!UPT UIADD3 URZ, UPT, UPT, URZ, URZ, URZ ;  /* 0x000000fffffff290 */ /* 0x000fe4000fffe0ff */
[----:B--2---:R-:W-:Y:S01]  /*5900*/  VOTEU.ANY UP2, P0 ;  /* 0x0000000000ff7886 */ /* 0x004fe20000040100 */
[----:B------:R-:W-:Y:S11]  /*5910*/  PLOP3.LUT P0, PT, PT, PT, UP2, 0x80, 0x8 ;  /* 0x000000000008781c */ /* 0x000ff60003f0f028 */
[----:B------:R-:W-:Y:S02]  /*5920*/  @!UPT UIADD3 URZ, UPT, UPT, URZ, URZ, URZ ;  /* 0x000000fffffff290 */ /* 0x000fe4000fffe0ff */
[----:B------:R-:W-:Y:S02]  /*5930*/  @P0 SHF.R.U32.HI R0, RZ, 0x10, R5 ;  /* 0x00000010ff000819 */ /* 0x000fe40000011605 */
[----:B------:R-:W-:Y:S02]  /*5940*/  @P0 MOV R2, R4 ;  /* 0x0000000400020202 */ /* 0x000fe40000000f00 */
[----:B------:R-:W-:Y:S01]  /*5950*/  @P0 R2UR UR4, R0 ;  /* 0x00000000000402ca */ /* 0x000fe200000e0000 */
[----:B------:R-:W-:Y:S01]  /*5960*/  VIADD R0, R8, 0x80 ;  /* 0x0000008008007836 */ /* 0x000fe20000000000 */
[----:B------:R-:W-:Y:S02]  /*5970*/  @P0 LOP3.LUT R4, R5, 0xffff, RZ, 0xc0, !PT ;  /* 0x0000ffff05040812 */ /* 0x000fe400078ec0ff */
[----:B------:R-:W-:Y:S02]  /*5980*/  @P0 R2UR UR6, R2 ;  /* 0x00000000020602ca */ /* 0x000fe400000e0000 */
[----:B------:R-:W-:Y:S02]  /*5990*/  PRMT R0, RZ, 0x654, R0 ;  /* 0x00000654ff007816 */ /* 0x000fe40000000000 */
[----:B------:R-:W-:Y:S02]  /*59a0*/  @P0 R2UR UR5, R4 ;  /* 0x00000000040502ca */ /* 0x000fe400000e0000 */
[----:B------:R1:W-:Y:S03]  /*59b0*/  SYNCS.ARRIVE.TRANS64.RED.A1T0 RZ, [R0+URZ], RZ ;  /* 0x000000ff00ff79a7 */ /* 0x0003e600081004ff */
[----:B------:R-:W-:Y:S04]  /*59c0*/  @UP2 UMOV UR30, UR4 ;  /* 0x00000004001e2c82 */ /* 0x000fe80008000000 */
[----:B------:R-:W-:Y:S04]  /*59d0*/  @UP2 UMOV UR14, UR6 ;  /* 0x00000006000e2c82 */ /* 0x000fe80008000000 */
[----:B------:R-:W-:Y:S01]  /*59e0*/  @UP2 UMOV UR13, UR5 ;  /* 0x00000005000d2c82 */ /* 0x000fe20008000000 */
[----:B------:R-:W-:Y:S05]  /*59f0*/  BRA.U !UP0, `(.L_x_86) ;  /* 0x0000000108c07547 */ /* 0x000fea000b800000 */
[----:B------:R-:W-:Y:S02]  /*5a00*/  UIMAD.WIDE.U32 UR18, UR13, UR43, URZ ;  /* 0x0000002b0d1272a5 */ /* 0x000fe4000f8e00ff */
[----:B------:R-:W-:Y:S02]  /*5a10*/  UP2UR UR16, UPR, URZ, 0x4 ;  /* 0x00000004ff107883 */ /* 0x000fe40008000000 */
[----:B------:R-:W-:Y:S02]  /*5a20*/  UISETP.NE.AND UP2, UPT, UR42, 0x1, UPT ;  /* 0x000000012a00788c */ /* 0x000fe4000bf45270 */
[----:B------:R-:W-:Y:S02]  /*5a30*/  UIMAD.WIDE.U32 UR26, UR14, UR40, URZ ;  /* 0x000000280e1a72a5 */ /* 0x000fe4000f8e00ff */
[----:B------:R-:W-:Y:S02]  /*5a40*/  USEL UR4, UR31, UR49, !UP2 ;  /* 0x000000311f047287 */ /* 0x000fe4000d000000 */
[----:B------:R-:W-:Y:S02]  /*5a50*/  UISETP.NE.AND UP0, UPT, UR15, 0x1, UPT ;  /* 0x000000010f00788c */ /* 0x000fe4000bf05270 */
[----:B------:R-:W-:Y:S02]  /*5a60*/  UP2UR UR24, UPR, URZ, 0x2 ;  /* 0x00000002ff187883 */ /* 0x000fe40008000000 */
[----:B------:R-:W-:Y:S02]  /*5a70*/  UISETP.NE.AND UP1, UPT, UR45, 0x1, UPT ;  /* 0x000000012d00788c */ /* 0x000fe4000bf25270 */
[----:B---3--:R-:W-:Y:S02]  /*5a80*/  UIMAD.WIDE.U32 UR8, UR4, UR22, URZ ;  /* 0x00000016040872a5 */ /* 0x008fe4000f8e00ff */
[----:B------:R-:W-:Y:S01]  /*5a90*/  USEL UR7, UR37, UR50, !UP0 ;  /* 0x0000003225077287 */ /* 0x000fe2000c000000 */
[----:B------:R-:W-:Y:S02]  /*5aa0*/  UMOV UR5, UR19 ;  /* 0x0000001300057c82 */ /* 0x000fe40008000000 */
[----:B------:R-:W-:Y:S02]  /*5ab0*/  USHF.R.U32.HI UR6, URZ, UR53, UR5 ;  /* 0x00000035ff067299 */ /* 0x000fe40008011605 */
[----:B------:R-:W-:Y:S02]  /*5ac0*/  UIMAD.WIDE.U32 UR10, UR7, UR22, URZ ;  /* 0x00000016070a72a5 */ /* 0x000fe4000f8e00ff */
[----:B------:R-:W-:Y:S02]  /*5ad0*/  USEL UR6, UR13, UR6, !UP2 ;  /* 0x000000060d067287 */ /* 0x000fe4000d000000 */
[----:B------:R-:W-:Y:S01]  /*5ae0*/  UISETP.NE.AND UP2, UPT, UR16, URZ, UPT ;  /* 0x000000ff1000728c */ /* 0x000fe2000bf45270 */
[----:B------:R-:W-:Y:S02]  /*5af0*/  UMOV UR5, UR27 ;  /* 0x0000001b00057c82 */ /* 0x000fe40008000000 */
[----:B------:R-:W-:Y:S03]  /*5b00*/  USHF.R.U32.HI UR12, URZ, UR41, UR5 ;  /* 0x00000029ff0c7299 */ /* 0x000fe60008011605 */
[----:B------:R-:W-:Y:S02]  /*5b10*/  UMOV UR5, UR9 ;  /* 0x0000000900057c82 */ /* 0x000fe40008000000 */
[----:B------:R-:W-:Y:S03]  /*5b20*/  @UP1 USHF.R.U32.HI UR4, URZ, UR23, UR5 ;  /* 0x00000017ff041299 */ /* 0x000fe60008011605 */
[----:B------:R-:W-:Y:S01]  /*5b30*/  UMOV UR5, UR11 ;  /* 0x0000000b00057c82 */ /* 0x000fe20008000000 */
[----:B------:R-:W-:Y:S02]  /*5b40*/  UIMAD UR4, UR45, UR4, URZ ;  /* 0x000000042d0472a4 */ /* 0x000fe4000f8e02ff */
[----:B------:R-:W-:Y:S02]  /*5b50*/  @UP1 USHF.R.U32.HI UR7, URZ, UR23, UR5 ;  /* 0x00000017ff071299 */ /* 0x000fe40008011605 */
[----:B------:R-:W-:Y:S02]  /*5b60*/  USEL UR5, UR14, UR12, !UP0 ;  /* 0x0000000c0e057287 */ /* 0x000fe4000c000000 */
[----:B------:R-:W-:Y:S02]  /*5b70*/  UIMAD.WIDE.U32 UR10, UR6, UR22, URZ ;  /* 0x00000016060a72a5 */ /* 0x000fe4000f8e00ff */
[----:B------:R-:W-:Y:S02]  /*5b80*/  UIMAD UR8, UR45, UR7, URZ ;  /* 0x000000072d0872a4 */ /* 0x000fe4000f8e02ff */
[----:B------:R-:W-:Y:S03]  /*5b90*/  UISETP.GE.AND UP0, UPT, UR6, UR4, UPT ;  /* 0x000000040600728c */ /* 0x000fe6000bf06270 */
[----:B------:R-:W-:Y:S01]  /*5ba0*/  UMOV UR4, UR11 ;  /* 0x0000000b00047c82 */ /* 0x000fe20008000000 */
[----:B------:R-:W-:Y:S02]  /*5bb0*/  UISETP.GE.OR UP0, UPT, UR5, UR8, UP0 ;  /* 0x000000080500728c */ /* 0x000fe40008706670 */
[----:B------:R-:W-:Y:S02]  /*5bc0*/  USHF.R.U32.HI UR4, URZ, UR23, UR4 ;  /* 0x00000017ff047299 */ /* 0x000fe40008011604 */
[----:B------:R-:W-:Y:S02]  /*5bd0*/  UIMAD.WIDE.U32 UR8, UR5, UR22, URZ ;  /* 0x00000016050872a5 */ /* 0x000fe4000f8e00ff */
[----:B------:R-:W-:Y:S04]  /*5be0*/  USEL UR10, UR6, UR4, !UP1 ;  /* 0x00000004060a7287 */ /* 0x000fe8000c800000 */
[----:B------:R-:W-:Y:S01]  /*5bf0*/  UIADD3 UR11, UPT, UPT, -UR10, URZ, URZ ;  /* 0x000000ff0a0b7290 */ /* 0x000fe2000fffe1ff */
[----:B------:R-:W-:Y:S02]  /*5c00*/  @!UP0 UMOV UR4, UR9 ;  /* 0x0000000900048c82 */ /* 0x000fe40008000000 */
[----:B------:R-:W-:Y:S02]  /*5c10*/  @!UP0 USHF.R.U32.HI UR4, URZ, UR23, UR4 ;  /* 0x00000017ff048299 */ /* 0x000fe40008011604 */
[----:B------:R-:W-:Y:S02]  /*5c20*/  UIMAD UR8, UR45, UR11, UR6 ;  /* 0x0000000b2d0872a4 */ /* 0x000fe4000f8e0206 */
[----:B------:R-:W-:Y:S02]  /*5c30*/  @!UP0 USEL UR4, UR5, UR4, !UP1 ;  /* 0x0000000405048287 */ /* 0x000fe4000c800000 */
[----:B------:R-:W-:Y:S02]  /*5c40*/  UISETP.NE.AND UP1, UPT, UR24, URZ, UPT ;  /* 0x000000ff1800728c */ /* 0x000fe4000bf25270 */
[----:B------:R-:W-:Y:S02]  /*5c50*/  @!UP0 UIMAD UR8, UR7, UR8, UR4 ;  /* 0x00000008070882a4 */ /* 0x000fe4000f8e0204 */
[----:B------:R-:W-:Y:S02]  /*5c60*/  @!UP0 UIADD3 UR9, UPT, UPT, UR10, -UR4, URZ ;  /* 0x800000040a098290 */ /* 0x000fe4000fffe0ff */
[----:B------:R-:W-:Y:S02]  /*5c70*/  UIADD3 UR4, UPT, UPT, -UR5, URZ, URZ ;  /* 0x000000ff05047290 */ /* 0x000fe4000fffe1ff */
[----:B------:R-:W-:Y:S02]  /*5c80*/  UIADD3 UR7, UPT, UPT, -UR6, URZ, URZ ;  /* 0x000000ff06077290 */ /* 0x000fe4000fffe1ff */
[----:B------:R-:W-:Y:S02]  /*5c90*/  @!UP0 UIMAD UR6, UR9, UR45, UR5 ;  /* 0x0000002d090682a4 */ /* 0x000fe4000f8e0205 */
[----:B------:R-:W-:Y:S02]  /*5ca0*/  UIMAD UR14, UR15, UR4, UR14 ;  /* 0x000000040f0e72a4 */ /* 0x000fe4000f8e020e */
[----:B------:R-:W-:Y:S01]  /*5cb0*/  UIMAD UR13, UR42, UR7, UR13 ;  /* 0x000000072a0d72a4 */ /* 0x000fe2000f8e020d */
[----:B------:R-:W-:Y:S02]  /*5cc0*/  @!UP0 UMOV UR5, UR8 ;  /* 0x0000000800058c82 */ /* 0x000fe40008000000 */
[----:B------:R-:W-:Y:S02]  /*5cd0*/  UIMAD UR14, UR5, UR15, UR14 ;  /* 0x0000000f050e72a4 */ /* 0x000fe4000f8e020e */
[----:B------:R-:W-:Y:S11]  /*5ce0*/  UIMAD UR13, UR6, UR42, UR13 ;  /* 0x0000002a060d72a4 */ /* 0x000ff6000f8e020d */
[----:B------:R-:W-:Y:S01]  /*5cf0*/  @!UPT UIADD3 URZ, UPT, UPT, URZ, URZ, URZ ;  /* 0x000000fffffff290 */ /* 0x000fe2000fffe0ff */
.L_x_86:
[----:B------:R-:W2:Y:S01]  /*5d00*/  @!UP3 LDCU.128 UR8, c[0x0][0xf10] ;  /* 0x0001e200ff08b7ac */ /* 0x000ea20008000c00 */
[----:B------:R-:W-:Y:S02]  /*5d10*/  ISETP.NE.U32.AND P0, PT, RZ, UR38, PT ;  /* 0x00000026ff007c0c */ /* 0x000fe4000bf05070 */
[----:B------:R-:W-:Y:S02]  /*5d20*/  SHF.L.U32 R4, R11, 0x1f, RZ ;  /* 0x0000001f0b047819 */ /* 0x000fe400000006ff */
[----:B------:R-:W-:Y:S01]  /*5d30*/  ISETP.NE.AND.EX P0, PT, RZ, UR39, PT, P0 ;  /* 0x00000027ff007c0c */ /* 0x000fe2000bf05300 */
[----:B------:R-:W4:Y:S01]  /*5d40*/  @!UP3 LDCU UR5, c[0x0][0xf0c] ;  /* 0x0001e180ff05b7ac */ /* 0x000f220008000800 */
[----:B------:R-:W-:Y:S02]  /*5d50*/  USHF.L.U32 UR35, UR28, 0x7, URZ ;  /* 0x000000071c237899 */ /* 0x000fe400080006ff */
[----:B--2---:R-:W-:Y:S07]  /*5d60*/  UIMAD.WIDE.U32 UR6, UR14, UR8, URZ ;  /* 0x000000080e0672a5 */ /* 0x004fee000f8e00ff */
[----:B------:R-:W-:Y:S01]  /*5d70*/  @!UP3 UMOV UR4, UR7 ;  /* 0x000000070004bc82 */ /* 0x000fe20008000000 */
[----:B----4-:R-:W-:Y:S02]  /*5d80*/  @!UP3 UISETP.NE.AND UP0, UPT, UR5, 0x1, UPT ;  /* 0x000000010500b88c */ /* 0x010fe4000bf05270 */
[----:B------:R-:W-:Y:S02]  /*5d90*/  @!UP3 USHF.R.U32.HI UR4, URZ, UR9, UR4 ;  /* 0x00000009ff04b299 */ /* 0x000fe40008011604 */
[----:B------:R-:W-:Y:S02]  /*5da0*/  UIMAD.WIDE.U32 UR6, UR13, UR11, URZ ;  /* 0x0000000b0d0672a5 */ /* 0x000fe4000f8e00ff */
[----:B------:R-:W-:Y:S02]  /*5db0*/  @!UP3 USEL UR8, UR14, UR4, !UP0 ;  /* 0x000000040e08b287 */ /* 0x000fe4000c000000 */
[----:B------:R-:W-:Y:S03]  /*5dc0*/  @!UP3 UISETP.NE.AND UP0, UPT, UR10, 0x1, UPT ;  /* 0x000000010a00b88c */ /* 0x000fe6000bf05270 */
[----:B------:R-:W-:Y:S01]  /*5dd0*/  @!UP3 UMOV UR6, UR7 ;  /* 0x000000070006bc82 */ /* 0x000fe20008000000 */
[----:B------:R-:W-:Y:S01]  /*5de0*/  USHF.L.U32 UR7, UR20, 0x8, URZ ;  /* 0x0000000814077899 */ /* 0x000fe200080006ff */
[----:B------:R-:W2:Y:S02]  /*5df0*/  @!UP3 LDCU UR4, c[0x0][0xf20] ;  /* 0x0001e400ff04b7ac */ /* 0x000ea40008000800 */
[----:B--2---:R-:W-:Y:S04]  /*5e00*/  @!UP3 USHF.R.U32.HI UR6, URZ, UR4, UR6 ;  /* 0x00000004ff06b299 */ /* 0x004fe80008011606 */
[----:B------:R-:W-:Y:S04]  /*5e10*/  @!UP3 USEL UR6, UR13, UR6, !UP0 ;  /* 0x000000060d06b287 */ /* 0x000fe8000c000000 */
[----:B------:R-:W-:Y:S02]  /*5e20*/  @!UP3 UIADD3 UR4, UPT, UPT, -UR8, UR6, URZ ;  /* 0x000000060804b290 */ /* 0x000fe4000fffe1ff */
[----:B------:R-:W-:Y:S02]  /*5e30*/  @!UP3 UIADD3 UR6, UPT, UPT, UR8, -UR6, URZ ;  /* 0x800000060806b290 */ /* 0x000fe4000fffe0ff */
[----:B------:R-:W-:Y:S02]  /*5e40*/  @!UP3 UIMAD UR14, UR4, UR5, UR14 ;  /* 0x00000005040eb2a4 */ /* 0x000fe4000f8e020e */
[----:B------:R-:W-:Y:S01]  /*5e50*/  @!UP3 UIMAD UR13, UR6, UR10, UR13 ;  /* 0x0000000a060db2a4 */ /* 0x000fe2000f8e020d */
[----:B------:R-:W-:Y:S11]  /*5e60*/  BRA.U UP4, `(.L_x_87) ;  /* 0x0000000104107547 */ /* 0x000ff6000b800000 */
[----:B-1----:R-:W-:Y:S04]  /*5e70*/  MOV R0, UR58 ;  /* 0x0000003a00007c02 */ /* 0x002fe80008000f00 */
[----:B------:R-:W-:Y:S04]  /*5e80*/  SHF.L.U32 R5, R0, 0x1f, RZ ;  /* 0x0000001f00057819 */ /* 0x000fe800000006ff */
[----:B------:R-:W1:Y:S02]  /*5e90*/  SYNCS.PHASECHK.TRANS64.TRYWAIT P1, [UR21+0x68], R5 ;  /* 0x00006805ff0075a7 */ /* 0x000e640008021115 */
[----:B-1----:R-:W-:Y:S05]  /*5ea0*/  @!P1 BRA `(.L_x_88) ;  /* 0x0000007400d89947 */ /* 0x002fea0003800000 */
.L_x_87:
[----:B------:R-:W-:Y:S05]  /*5eb0*/  BRA.U !UP6, `(.L_x_89) ;  /* 0x000000010e387547 */ /* 0x000fea000b800000 */
[----:B------:R-:W-:Y:S01]  /*5ec0*/  UPLOP3.LUT UP1, UPT, UPT, UPT, UP5, 0x80, 0x8 ;  /* 0x000000000008789c */ /* 0x000fe20003f2f050 */
[----:B-1----:R-:W-:Y:S01]  /*5ed0*/  HFMA2 R0, -RZ, RZ, 0, 5.9604644775390625e-08 ;  /* 0x00000001ff007431 */ /* 0x002fe200000001ff */
[----:B------:R-:W1:Y:S01]  /*5ee0*/  LDCU.64 UR8, c[0x0][0x358] ;  /* 0x00006b00ff0877ac */ /* 0x000e620008000a00 */
[----:B------:R-:W-:Y:S03]  /*5ef0*/  IMAD.MOV.U32 R139, RZ, RZ, 0x1 ;  /* 0x00000001ff8b7424 */ /* 0x000fe600078e00ff */
[----:B------:R-:W-:Y:S05]  /*5f00*/  PLOP3.LUT P1, PT, PT, PT, UP1, 0x80, 0x8 ;  /* 0x000000000008781c */ /* 0x000fea0003f2f018 */
[----:B------:R-:W2:Y:S01]  /*5f10*/  @UP1 LDCU.64 UR4, c[0x0][0xc88] ;  /* 0x00019100ff0417ac */ /* 0x000ea20008000a00 */
[----:B------:R-:W-:Y:S07]  /*5f20*/  @UP1 UIMAD UR6, UR52, UR38, URZ ;  /* 0x00000026340612a4 */ /* 0x000fee000f8e02ff */
[----:B------:R-:W-:Y:S01]  /*5f30*/  @!P1 PRMT R139, R0, 0x7610, R139 ;  /* 0x00007610008b9816 */ /* 0x000fe2000000008b */
[----:B--2---:R-:W-:Y:S06]  /*5f40*/  @UP1 UIMAD.WIDE UR4, UR6, 0x4, UR4 ;  /* 0x00000004060418a5 */ /* 0x004fec000f8e0204 */
[----:B------:R-:W-:Y:S01]  /*5f50*/  IMAD.U32 R6, RZ, RZ, UR4 ;  /* 0x00000004ff067e24 */ /* 0x000fe2000f8e00ff */
[----:B------:R-:W-:Y:S04]  /*5f60*/  MOV R7, UR5 ;  /* 0x0000000500077c02 */ /* 0x000fe80008000f00 */
[----:B------:R-:W2:Y:S01]  /*5f70*/  @!UP1 LDCU UR4, c[0x0][0xc80] ;  /* 0x00019000ff0497ac */ /* 0x000ea20008000800 */
[----:B-1---5:R4:W5:Y:S02]  /*5f80*/  @P1 LDG.E R71, desc[UR8][R6.64] ;  /* 0x0000000806471981 */ /* 0x022964000c1e1900 */
[----:B--2-4-:R-:W-:Y:S07]  /*5f90*/  @!P1 IMAD.U32 R71, RZ, RZ, UR4 ;  /* 0x00000004ff479e24 */ /* 0x014fee000f8e00ff */
.L_x_89:
[----:B-----5:R-:W-:Y:S01]  /*5fa0*/  @!P0 FSETP.EQ.AND P2, PT, R71, RZ, PT ;  /* 0x000000ff4700820b */ /* 0x020fe20003f42000 */
[----:B------:R-:W-:Y:S01]  /*5fb0*/  @!UPT UIADD3 URZ, UPT, UPT, URZ, URZ, URZ ;  /* 0x000000fffffff290 */ /* 0x000fe2000fffe0ff */
[----:B------:R-:W-:Y:S11]  /*5fc0*/  @!P0 BRA `(.L_x_90) ;  /* 0x0000000000148947 */ /* 0x000ff60003800000 */
[----:B------:R-:W-:Y:S02]  /*5fd0*/  LOP3.LUT P0, RZ, R139, 0xff, RZ, 0xc0, !PT ;  /* 0x000000ff8bff7812 */ /* 0x000fe4000780c0ff */
[----:B------:R-:W-:Y:S04]  /*5fe0*/  PLOP3.LUT P2, PT, PT, PT, UP1, 0x80, 0x8 ;  /* 0x000000000008781c */ /* 0x000fe80003f4f018 */
[----:B------:R-:W-:Y:S07]  /*5ff0*/  PLOP3.LUT P2, PT, P2, PT, PT, 0x8, 0x80 ;  /* 0x000000000080781c */ /* 0x000fee000174e170 */
[----:B------:R-:W-:Y:S11]  /*6000*/  @P0 FSETP.EQ.AND P2, PT, R71, RZ, PT ;  /* 0x000000ff4700020b */ /* 0x000ff60003f42000 */
[----:B------:R-:W-:Y:S02]  /*6010*/  @!UPT UIADD3 URZ, UPT, UPT, URZ, URZ, URZ ;  /* 0x000000fffffff290 */ /* 0x000fe4000fffe0ff */
.L_x_90:
[----:B------:R-:W2:Y:S01]  /*6020*/  SYNCS.PHASECHK.TRANS64.TRYWAIT P0, [UR21+0x40], R4 ;  /* 0x00004004ff0075a7 */ /* 0x000ea20008001115 */
[----:B------:R-:W-:Y:S04]  /*6030*/  ELECT P1, URZ, PT ;  /* 0x0000000000ff782f */ /* 0x000fe80003820000 */
[----:B------:R-:W-:Y:S01]  /*6040*/  PLOP3.LUT P1, PT, P2, P1, PT, 0xf2, 0x2f ;  /* 0x00000000002f781c */ /* 0x000fe20001723e72 */
[----:B------:R-:W-:Y:S01]  /*6050*/  @!UPT UIADD3 URZ, UPT, UPT, URZ, URZ, URZ ;  /* 0x000000fffffff290 */ /* 0x000fe2000fffe0ff */
[----:B--2---:R-:W-:Y:S11]  /*6060*/  @!P0 BRA `(.L_x_91) ;  /* 0x0000007400808947 */ /* 0x004ff60003800000 */
.L_x_173:
[----:B------:R-:W-:Y:S01]  /*6070*/  @!P1 IADD3 R2, P0, PT, R12, 0x980, RZ ;  /* 0x000009800c029810 */ /* 0x000fe20007f1e0ff */
[----:B------:R-:W-:Y:S01]  /*6080*/  ULOP3.LUT UR4, UR29, 0x1, URZ, 0xc0, !UPT ;  /* 0x000000011d047892 */ /* 0x000fe2000f8ec0ff */
[----:B------:R-:W-:Y:S02]  /*6090*/  VOTEU.ALL UP0, P1 ;  /* 0x0000000000ff7886 */ /* 0x000fe40000800000 */
[----:B------:R-:W-:Y:S01]  /*60a0*/  @!P1 R2UR UR6, R2 ;  /* 0x00000000020692ca */ /* 0x000fe200000e0000 */
[----:B-1----:R-:W-:Y:S01]  /*60b0*/  @!P1 IMAD.X R0, RZ, RZ, R13, P0 ;  /* 0x000000ffff009224 */ /* 0x002fe200000e060d */
[----:B------:R-:W-:Y:S01]  /*60c0*/  UMOV UR10, 0x0 ;  /* 0x00000000000a7882 */ /* 0x000fe20000000000 */
[----:B------:R-:W-:Y:S01]  /*60d0*/  ISETP.NE.AND P0, PT, RZ, UR4, !P1 ;  /* 0x00000004ff007c0c */ /* 0x000fe2000cf05270 */
[----:B------:R-:W-:Y:S02]  /*60e0*/  @!UP0 UIADD3 UR8, UPT, UPT, UR7, 0xc0, URZ ;  /* 0x000000c007088890 */ /* 0x000fe4000fffe0ff */
[----:B------:R-:W-:Y:S01]  /*60f0*/  @!P1 R2UR UR5, R0 ;  /* 0x00000000000592ca */ /* 0x000fe200000e0000 */
[----:B------:R-:W-:Y:S01]  /*6100*/  @!UP0 UIADD3 UR32, UPT, UPT, UR21, 0x400, URZ ;  /* 0x0000040015208890 */ /* 0x000fe2000fffe0ff */
[----:B------:R-:W-:Y:S02]  /*6110*/  VOTEU.ALL UP0, P1 ;  /* 0x0000000000ff7886 */ /* 0x000fe40000800000 */
[----:B------:R-:W-:Y:S01]  /*6120*/  @!P1 IMAD.U32 R0, RZ, RZ, UR8 ;  /* 0x00000008ff009e24 */ /* 0x000fe2000f8e00ff */
[----:B------:R-:W-:Y:S01]  /*6130*/  UMOV UR11, 0x10000000 ;  /* 0x10000000000b7882 */ /* 0x000fe20000000000 */
[----:B------:R-:W-:Y:S01]  /*6140*/  UMOV UR36, UR52 ;  /* 0x0000003400247c82 */ /* 0x000fe20008000000 */
[----:B------:R-:W-:Y:S03]  /*6150*/  IMAD.U32 R6, RZ, RZ, UR6 ;  /* 0x00000006ff067e24 */ /* 0x000fe6000f8e00ff */
[----:B------:R-:W-:Y:S01]  /*6160*/  @P0 IMAD R0, RZ, RZ, UR7 ;  /* 0x00000007ff000e24 */ /* 0x000fe2000f8e02ff */
[----:B------:R-:W-:Y:S02]  /*6170*/  PLOP3.LUT P0, PT, P1, PT, PT, 0x8, 0x80 ;  /* 0x000000000080781c */ /* 0x000fe40000f0e170 */
[----:B------:R-:W-:Y:S01]  /*6180*/  IMAD.U32 R7, RZ, RZ, UR5 ;  /* 0x00000005ff077e24 */ /* 0x000fe2000f8e00ff */
[----:B------:R-:W-:Y:S10]  /*6190*/  @!P1 R2UR UR8, R6 ;  /* 0x00000000060892ca */ /* 0x000ff400000e0000 */
[----:B------:R-:W-:Y:S01]  /*61a0*/  @P0 R2UR.BROADCAST UR34, R0 ;  /* 0x00000000002202ca */ /* 0x000fe200008e0000 */
[----:B------:R-:W-:Y:S01]  /*61b0*/  @!P1 IMAD.MOV.U32 R0, RZ, RZ, 0x4000 ;  /* 0x00004000ff009424 */ /* 0x000fe200078e00ff */
[----:B------:R-:W-:Y:S11]  /*61c0*/  @!P1 R2UR UR9, R7 ;  /* 0x00000000070992ca */ /* 0x000ff600000e0000 */
[----:B------:R-:W-:Y:S02]  /*61d0*/  @!UPT UIADD3 URZ, UPT, UPT, URZ, URZ, URZ ;  /* 0x000000fffffff290 */ /* 0x000fe4000fffe0ff */
[----:B------:R1:W-:Y:S01]  /*61e0*/  @!UP0 UTMALDG.3D [UR32], [UR8], desc[UR10] ;  /* 0x00000a20080085b4 */ /* 0x0003e20008011000 */
[----:B------:R1:W-:Y:S01]  /*61f0*/  @!P1 SYNCS.ARRIVE.TRANS64.RED.A0TR RZ, [UR21+0x20], R0 ;  /* 0x00002000ffff99a7 */ /* 0x0003e20008300415 */
[----:B------:R-:W-:Y:S01]  /*6200*/  SYNCS.ARRIVE.TRANS64.RED.A1T0 RZ, [UR48], RZ ;  /* 0x000000ffffff79a7 */ /* 0x000fe20008100430 */
[----:B------:R-:W2:Y:S02]  /*6210*/  SYNCS.PHASECHK.TRANS64.TRYWAIT P0, [UR21+0x48], R4 ;  /* 0x00004804ff0075a7 */ /* 0x000ea40008001115 */
[----:B-12---:R-:W-:Y:S05]  /*6220*/  @!P0 BRA `(.L_x_92) ;  /* 0x0000007400288947 */ /* 0x006fea0003800000 */
.L_x_175:
[----:B------:R-:W-:Y:S01]  /*6230*/  VOTEU.ALL UP0, P1 ;  /* 0x0000000000ff7886 */ /* 0x000fe20000800000 */
[----:B------:R-:W-:Y:S01]  /*6240*/  @!P1 IADD3 R2, P0, PT, R12, 0x980, RZ ;  /* 0x000009800c029810 */ /* 0x000fe20007f1e0ff */
[----:B------:R-:W-:Y:S01]  /*6250*/  UMOV UR10, 0x0 ;  /* 0x00000000000a7882 */ /* 0x000fe20000000000 */
[----:B------:R-:W-:Y:S01]  /*6260*/  UMOV UR11, 0x10000000 ;  /* 0x10000000000b7882 */ /* 0x000fe20000000000 */
[----:B------:R-:W-:Y:S01]  /*6270*/  UMOV UR27, UR35 ;  /* 0x00000023001b7c82 */ /* 0x000fe20008000000 */
[----:B------:R-:W-:Y:S01]  /*6280*/  @!UP0 UIMAD UR5, UR4, -0x40, UR7 ;  /* 0xffffffc0040588a4 */ /* 0x000fe2000f8e0207 */
[----:B------:R-:W-:Y:S01]  /*6290*/  @!P1 IMAD.X R0, RZ, RZ, R13, P0 ;  /* 0x000000ffff009224 */ /* 0x000fe200000e060d */
[----:B------:R-:W-:Y:S01]  /*62a0*/  @!P1 R2UR UR6, R2 ;  /* 0x00000000020692ca */ /* 0x000fe200000e0000 */
[----:B------:R-:W-:Y:S02]  /*62b0*/  @!UP0 UIADD3 UR24, UPT, UPT, UR21, 0x4400, URZ ;  /* 0x0000440015188890 */ /* 0x000fe4000fffe0ff */
[----:B------:R-:W-:Y:S02]  /*62c0*/  @!UP0 UIADD3 UR26, UPT, UPT, UR5, 0x80, URZ ;  /* 0x00000080051a8890 */ /* 0x000fe4000fffe0ff */
[----:B------:R-:W-:Y:S01]  /*62d0*/  @!P1 R2UR UR5, R0 ;  /* 0x00000000000592ca */ /* 0x000fe200000e0000 */
[----:B------:R-:W-:Y:S01]  /*62e0*/  VOTEU.ALL UP0, P1 ;  /* 0x0000000000ff7886 */ /* 0x000fe20000800000 */
[----:B------:R-:W-:Y:S01]  /*62f0*/  @!P1 IMAD.MOV.U32 R0, RZ, RZ, 0x4000 ;  /* 0x00004000ff009424 */ /* 0x000fe200078e00ff */
[----:B------:R-:W-:Y:S05]  /*6300*/  UMOV UR28, UR52 ;  /* 0x00000034001c7c82 */ /* 0x000fea0008000000 */
[----:B------:R-:W-:Y:S05]  /*6310*/  IMAD.U32 R6, RZ, RZ, UR6 ;  /* 0x00000006ff067e24 */ /* 0x000fea000f8e00ff */
[----:B------:R-:W-:Y:S01]  /*6320*/  IMAD.U32 R7, RZ, RZ, UR5 ;  /* 0x00000005ff077e24 */ /* 0x000fe2000f8e00ff */
[----:B------:R-:W-:Y:S04]  /*6330*/  @!P1 R2UR UR8, R6 ;  /* 0x00000000060892ca */ /* 0x000fe800000e0000 */
[----:B------:R-:W-:Y:S11]  /*6340*/  @!P1 R2UR UR9, R7 ;  /* 0x00000000070992ca */ /* 0x000ff600000e0000 */
[----:B------:R-:W-:Y:S02]  /*6350*/  @!UPT UIADD3 URZ, UPT, UPT, URZ, URZ, URZ ;  /* 0x000000fffffff290 */ /* 0x000fe4000fffe0ff */
[----:B------:R2:W-:Y:S01]  /*6360*/  @!UP0 UTMALDG.3D [UR24], [UR8], desc[UR10] ;  /* 0x00000a18080085b4 */ /* 0x0005e20008011000 */
[----:B------:R2:W-:Y:S01]  /*6370*/  @!P1 SYNCS.ARRIVE.TRANS64.RED.A0TR RZ, [UR21+0x28], R0 ;  /* 0x00002800ffff99a7 */ /* 0x0005e20008300415 */
[----:B------:R-:W-:Y:S01]  /*6380*/  SYNCS.ARRIVE.TRANS64.RED.A1T0 RZ, [UR47], RZ ;  /* 0x000000ffffff79a7 */ /* 0x000fe2000810042f */
[----:B------:R-:W4:Y:S02]  /*6390*/  SYNCS.PHASECHK.TRANS64.TRYWAIT P0, [UR21+0x50], R4 ;  /* 0x00005004ff0075a7 */ /* 0x000f240008001115 */
[----:B--2-4-:R-:W-:Y:S05]  /*63a0*/  @!P0 BRA `(.L_x_93) ;  /* 0x0000007000e08947 */ /* 0x014fea0003800000 */
.L_x_177:
[----:B------:R-:W-:Y:S01]  /*63b0*/  VOTEU.ALL UP0, P1 ;  /* 0x0000000000ff7886 */ /* 0x000fe20000800000 */
[----:B------:R-:W-:Y:S01]  /*63c0*/  @!P1 IADD3 R2, P0, PT, R12, 0x980, RZ ;  /* 0x000009800c029810 */ /* 0x000fe20007f1e0ff */
[----:B------:R-:W-:Y:S01]  /*63d0*/  UMOV UR10, 0x0 ;  /* 0x00000000000a7882 */ /* 0x000fe20000000000 */
[----:B------:R-:W-:Y:S01]  /*63e0*/  UMOV UR11, 0x10000000 ;  /* 0x10000000000b7882 */ /* 0x000fe20000000000 */
[----:B------:R-:W-:Y:S01]  /*63f0*/  UMOV UR19, UR35 ;  /* 0x0000002300137c82 */ /* 0x000fe20008000000 */
[----:B------:R-:W-:Y:S01]  /*6400*/  @!UP0 ULEA UR5, UR4, UR7, 0x6 ;  /* 0x0000000704058291 */ /* 0x000fe2000f8e30ff */
        /* <DEDUP_REMOVED lines=18> */
.L_x_179:
[----:B------:R-:W-:Y:S01]  /*6530*/  @!P1 IADD3 R2, P0, PT, R12, 0x980, RZ ;  /* 0x000009800c029810 */ /* 0x000fe20007f1e0ff */
[----:B------:R-:W-:Y:S01]  /*6540*/  UMOV UR11, UR35 ;  /* 0x00000023000b7c82 */ /* 0x000fe20008000000 */
[----:B------:R-:W-:Y:S01]  /*6550*/  R2UR UR18, R141 ;  /* 0x000000008d1272ca */ /* 0x000fe200000e0000 */
[----:B------:R-:W-:Y:S01]  /*6560*/  UMOV UR12, UR52 ;  /* 0x00000034000c7c82 */ /* 0x000fe20008000000 */
[----:B------:R-:W-:Y:S01]  /*6570*/  @!P1 R2UR UR6, R2 ;  /* 0x00000000020692ca */ /* 0x000fe200000e0000 */
[----:B------:R-:W-:Y:S01]  /*6580*/  @!P1 IMAD.X R0, RZ, RZ, R13, P0 ;  /* 0x000000ffff009224 */ /* 0x000fe200000e060d */
[----:B------:R-:W-:Y:S01]  /*6590*/  ISETP.NE.OR P0, PT, RZ, UR4, P1 ;  /* 0x00000004ff007c0c */ /* 0x000fe20008f05670 */
[----:B------:R-:W-:Y:S01]  /*65a0*/  VOTEU.ALL UP0, P1 ;  /* 0x0000000000ff7886 */ /* 0x000fe20000800000 */
[----:B------:R-:W-:Y:S01]  /*65b0*/  VIADD R10, R10, 0x1 ;  /* 0x000000010a0a7836 */ /* 0x000fe20000000000 */
[----:B------:R-:W-:Y:S01]  /*65c0*/  R2UR UR16, R142 ;  /* 0x000000008e1072ca */ /* 0x000fe200000e0000 */
[----:B------:R-:W-:Y:S01]  /*65d0*/  UIADD3 UR29, UPT, UPT, UR29, 0x1, URZ ;  /* 0x000000011d1d7890 */ /* 0x000fe2000fffe0ff */
[----:B------:R-:W-:Y:S01]  /*65e0*/  @!P1 R2UR UR5, R0 ;  /* 0x00000000000592ca */ /* 0x000fe200000e0000 */
[----:B------:R-:W-:Y:S01]  /*65f0*/  @!UP0 UIADD3 UR10, UPT, UPT, UR7, 0xc0, URZ ;  /* 0x000000c0070a8890 */ /* 0x000fe2000fffe0ff */
[----:B------:R-:W-:Y:S01]  /*6600*/  LOP3.LUT R11, R11, 0x1, RZ, 0x3c, !PT ;  /* 0x000000010b0b7812 */ /* 0x000fe200078e3cff */
[----:B------:R-:W-:Y:S02]  /*6610*/  @!UP0 UIADD3 UR8, UPT, UPT, UR21, 0xc400, URZ ;  /* 0x0000c40015088890 */ /* 0x000fe4000fffe0ff */
[----:B------:R-:W-:Y:S01]  /*6620*/  @!UP0 UIADD3 UR9, UPT, UPT, UR21, 0x38, URZ ;  /* 0x0000003815098890 */ /* 0x000fe2000fffe0ff */
[----:B-1----:R-:W-:Y:S01]  /*6630*/  IMAD.U32 R4, RZ, RZ, UR6 ;  /* 0x00000006ff047e24 */ /* 0x002fe2000f8e00ff */
[----:B------:R-:W-:Y:S01]  /*6640*/  VOTEU.ALL UP0, P1 ;  /* 0x0000000000ff7886 */ /* 0x000fe20000800000 */
[----:B------:R-:W-:Y:S01]  /*6650*/  @!P1 IMAD.U32 R0, RZ, RZ, UR10 ;  /* 0x0000000aff009e24 */ /* 0x000fe2000f8e00ff */
[----:B------:R-:W-:Y:S01]  /*6660*/  UMOV UR6, 0x0 ;  /* 0x0000000000067882 */ /* 0x000fe20000000000 */
[----:B------:R-:W-:Y:S01]  /*6670*/  @!P0 IMAD R0, RZ, RZ, UR7 ;  /* 0x00000007ff008e24 */ /* 0x000fe2000f8e02ff */
[----:B------:R-:W-:Y:S01]  /*6680*/  @!P1 R2UR UR4, R4 ;  /* 0x00000000040492ca */ /* 0x000fe200000e0000 */
[----:B------:R-:W-:Y:S01]  /*6690*/  UMOV UR7, 0x10000000 ;  /* 0x1000000000077882 */ /* 0x000fe20000000000 */
[----:B------:R-:W-:Y:S01]  /*66a0*/  IMAD.U32 R5, RZ, RZ, UR5 ;  /* 0x00000005ff057e24 */ /* 0x000fe2000f8e00ff */
[----:B------:R-:W-:Y:S01]  /*66b0*/  PLOP3.LUT P0, PT, P1, PT, PT, 0x8, 0x80 ;  /* 0x000000000080781c */ /* 0x000fe20000f0e170 */
[----:B------:R-:W-:Y:S11]  /*66c0*/  UIADD3 UR20, UPT, UPT, UR13, UR18, URZ ;  /* 0x000000120d147290 */ /* 0x000ff6000fffe0ff */
[----:B------:R-:W-:Y:S01]  /*66d0*/  @!UPT UIADD3 URZ, UPT, UPT, URZ, URZ, URZ ;  /* 0x000000fffffff290 */ /* 0x000fe2000fffe0ff */
[----:B------:R-:W-:Y:S01]  /*66e0*/  @P0 R2UR.BROADCAST UR10, R0 ;  /* 0x00000000000a02ca */ /* 0x000fe200008e0000 */
[----:B------:R-:W-:Y:S01]  /*66f0*/  UIADD3 UR28, UPT, UPT, UR14, UR16, URZ ;  /* 0x000000100e1c7290 */ /* 0x000fe2000fffe0ff */
[----:B------:R-:W-:Y:S01]  /*6700*/  @!P1 R2UR UR5, R5 ;  /* 0x00000000050592ca */ /* 0x000fe200000e0000 */
[----:B------:R-:W-:Y:S01]  /*6710*/  UMOV UR52, UR30 ;  /* 0x0000001e00347c82 */ /* 0x000fe20008000000 */
[C---:B------:R-:W-:Y:S01]  /*6720*/  ISETP.NE.AND P0, PT, R10.reuse, 0x2, PT ;  /* 0x000000020a00780c */ /* 0x040fe20003f05270 */
[----:B------:R-:W-:Y:S03]  /*6730*/  UPLOP3.LUT UP4, UPT, UPT, UPT, UPT, 0x80, 0x8 ;  /* 0x000000000008789c */ /* 0x000fe60003f8f070 */
[----:B------:R-:W-:Y:S02]  /*6740*/  SEL R0, RZ, 0x1, P0 ;  /* 0x00000001ff007807 */ /* 0x000fe40000000000 */
[----:B------:R-:W-:Y:S02]  /*6750*/  SEL R10, R10, RZ, P0 ;  /* 0x000000ff0a0a7207 */ /* 0x000fe40000000000 */
[----:B------:R-:W-:Y:S03]  /*6760*/  LOP3.LUT R9, R9, R0, RZ, 0x3c, !PT ;  /* 0x0000000009097212 */ /* 0x000fe600078e3cff */
[----:B------:R1:W-:Y:S01]  /*6770*/  @!UP0 UTMALDG.3D [UR8], [UR4], desc[UR6] ;  /* 0x00000608040085b4 */ /* 0x0003e20008011000 */
[----:B------:R1:W-:Y:S01]  /*6780*/  @!P1 SYNCS.ARRIVE.TRANS64.RED.A0TR RZ, [UR21+0x38], R3 ;  /* 0x00003803ffff99a7 */ /* 0x0003e20008300415 */
[----:B------:R-:W-:Y:S01]  /*6790*/  SYNCS.ARRIVE.TRANS64.RED.A1T0 RZ, [UR44], RZ ;  /* 0x000000ffffff79a7 */ /* 0x000fe2000810042c */
[----:B------:R-:W-:Y:S05]  /*67a0*/  BRA.U UP2, `(.L_x_95) ;  /* 0xfffffff102187547 */ /* 0x000fea000b83ffff */
[----:B-1----:R-:W-:-:S04]  /*67b0*/  SHF.L.U32 R3, R11, 0x1f, RZ ;  /* 0x0000001f0b037819 */ /* 0x002fc800000006ff */
[----:B------:R-:W1:Y:S02]  /*67c0*/  SYNCS.PHASECHK.TRANS64.TRYWAIT P0, [UR21+0x40], R3 ;  /* 0x00004003ff0075a7 */ /* 0x000e640008001115 */
[----:B-1----:R-:W-:Y:S05]  /*67d0*/  @!P0 BRA `(.L_x_96) ;  /* 0x0000007000048947 */ /* 0x002fea0003800000 */
.L_x_181:
[----:B------:R-:W2:Y:S02]  /*67e0*/  SYNCS.PHASECHK.TRANS64.TRYWAIT P0, [UR21+0x48], R3 ;  /* 0x00004803ff0075a7 */ /* 0x000ea40008001115 */
[----:B--2---:R-:W-:Y:S05]  /*67f0*/  @!P0 BRA `(.L_x_97) ;  /* 0x0000007000148947 */ /* 0x004fea0003800000 */
.L_x_183:
[----:B------:R-:W2:Y:S02]  /*6800*/  SYNCS.PHASECHK.TRANS64.TRYWAIT P0, [UR21+0x50], R3 ;  /* 0x00005003ff0075a7 */ /* 0x000ea40008001115 */
[----:B--2---:R-:W-:Y:S05]  /*6810*/  @!P0 BRA `(.L_x_98) ;  /* 0x0000007000248947 */ /* 0x004fea0003800000 */
.L_x_185:
[----:B-1----:R-:W-:-:S07]  /*6820*/  MOV R0, UR21 ;  /* 0x0000001500007c02 */ /* 0x002fce0008000f00 */
.L_x_99:
[----:B-1----:R-:W-:-:S04]  /*6830*/  SHF.L.U32 R3, R11, 0x1f, RZ ;  /* 0x0000001f0b037819 */ /* 0x002fc800000006ff */
[----:B------:R1:W2:Y:S03]  /*6840*/  SYNCS.PHASECHK.TRANS64.TRYWAIT P0, [R0+URZ+0x58], R3 ;  /* 0x00005803000075a7 */ /* 0x0002a600080011ff */
[----:B--2---:R-:W-:Y:S05]  /*6850*/  @!P0 NANOSLEEP.SYNCS 0x989680 ;  /* 0x009896800000895d */ /* 0x004fea0003900000 */
[----:B------:R-:W2:Y:S02]  /*6860*/  @!P0 SYNCS.PHASECHK.TRANS64 P0, [R0+URZ+0x58], R3 ;  /* 0x00005803000085a7 */ /* 0x000ea400080010ff */
[----:B--23--:R-:W-:Y:S05]  /*6870*/  @P0 EXIT ;  /* 0x000000000000094d */ /* 0x00cfea0003800000 */
[----:B------:R-:W-:Y:S05]  /*6880*/  BRA `(.L_x_99) ;  /* 0xfffffffc00e87947 */ /* 0x000fea000383ffff */
.L_x_84:
[----:B------:R-:W-:-:S06]  /*6890*/  UISETP.GE.AND UP0, UPT, UR21, 0x4, UPT ;  /* 0x000000041500788c */ /* 0x000fcc000bf06270 */
[----:B------:R-:W-:-:S13]  /*68a0*/  PLOP3.LUT P0, PT, PT, PT, UP0, 0x80, 0x8 ;  /* 0x000000000008781c */ /* 0x000fda0003f0f008 */
[----:B-1----:R-:W-:Y:S05]  /*68b0*/  @!P0 EXIT ;  /* 0x000000000000894d */ /* 0x002fea0003800000 */
[----:B------:R-:W1:Y:S08]  /*68c0*/  S2UR UR4, SR_CgaCtaId ;  /* 0x00000000000479c3 */ /* 0x000e700000008800 */
[----:B------:R-:W-:Y:S01]  /*68d0*/  BAR.SYNC.DEFER_BLOCKING 0x6, 0xa0 ;  /* 0x0182800000007b1d */ /* 0x000fe20000010000 */
[C---:B------:R-:W-:Y:S01]  /*68e0*/  IMAD.SHL.U32 R0, R152.reuse, 0x40, RZ ;  /* 0x0000004098007824 */ /* 0x040fe200078e00ff */
[C---:B------:R-:W-:Y:S01]  /*68f0*/  LOP3.LUT R138, R152.reuse, 0x1, RZ, 0xc0, !PT ;  /* 0x00000001988a7812 */ /* 0x040fe200078ec0ff */
[----:B------:R-:W-:-:S02]  /*6900*/  IMAD.SHL.U32 R133, R152, 0x8, RZ ;  /* 0x0000000898857824 */ /* 0x000fc400078e00ff */
[----:B------:R-:W-:Y:S02]  /*6910*/  HFMA2 R151, -RZ, RZ, 0, 1.1920928955078125e-07 ;  /* 0x00000002ff977431 */ /* 0x000fe400000001ff */
[----:B------:R-:W-:Y:S01]  /*6920*/  IMAD.U32 R2, R152, 0x10000, RZ ;  /* 0x0001000098027824 */ /* 0x000fe200078e00ff */
[----:B------:R-:W-:Y:S01]  /*6930*/  UMOV UR44, 0x400 ;  /* 0x00000400002c7882 */ /* 0x000fe20000000000 */
[----:B------:R-:W2:Y:S01]  /*6940*/  LDC.64 R136, c[0x0][0xcb0] ;  /* 0x00032c00ff887b82 */ /* 0x000ea20000000a00 */
[----:B------:R-:W-:Y:S01]  /*6950*/  LOP3.LUT R4, R0, 0x1c0, RZ, 0xc0, !PT ;  /* 0x000001c000047812 */ /* 0x000fe200078ec0ff */
[----:B------:R-:W-:Y:S01]  /*6960*/  IMAD.MOV.U32 R150, RZ, RZ, 0x4 ;  /* 0x00000004ff967424 */ /* 0x000fe200078e00ff */
[----:B------:R-:W-:Y:S01]  /*6970*/  ISETP.NE.U32.AND P0, PT, R138, 0x1, PT ;  /* 0x000000018a00780c */ /* 0x000fe20003f05070 */
[----:B------:R-:W-:Y:S01]  /*6980*/  IMAD.MOV.U32 R149, RZ, RZ, 0x1 ;  /* 0x00000001ff957424 */ /* 0x000fe200078e00ff */
[----:B------:R-:W-:Y:S01]  /*6990*/  LOP3.LUT R133, R4, 0x38, R133, 0xf8, !PT ;  /* 0x0000003804857812 */ /* 0x000fe200078ef885 */
[----:B------:R-:W-:Y:S01]  /*69a0*/  IMAD.MOV.U32 R146, RZ, RZ, RZ ;  /* 0x000000ffff927224 */ /* 0x000fe200078e00ff */
[----:B------:R-:W-:Y:S01]  /*69b0*/  LOP3.LUT R2, R2, 0x600000, RZ, 0xc0, !PT ;  /* 0x0060000002027812 */ /* 0x000fe200078ec0ff */
[----:B------:R-:W3:Y:S01]  /*69c0*/  LDC.64 R134, c[0x0][0xca8] ;  /* 0x00032a00ff867b82 */ /* 0x000ee20000000a00 */
[----:B------:R-:W-:Y:S01]  /*69d0*/  R2P PR, R152, 0x6 ;  /* 0x0000000698007804 */ /* 0x000fe20000000000 */
[----:B------:R-:W4:Y:S01]  /*69e0*/  LDCU UR62, c[0x0][0x370] ;  /* 0x00006e00ff3e77ac */ /* 0x000f220008000800 */
[----:B------:R-:W-:-:S02]  /*69f0*/  LOP3.LUT R133, R133, 0x1e00, R0, 0xf8, !PT ;  /* 0x00001e0085857812 */ /* 0x000fc400078ef800 */
[----:B------:R-:W-:Y:S01]  /*6a00*/  P2R R0, PR, RZ, 0x1 ;  /* 0x00000001ff007803 */ /* 0x000fe20000000000 */
[----:B------:R-:W-:Y:S01]  /*6a10*/  UMOV UR38, URZ ;  /* 0x000000ff00267c82 */ /* 0x000fe20008000000 */
[----:B------:R-:W-:Y:S01]  /*6a20*/  LOP3.LUT R152, R152, 0x60, RZ, 0xc0, !PT ;  /* 0x0000006098987812 */ /* 0x000fe200078ec0ff */
[----:B-1----:R-:W-:Y:S01]  /*6a30*/  ULEA UR44, UR4, UR44, 0x18 ;  /* 0x0000002c042c7291 */ /* 0x002fe2000f8ec0ff */
[----:B------:R-:W-:Y:S01]  /*6a40*/  MOV R148, RZ ;  /* 0x000000ff00947202 */ /* 0x000fe20000000f00 */
[----:B------:R-:W1:Y:S01]  /*6a50*/  LDCU.64 UR4, c[0x0][0xc90] ;  /* 0x00019200ff0477ac */ /* 0x000e620008000a00 */
[----:B------:R-:W-:Y:S02]  /*6a60*/  SEL R151, R151, 0xfffffffe, !P1 ;  /* 0xfffffffe97977807 */ /* 0x000fe40004800000 */
[----:B------:R-:W-:Y:S01]  /*6a70*/  SEL R150, R150, 0xfffffffc, !P2 ;  /* 0xfffffffc96967807 */ /* 0x000fe20005000000 */
[----:B------:R-:W2:Y:S03]  /*6a80*/  LDCU UR41, c[0x0][0xf0c] ;  /* 0x0001e180ff2977ac */ /* 0x000ea60008000800 */
[----:B------:R-:W4:Y:S01]  /*6a90*/  LDS R3, [UR44+0xf0] ;  /* 0x0000f02cff037984 */ /* 0x000f220008000800 */
[----:B------:R-:W2:Y:S01]  /*6aa0*/  LDCU UR40, c[0x0][0xf30] ;  /* 0x0001e600ff2877ac */ /* 0x000ea20008000800 */
[----:B------:R-:W2:Y:S01]  /*6ab0*/  LDCU.64 UR60, c[0x0][0xc88] ;  /* 0x00019100ff3c77ac */ /* 0x000ea20008000a00 */
[----:B------:R-:W2:Y:S01]  /*6ac0*/  LDCU.64 UR42, c[0x0][0xf28] ;  /* 0x0001e500ff2a77ac */ /* 0x000ea20008000a00 */
[----:B-1----:R-:W-:Y:S01]  /*6ad0*/  IMAD.U32 R153, RZ, RZ, UR5 ;  /* 0x00000005ff997e24 */ /* 0x002fe2000f8e00ff */
[----:B------:R-:W-:Y:S01]  /*6ae0*/  UIADD3 UR5, UPT, UPT, UR44, 0x98, URZ ;  /* 0x000000982c057890 */ /* 0x000fe2000fffe0ff */
[----:B------:R-:W-:Y:S01]  /*6af0*/  IMAD.U32 R154, RZ, RZ, UR4 ;  /* 0x00000004ff9a7e24 */ /* 0x000fe2000f8e00ff */
[----:B------:R-:W-:-:S02]  /*6b00*/  UIADD3 UR4, UPT, UPT, UR44, 0x400, URZ ;  /* 0x000004002c047890 */ /* 0x000fc4000fffe0ff */
[----:B------:R-:W-:Y:S01]  /*6b10*/  ULOP3.LUT UR5, UR5, 0xfefffff8, URZ, 0xc0, !UPT ;  /* 0xfefffff805057892 */ /* 0x000fe2000f8ec0ff */
[----:B------:R-:W1:Y:S03]  /*6b20*/  LDCU.128 UR56, c[0x0][0xf10] ;  /* 0x0001e200ff3877ac */ /* 0x000e660008000c00 */
[----:B------:R-:W-:Y:S02]  /*6b30*/  IMAD.U32 R144, RZ, RZ, UR4 ;  /* 0x00000004ff907e24 */ /* 0x000fe4000f8e00ff */
[----:B------:R-:W-:Y:S01]  /*6b40*/  IMAD.U32 R155, RZ, RZ, UR5 ;  /* 0x00000005ff9b7e24 */ /* 0x000fe2000f8e00ff */
[----:B------:R-:W1:Y:S01]  /*6b50*/  LDCU UR55, c[0x0][0x374] ;  /* 0x00006e80ff3777ac */ /* 0x000e620008000800 */
[----:B------:R-:W-:Y:S01]  /*6b60*/  UMOV UR54, URZ ;  /* 0x000000ff00367c82 */ /* 0x000fe20008000000 */
[----:B------:R-:W-:Y:S01]  /*6b70*/  UMOV UR47, URZ ;  /* 0x000000ff002f7c82 */ /* 0x000fe20008000000 */
[----:B--234-:R-:W-:-:S07]  /*6b80*/  IMAD.IADD R2, R3, 0x1, R2 ;  /* 0x0000000103027824 */ /* 0x01cfce00078e0202 */
.L_x_144:
[----:B-1----:R-:W-:Y:S02]  /*6b90*/  LEA R8, R146, UR44, 0x3 ;  /* 0x0000002c92087c11 */ /* 0x002fe4000f8e18ff */
[----:B------:R-:W-:Y:S02]  /*6ba0*/  SHF.L.U32 R3, R148, 0x1f, RZ ;  /* 0x0000001f94037819 */ /* 0x000fe400000006ff */
[----:B------:R-:W-:Y:S02]  /*6bb0*/  LEA R5, R146, UR44, 0x4 ;  /* 0x0000002c92057c11 */ /* 0x000fe4000f8e20ff */
[----:B--2---:R-:W2:Y:S02]  /*6bc0*/  SYNCS.PHASECHK.TRANS64.TRYWAIT P0, [R8+URZ+0x70], R3 ;  /* 0x00007003080075a7 */ /* 0x004ea400080011ff */
[----:B--2---:R-:W-:Y:S05]  /*6bd0*/  @!P0 BRA `(.L_x_100) ;  /* 0x0000006c004c8947 */ /* 0x004fea0003800000 */
.L_x_186:
[----:B------:R-:W3:Y:S01]  /*6be0*/  LDS.128 R4, [R5+0xd0] ;  /* 0x0000d00005047984 */ /* 0x000ee20000000c00 */
[----:B------:R-:W-:Y:S01]  /*6bf0*/  UISETP.GE.AND UP0, UPT, UR45, 0x1, UPT ;  /* 0x000000012d00788c */ /* 0x000fe2000bf06270 */
[----:B------:R-:W-:Y:S01]  /*6c00*/  @!PT LDS RZ, [RZ] ;  /* 0x00000000fffff984 */ /* 0x000fe20000000800 */
[----:B------:R-:W-:Y:S01]  /*6c10*/  @!PT LDS RZ, [RZ] ;  /* 0x00000000fffff984 */ /* 0x000fe20000000800 */
[----:B------:R-:W-:Y:S01]  /*6c20*/  @!PT LDS RZ, [RZ] ;  /* 0x00000000fffff984 */ /* 0x000fe20000000800 */
[----:B------:R-:W-:Y:S01]  /*6c30*/  @!PT LDS RZ, [RZ] ;  /* 0x00000000fffff984 */ /* 0x000fe20000000800 */
[----:B------:R4:W-:Y:S06]  /*6c40*/  MEMBAR.ALL.CTA ;  /* 0x0000000000007992 */ /* 0x0009ec0000008000 */
[----:B----4-:R-:W4:Y:S01]  /*6c50*/  FENCE.VIEW.ASYNC.S ;  /* 0x00000000000073c6 */ /* 0x010f220000000000 */
[----:B---3--:R-:W-:Y:S11]  /*6c60*/  LOP3.LUT P0, RZ, R6, 0x1, RZ, 0xc0, !PT ;  /* 0x0000000106ff7812 */ /* 0x008ff6000780c0ff */
[----:B------:R-:W-:Y:S02]  /*6c70*/  @!UPT UIADD3 URZ, UPT, UPT, URZ, URZ, URZ ;  /* 0x000000fffffff290 */ /* 0x000fe4000fffe0ff */
[----:B----4-:R-:W-:Y:S01]  /*6c80*/  VOTEU.ANY UP1, P0 ;  /* 0x0000000000ff7886 */ /* 0x010fe20000020100 */
[----:B------:R-:W-:Y:S01]  /*6c90*/  PLOP3.LUT P0, PT, PT, PT, UP1, 0x80, 0x8 ;  /* 0x000000000008781c */ /* 0x000fe20003f0f018 */
[----:B------:R-:W-:Y:S06]  /*6ca0*/  UP2UR UR4, UPR, URZ, 0x2 ;  /* 0x00000002ff047883 */ /* 0x000fec0008000000 */
[----:B------:R-:W-:Y:S06]  /*6cb0*/  IMAD.U32 R156, RZ, RZ, UR4 ;  /* 0x00000004ff9c7e24 */ /* 0x000fec000f8e00ff */
[----:B------:R-:W-:Y:S02]  /*6cc0*/  @P0 SHF.R.U32.HI R0, RZ, 0x10, R5 ;  /* 0x00000010ff000819 */ /* 0x000fe40000011605 */
[----:B--2---:R-:W-:Y:S02]  /*6cd0*/  @P0 MOV R3, R4 ;  /* 0x0000000400030202 */ /* 0x004fe40000000f00 */
        /* <DEDUP_REMOVED lines=11> */
[----:B------:R-:W3:Y:S01]  /*6d90*/  LDCU UR12, c[0x0][0xf20] ;  /* 0x0001e400ff0c77ac */ /* 0x000ee20008000800 */
[----:B-1----:R-:W-:Y:S02]  /*6da0*/  UIMAD.WIDE.U32 UR4, UR55, UR59, URZ ;  /* 0x0000003b370472a5 */ /* 0x002fe4000f8e00ff */
[----:B------:R-:W-:Y:S02]  /*6db0*/  UIMAD.WIDE.U32 UR6, UR62, UR56, URZ ;  /* 0x000000383e0672a5 */ /* 0x000fe4000f8e00ff */
[----:B------:R-:W-:Y:S02]  /*6dc0*/  UISETP.NE.AND UP0, UPT, UR58, 0x1, UPT ;  /* 0x000000013a00788c */ /* 0x000fe4000bf05270 */
[----:B------:R-:W-:Y:S02]  /*6dd0*/  UIMAD.WIDE.U32 UR8, UR36, UR59, URZ ;  /* 0x0000003b240872a5 */ /* 0x000fe4000f8e00ff */
[----:B------:R-:W-:Y:S02]  /*6de0*/  UISETP.NE.AND UP1, UPT, UR41, 0x1, UPT ;  /* 0x000000012900788c */ /* 0x000fe4000bf25270 */
[----:B------:R-:W-:Y:S02]  /*6df0*/  UIMAD.WIDE.U32 UR10, UR37, UR56, URZ ;  /* 0x00000038250a72a5 */ /* 0x000fe4000f8e00ff */
[----:B------:R-:W-:Y:S01]  /*6e00*/  UISETP.NE.AND UP2, UPT, UR45, 0x1, UPT ;  /* 0x000000012d00788c */ /* 0x000fe2000bf45270 */
[----:B------:R-:W-:Y:S02]  /*6e10*/  UMOV UR4, UR5 ;  /* 0x0000000500047c82 */ /* 0x000fe40008000000 */
[----:B---3--:R-:W-:Y:S03]  /*6e20*/  USHF.R.U32.HI UR5, URZ, UR12, UR4 ;  /* 0x0000000cff057299 */ /* 0x008fe60008011604 */
[----:B------:R-:W-:Y:S02]  /*6e30*/  UMOV UR4, UR7 ;  /* 0x0000000700047c82 */ /* 0x000fe40008000000 */
[----:B------:R-:W-:Y:S02]  /*6e40*/  USHF.R.U32.HI UR7, URZ, UR57, UR4 ;  /* 0x00000039ff077299 */ /* 0x000fe40008011604 */
[----:B------:R-:W-:Y:S02]  /*6e50*/  USEL UR4, UR55, UR5, !UP0 ;  /* 0x0000000537047287 */ /* 0x000fe4000c000000 */
[----:B------:R-:W-:Y:S01]  /*6e60*/  USEL UR7, UR62, UR7, !UP1 ;  /* 0x000000073e077287 */ /* 0x000fe2000c800000 */
[----:B------:R-:W-:Y:S01]  /*6e70*/  UMOV UR5, UR9 ;  /* 0x0000000900057c82 */ /* 0x000fe20008000000 */
[----:B------:R-:W-:Y:S02]  /*6e80*/  UIMAD.WIDE.U32 UR8, UR4, UR42, URZ ;  /* 0x0000002a040872a5 */ /* 0x000fe4000f8e00ff */
[----:B------:R-:W-:Y:S03]  /*6e90*/  USHF.R.U32.HI UR6, URZ, UR12, UR5 ;  /* 0x0000000cff067299 */ /* 0x000fe60008011605 */
[----:B------:R-:W-:Y:S01]  /*6ea0*/  UMOV UR5, UR11 ;  /* 0x0000000b00057c82 */ /* 0x000fe20008000000 */
[----:B------:R-:W-:Y:S02]  /*6eb0*/  UIMAD.WIDE.U32 UR10, UR7, UR42, URZ ;  /* 0x0000002a070a72a5 */ /* 0x000fe4000f8e00ff */
[----:B------:R-:W-:Y:S02]  /*6ec0*/  USEL UR6, UR36, UR6, !UP0 ;  /* 0x0000000624067287 */ /* 0x000fe4000c000000 */
[----:B------:R-:W-:Y:S01]  /*6ed0*/  USHF.R.U32.HI UR5, URZ, UR57, UR5 ;  /* 0x00000039ff057299 */ /* 0x000fe20008011605 */
[----:B------:R-:W-:Y:S02]  /*6ee0*/  UMOV UR8, UR9 ;  /* 0x0000000900087c82 */ /* 0x000fe40008000000 */
[----:B------:R-:W-:Y:S01]  /*6ef0*/  UMOV UR10, UR11 ;  /* 0x0000000b000a7c82 */ /* 0x000fe20008000000 */
[----:B------:R-:W-:Y:S02]  /*6f00*/  @UP2 USHF.R.U32.HI UR4, URZ, UR43, UR8 ;  /* 0x0000002bff042299 */ /* 0x000fe40008011608 */
[----:B------:R-:W-:Y:S02]  /*6f10*/  @UP2 USHF.R.U32.HI UR7, URZ, UR43, UR10 ;  /* 0x0000002bff072299 */ /* 0x000fe4000801160a */
[----:B------:R-:W-:Y:S02]  /*6f20*/  UIMAD UR4, UR45, UR4, URZ ;  /* 0x000000042d0472a4 */ /* 0x000fe4000f8e02ff */
[----:B------:R-:W-:Y:S02]  /*6f30*/  UIMAD.WIDE.U32 UR10, UR6, UR42, URZ ;  /* 0x0000002a060a72a5 */ /* 0x000fe4000f8e00ff */
[----:B------:R-:W-:Y:S02]  /*6f40*/  USEL UR5, UR37, UR5, !UP1 ;  /* 0x0000000525057287 */ /* 0x000fe4000c800000 */
[----:B------:R-:W-:Y:S02]  /*6f50*/  UIMAD UR8, UR45, UR7, URZ ;  /* 0x000000072d0872a4 */ /* 0x000fe4000f8e02ff */
[----:B------:R-:W-:Y:S03]  /*6f60*/  UISETP.GE.AND UP0, UPT, UR6, UR4, UPT ;  /* 0x000000040600728c */ /* 0x000fe6000bf06270 */
[----:B------:R-:W-:Y:S01]  /*6f70*/  UMOV UR4, UR11 ;  /* 0x0000000b00047c82 */ /* 0x000fe20008000000 */
[----:B------:R-:W-:Y:S02]  /*6f80*/  UISETP.GE.OR UP0, UPT, UR5, UR8, UP0 ;  /* 0x000000080500728c */ /* 0x000fe40008706670 */
[----:B------:R-:W-:Y:S02]  /*6f90*/  USHF.R.U32.HI UR4, URZ, UR43, UR4 ;  /* 0x0000002bff047299 */ /* 0x000fe40008011604 */
[----:B------:R-:W-:Y:S02]  /*6fa0*/  UIMAD.WIDE.U32 UR8, UR5, UR42, URZ ;  /* 0x0000002a050872a5 */ /* 0x000fe4000f8e00ff */
[----:B------:R-:W-:Y:S02]  /*6fb0*/  USEL UR11, UR6, UR4, !UP2 ;  /* 0x00000004060b7287 */ /* 0x000fe4000d000000 */
[----:B------:R-:W-:Y:S02]  /*6fc0*/  UIADD3 UR8, UPT, UPT, -UR5, URZ, URZ ;  /* 0x000000ff05087290 */ /* 0x000fe4000fffe1ff */
[----:B------:R-:W-:Y:S01]  /*6fd0*/  UIADD3 UR10, UPT, UPT, -UR11, URZ, URZ ;  /* 0x000000ff0b0a7290 */ /* 0x000fe2000fffe1ff */
[----:B------:R-:W-:Y:S01]  /*6fe0*/  @!UP0 UMOV UR4, UR9 ;  /* 0x0000000900048c82 */ /* 0x000fe20008000000 */
[----:B------:R-:W-:Y:S02]  /*6ff0*/  UIADD3 UR9, UPT, UPT, -UR6, URZ, URZ ;  /* 0x000000ff06097290 */ /* 0x000fe4000fffe1ff */
[----:B------:R-:W-:Y:S02]  /*7000*/  @!UP0 USHF.R.U32.HI UR4, URZ, UR43, UR4 ;  /* 0x0000002bff048299 */ /* 0x000fe40008011604 */
[----:B------:R-:W-:Y:S02]  /*7010*/  UIMAD UR10, UR45, UR10, UR6 ;  /* 0x0000000a2d0a72a4 */ /* 0x000fe4000f8e0206 */
[----:B------:R-:W-:Y:S04]  /*7020*/  @!UP0 USEL UR4, UR5, UR4, !UP2 ;  /* 0x0000000405048287 */ /* 0x000fe8000d000000 */
[----:B------:R-:W-:Y:S02]  /*7030*/  @!UP0 UIMAD UR10, UR7, UR10, UR4 ;  /* 0x0000000a070a82a4 */ /* 0x000fe4000f8e0204 */
[----:B------:R-:W-:Y:S02]  /*7040*/  @!UP0 UIADD3 UR11, UPT, UPT, UR11, -UR4, URZ ;  /* 0x800000040b0b8290 */ /* 0x000fe4000fffe0ff */
[----:B------:R-:W-:Y:S02]  /*7050*/  UIMAD UR7, UR41, UR8, UR37 ;  /* 0x00000008290772a4 */ /* 0x000fe4000f8e0225 */
[----:B------:R-:W-:Y:S02]  /*7060*/  @!UP0 UIMAD UR6, UR11, UR45, UR5 ;  /* 0x0000002d0b0682a4 */ /* 0x000fe4000f8e0205 */
[----:B------:R-:W-:Y:S01]  /*7070*/  UIMAD UR4, UR58, UR9, UR36 ;  /* 0x000000093a0472a4 */ /* 0x000fe2000f8e0224 */
[----:B------:R-:W-:Y:S02]  /*7080*/  @!UP0 UMOV UR5, UR10 ;  /* 0x0000000a00058c82 */ /* 0x000fe40008000000 */
[----:B------:R-:W-:Y:S02]  /*7090*/  UIMAD UR37, UR5, UR41, UR7 ;  /* 0x00000029052572a4 */ /* 0x000fe4000f8e0207 */
[----:B------:R-:W-:Y:S11]  /*70a0*/  UIMAD UR36, UR6, UR58, UR4 ;  /* 0x0000003a062472a4 */ /* 0x000ff6000f8e0204 */
[----:B------:R-:W-:Y:S01]  /*70b0*/  @!UPT UIADD3 URZ, UPT, UPT, URZ, URZ, URZ ;  /* 0x000000fffffff290 */ /* 0x000fe2000fffe0ff */
.L_x_101:
[----:B------:R-:W-:Y:S01]  /*70c0*/  UISETP.NE.AND UP0, UPT, UR40, 0x1, UPT ;  /* 0x000000012800788c */ /* 0x000fe2000bf05270 */
[----:B------:R-:W-:Y:S01]  /*70d0*/  LOP3.LUT P0, RZ, R144, 0x3f0, RZ, 0xc0, !PT ;  /* 0x000003f090ff7812 */ /* 0x000fe2000780c0ff */
[----:B------:R-:W-:Y:S01]  /*70e0*/  USHF.L.U32 UR53, UR20, 0x8, URZ ;  /* 0x0000000814357899 */ /* 0x000fe200080006ff */
[----:B------:R-:W-:Y:S01]  /*70f0*/  BSSY.RECONVERGENT B6, `(.L_x_102) ;  /* 0x0000034000067945 */ /* 0x000fe20003800200 */
[----:B------:R-:W-:Y:S01]  /*7100*/  USHF.L.U32 UR50, UR28, 0x7, URZ ;  /* 0x000000071c327899 */ /* 0x000fe200080006ff */
[----:B------:R-:W-:Y:S06]  /*7110*/  IADD3 R146, PT, PT, R146, 0x1, RZ ;  /* 0x0000000192927810 */ /* 0x000fec0007ffe0ff */
[----:B------:R-:W3:Y:S01]  /*7120*/  @!UP0 LDCU.128 UR12, c[0x0][0xf10] ;  /* 0x0001e200ff0c87ac */ /* 0x000ee20008000c00 */
[----:B------:R-:W4:Y:S01]  /*7130*/  @!UP0 LDCU UR5, c[0x0][0xf0c] ;  /* 0x0001e180ff0587ac */ /* 0x000f220008000800 */
[----:B------:R-:W1:Y:S01]  /*7140*/  @!UP0 LDCU UR10, c[0x0][0xf20] ;  /* 0x0001e400ff0a87ac */ /* 0x000e620008000800 */
[----:B---3--:R-:W-:Y:S02]  /*7150*/  UIMAD.WIDE.U32 UR8, UR37, UR12, URZ ;  /* 0x0000000c250872a5 */ /* 0x008fe4000f8e00ff */
[----:B------:R-:W-:Y:S02]  /*7160*/  UIMAD.WIDE.U32 UR6, UR36, UR15, URZ ;  /* 0x0000000f240672a5 */ /* 0x000fe4000f8e00ff */
[----:B------:R-:W-:Y:S03]  /*7170*/  @!UP0 UISETP.NE.AND UP1, UPT, UR14, 0x1, UPT ;  /* 0x000000010e00888c */ /* 0x000fe6000bf25270 */
[----:B------:R-:W-:Y:S01]  /*7180*/  @!UP0 UMOV UR4, UR9 ;  /* 0x0000000900048c82 */ /* 0x000fe20008000000 */
[----:B----4-:R-:W-:Y:S02]  /*7190*/  @!UP0 UISETP.NE.AND UP2, UPT, UR5, 0x1, UPT ;  /* 0x000000010500888c */ /* 0x010fe4000bf45270 */
[----:B------:R-:W-:Y:S01]  /*71a0*/  @!UP0 USHF.R.U32.HI UR4, URZ, UR13, UR4 ;  /* 0x0000000dff048299 */ /* 0x000fe20008011604 */
[----:B------:R-:W-:Y:S02]  /*71b0*/  @!UP0 UMOV UR6, UR7 ;  /* 0x0000000700068c82 */ /* 0x000fe40008000000 */
[----:B-1----:R-:W-:Y:S02]  /*71c0*/  @!UP0 USHF.R.U32.HI UR6, URZ, UR10, UR6 ;  /* 0x0000000aff068299 */ /* 0x002fe40008011606 */
[----:B------:R-:W-:Y:S02]  /*71d0*/  @!UP0 USEL UR7, UR37, UR4, !UP2 ;  /* 0x0000000425078287 */ /* 0x000fe4000d000000 */
[----:B------:R-:W-:Y:S04]  /*71e0*/  @!UP0 USEL UR6, UR36, UR6, !UP1 ;  /* 0x0000000624068287 */ /* 0x000fe8000c800000 */
[----:B------:R-:W-:Y:S02]  /*71f0*/  @!UP0 UIADD3 UR4, UPT, UPT, -UR7, UR6, URZ ;  /* 0x0000000607048290 */ /* 0x000fe4000fffe1ff */
[----:B------:R-:W-:Y:S02]  /*7200*/  @!UP0 UIADD3 UR6, UPT, UPT, UR7, -UR6, URZ ;  /* 0x8000000607068290 */ /* 0x000fe4000fffe0ff */
[----:B------:R-:W-:Y:S02]  /*7210*/  @!UP0 UIMAD UR37, UR4, UR5, UR37 ;  /* 0x00000005042582a4 */ /* 0x000fe4000f8e0225 */
[----:B------:R-:W-:Y:S01]  /*7220*/  @!UP0 UIMAD UR36, UR6, UR14, UR36 ;  /* 0x0000000e062482a4 */ /* 0x000fe2000f8e0224 */
[----:B------:R-:W-:Y:S11]  /*7230*/  @!P0 BRA `(.L_x_103) ;  /* 0x00000000007c8947 */ /* 0x000ff60003800000 */
[----:B------:R-:W1:Y:S01]  /*7240*/  LDCU.64 UR8, c[0x4][0x80] ;  /* 0x01001000ff0877ac */ /* 0x000e620008000a00 */
[----:B------:R-:W-:Y:S01]  /*7250*/  MOV R16, 0x0 ;  /* 0x0000000000107802 */ /* 0x000fe20000000f00 */
[----:B------:R-:W-:Y:S02]  /*7260*/  HFMA2 R12, -RZ, RZ, 0, 5.9604644775390625e-08 ;  /* 0x00000001ff0c7431 */ /* 0x000fe400000001ff */
[----:B------:R-:W-:Y:S01]  /*7270*/  IMAD.MOV.U32 R8, RZ, RZ, 0x70 ;  /* 0x00000070ff087424 */ /* 0x000fe200078e00ff */
[----:B------:R3:W4:Y:S01]  /*7280*/  LDC.64 R14, c[0x4][R16] ;  /* 0x01000000100e7b82 */ /* 0x0007220000000a00 */
[----:B------:R-:W2:Y:S01]  /*7290*/  LDCU.64 UR6, c[0x4][0x88] ;  /* 0x01001100ff0677ac */ /* 0x000ea20008000a00 */
[----:B------:R-:W-:Y:S01]  /*72a0*/  IMAD.MOV.U32 R13, RZ, RZ, RZ ;  /* 0x000000ffff0d7224 */ /* 0x000fe200078e00ff */
[----:B------:R-:W2:Y:S01]  /*72b0*/  LDCU.64 UR4, c[0x4][0x8] ;  /* 0x01000100ff0477ac */ /* 0x000ea20008000a00 */
[----:B-1----:R-:W-:Y:S01]  /*72c0*/  MOV R5, UR9 ;  /* 0x0000000900057c02 */ /* 0x002fe20008000f00 */
[----:B------:R-:W-:Y:S01]  /*72d0*/  IMAD.U32 R4, RZ, RZ, UR8 ;  /* 0x00000008ff047e24 */ /* 0x000fe2000f8e00ff */
[----:B--2---:R-:W-:Y:S01]  /*72e0*/  MOV R7, UR7 ;  /* 0x0000000700077c02 */ /* 0x004fe20008000f00 */
[----:B------:R-:W-:Y:S01]  /*72f0*/  IMAD.U32 R6, RZ, RZ, UR6 ;  /* 0x00000006ff067e24 */ /* 0x000fe2000f8e00ff */
[----:B------:R-:W-:Y:S01]  /*7300*/  MOV R11, UR5 ;  /* 0x00000005000b7c02 */ /* 0x000fe20008000f00 */
[----:B------:R-:W-:Y:S02]  /*7310*/  IMAD.U32 R10, RZ, RZ, UR4 ;  /* 0x00000004ff0a7e24 */ /* 0x000fe4000f8e00ff */
[----:B------:R-:W-:Y:S07]  /*7320*/  LEPC R20, `(.L_x_104) ;  /* 0x000000001014794e */ /* 0x000fee0000000000 */
[----:B---345:R-:W-:Y:S05]  /*7330*/  CALL.ABS.NOINC R14 ;  /* 0x000000000e007343 */ /* 0x038fea0003c00000 */
.L_x_104:
[----:B------:R-:W1:Y:S01]  /*7340*/  LDCU.64 UR8, c[0x4][0x80] ;  /* 0x01001000ff0877ac */ /* 0x000e620008000a00 */
[----:B------:R-:W2:Y:S01]  /*7350*/  LDC.64 R16, c[0x4][R16] ;  /* 0x0100000010107b82 */ /* 0x000ea20000000a00 */
[----:B------:R-:W-:Y:S02]  /*7360*/  HFMA2 R12, -RZ, RZ, 0, 5.9604644775390625e-08 ;  /* 0x00000001ff0c7431 */ /* 0x000fe400000001ff */
[----:B------:R-:W-:Y:S02]  /*7370*/  IMAD.MOV.U32 R8, RZ, RZ, 0x70 ;  /* 0x00000070ff087424 */ /* 0x000fe400078e00ff */
[----:B------:R-:W-:Y:S01]  /*7380*/  IMAD.MOV.U32 R13, RZ, RZ, RZ ;  /* 0x000000ffff0d7224 */ /* 0x000fe200078e00ff */
[----:B------:R-:W3:Y:S01]  /*7390*/  LDCU.64 UR6, c[0x4][0x88] ;  /* 0x01001100ff0677ac */ /* 0x000ee20008000a00 */
[----:B------:R-:W4:Y:S01]  /*73a0*/  LDCU.64 UR4, c[0x4][0x8] ;  /* 0x01000100ff0477ac */ /* 0x000f220008000a00 */
[----:B-1----:R-:W-:Y:S02]  /*73b0*/  MOV R4, UR8 ;  /* 0x0000000800047c02 */ /* 0x002fe40008000f00 */
[----:B------:R-:W-:Y:S02]  /*73c0*/  MOV R5, UR9 ;  /* 0x0000000900057c02 */ /* 0x000fe40008000f00 */
[----:B---3--:R-:W-:Y:S01]  /*73d0*/  MOV R7, UR7 ;  /* 0x0000000700077c02 */ /* 0x008fe20008000f00 */
[----:B------:R-:W-:Y:S01]  /*73e0*/  IMAD.U32 R6, RZ, RZ, UR6 ;  /* 0x00000006ff067e24 */ /* 0x000fe2000f8e00ff */
[----:B----4-:R-:W-:Y:S01]  /*73f0*/  MOV R11, UR5 ;  /* 0x00000005000b7c02 */ /* 0x010fe20008000f00 */
[----:B------:R-:W-:Y:S02]  /*7400*/  IMAD.U32 R10, RZ, RZ, UR4 ;  /* 0x00000004ff0a7e24 */ /* 0x000fe4000f8e00ff */
[----:B------:R-:W-:Y:S07]  /*7410*/  LEPC R20, `(.L_x_103) ;  /* 0x000000001014794e */ /* 0x000fee0000000000 */
[----:B--2---:R-:W-:Y:S05]  /*7420*/  CALL.ABS.NOINC R16 ;  /* 0x0000000010007343 */ /* 0x004fea0003c00000 */
.L_x_103:
[----:B------:R-:W-:Y:S05]  /*7430*/  BSYNC.RECONVERGENT B6 ;  /* 0x0000000000067941 */ /* 0x000fea0003800200 */
.L_x_102:
[----:B------:R-:W-:Y:S02]  /*7440*/  R2UR UR6, R143 ;  /* 0x000000008f0672ca */ /* 0x000fe400000e0000 */
[----:B------:R-:W-:Y:S02]  /*7450*/  R2UR UR5, R154 ;  /* 0x000000009a0572ca */ /* 0x000fe400000e0000 */
[----:B------:R-:W-:Y:S02]  /*7460*/  R2UR UR4, R153 ;  /* 0x00000000990472ca */ /* 0x000fe400000e0000 */
[----:B------:R-:W-:Y:S02]  /*7470*/  ISETP.NE.U32.AND P4, PT, R136, RZ, PT ;  /* 0x000000ff8800720c */ /* 0x000fe40003f85070 */
[----:B------:R-:W-:Y:S02]  /*7480*/  ISETP.NE.U32.AND P2, PT, RZ, UR60, PT ;  /* 0x0000003cff007c0c */ /* 0x000fe4000bf45070 */
[----:B------:R-:W-:Y:S02]  /*7490*/  ISETP.NE.AND.EX P4, PT, R137, RZ, PT, P4 ;  /* 0x000000ff8900720c */ /* 0x000fe40003f85340 */
[----:B------:R-:W-:Y:S01]  /*74a0*/  ISETP.NE.AND.EX P2, PT, RZ, UR61, PT, P2 ;  /* 0x0000003dff007c0c */ /* 0x000fe2000bf45320 */
[----:B------:R-:W-:Y:S02]  /*74b0*/  UISETP.NE.AND UP2, UPT, UR6, URZ, UPT ;  /* 0x000000ff0600728c */ /* 0x000fe4000bf45270 */
[----:B------:R-:W-:Y:S04]  /*74c0*/  UISETP.NE.U32.AND UP0, UPT, UR5, URZ, UPT ;  /* 0x000000ff0500728c */ /* 0x000fe8000bf05070 */
[----:B------:R-:W-:Y:S01]  /*74d0*/  UISETP.NE.AND.EX UP1, UPT, UR4, URZ, UPT, UP0 ;  /* 0x000000ff0400728c */ /* 0x000fe2000bf25300 */
[----:B------:R-:W-:Y:S01]  /*74e0*/  PLOP3.LUT P1, PT, PT, PT, UP2, 0x80, 0x8 ;  /* 0x000000000008781c */ /* 0x000fe20003f2f028 */
[----:B------:R-:W-:Y:S03]  /*74f0*/  UPLOP3.LUT UP0, UPT, UPT, UPT, UPT, 0x40, 0x4 ;  /* 0x000000000004789c */ /* 0x000fe60003f0e870 */
[----:B------:R-:W-:Y:S06]  /*7500*/  @UP2 UPLOP3.LUT UP0, UPT, UPT, UPT, UP1, 0x80, 0x8 ;  /* 0x000000000008289c */ /* 0x000fec0003f0f010 */
[----:B------:R-:W-:Y:S01]  /*7510*/  PLOP3.LUT P0, PT, PT, PT, UP0, 0x80, 0x8 ;  /* 0x000000000008781c */ /* 0x000fe20003f0f008 */
[----:B------:R-:W-:Y:S01]  /*7520*/  @!UPT UIADD3 URZ, UPT, UPT, URZ, URZ, URZ ;  /* 0x000000fffffff290 */ /* 0x000fe2000fffe0ff */
[----:B------:R-:W-:Y:S11]  /*7530*/  BRA.U !UP1, `(.L_x_105) ;  /* 0x0000000109407547 */ /* 0x000ff6000b800000 */
[----:B------:R-:W-:Y:S01]  /*7540*/  UISETP.NE.U32.AND UP0, UPT, UR60, URZ, UPT ;  /* 0x000000ff3c00728c */ /* 0x000fe2000bf05070 */
[----:B------:R-:W-:Y:S01]  /*7550*/  R2UR UR6, R154 ;  /* 0x000000009a0672ca */ /* 0x000fe200000e0000 */
[----:B------:R-:W1:Y:S01]  /*7560*/  LDCU.64 UR8, c[0x0][0x358] ;  /* 0x00006b00ff0877ac */ /* 0x000e620008000a00 */
[----:B------:R-:W-:Y:S02]  /*7570*/  HFMA2 R139, -RZ, RZ, 0, 5.9604644775390625e-08 ;  /* 0x00000001ff8b7431 */ /* 0x000fe400000001ff */
[----:B--2---:R-:W-:Y:S01]  /*7580*/  IMAD.MOV.U32 R0, RZ, RZ, 0x1 ;  /* 0x00000001ff007424 */ /* 0x004fe200078e00ff */
[----:B------:R-:W-:Y:S06]  /*7590*/  UISETP.NE.AND.EX UP0, UPT, UR61, URZ, UPT, UP0 ;  /* 0x000000ff3d00728c */ /* 0x000fec000bf05300 */
[----:B------:R-:W-:Y:S05]  /*75a0*/  PLOP3.LUT P3, PT, PT, PT, UP0, 0x80, 0x8 ;  /* 0x000000000008781c */ /* 0x000fea0003f6f008 */
[----:B------:R-:W2:Y:S01]  /*75b0*/  @UP0 LDCU.64 UR4, c[0x0][0xc88] ;  /* 0x00019100ff0407ac */ /* 0x000ea20008000a00 */
[----:B------:R-:W-:Y:S07]  /*75c0*/  @UP0 UIMAD UR6, UR52, UR6, URZ ;  /* 0x00000006340602a4 */ /* 0x000fee000f8e02ff */
[----:B------:R-:W-:Y:S01]  /*75d0*/  @!P3 PRMT R139, R0, 0x7610, R139 ;  /* 0x00007610008bb816 */ /* 0x000fe2000000008b */
[----:B--2---:R-:W-:Y:S06]  /*75e0*/  @UP0 UIMAD.WIDE UR4, UR6, 0x4, UR4 ;  /* 0x00000004060408a5 */ /* 0x004fec000f8e0204 */
[----:B------:R-:W-:Y:S02]  /*75f0*/  IMAD.U32 R4, RZ, RZ, UR4 ;  /* 0x00000004ff047e24 */ /* 0x000fe4000f8e00ff */
[----:B------:R-:W-:Y:S03]  /*7600*/  IMAD.U32 R5, RZ, RZ, UR5 ;  /* 0x00000005ff057e24 */ /* 0x000fe6000f8e00ff */
[----:B------:R-:W2:Y:S02]  /*7610*/  @!UP0 LDCU UR4, c[0x0][0xc80] ;  /* 0x00019000ff0487ac */ /* 0x000ea40008000800 */
[----:B-1---5:R1:W5:Y:S02]  /*7620*/  @P3 LDG.E R71, desc[UR8][R4.64] ;  /* 0x0000000804473981 */ /* 0x022364000c1e1900 */
[----:B-12---:R-:W-:Y:S02]  /*7630*/  @!P3 MOV R71, UR4 ;  /* 0x000000040047bc02 */ /* 0x006fe40008000f00 */
.L_x_105:
[----:B------:R-:W-:Y:S05]  /*7640*/  @!P4 BRA `(.L_x_106) ;  /* 0x000000000024c947 */ /* 0x000fea0003800000 */
[----:B------:R-:W-:Y:S01]  /*7650*/  ISETP.NE.U32.AND P3, PT, R134, RZ, PT ;  /* 0x000000ff8600720c */ /* 0x000fe20003f65070 */
[----:B------:R-:W1:Y:S03]  /*7660*/  LDCU.64 UR4, c[0x0][0x358] ;  /* 0x00006b00ff0477ac */ /* 0x000e660008000a00 */
[----:B------:R-:W-:Y:S11]  /*7670*/  ISETP.NE.AND.EX P3, PT, R135, RZ, PT, P3 ;  /* 0x000000ff8700720c */ /* 0x000ff60003f65330 */
[----:B------:R-:W-:Y:S02]  /*7680*/  @!UPT UIADD3 URZ, UPT, UPT, URZ, URZ, URZ ;  /* 0x000000fffffff290 */ /* 0x000fe4000fffe0ff */
[----:B------:R-:W3:Y:S01]  /*7690*/  @P3 LDC.64 R4, c[0x0][0xca8] ;  /* 0x00032a00ff043b82 */ /* 0x000ee20000000a00 */
[----:B--2---:R-:W-:Y:S04]  /*76a0*/  @P3 IMAD R0, R136, UR52, RZ ;  /* 0x0000003488003c24 */ /* 0x004fe8000f8e02ff */
[----:B---3--:R-:W-:Y:S05]  /*76b0*/  @P3 IMAD.WIDE R4, R0, 0x4, R4 ;  /* 0x0000000400043825 */ /* 0x008fea00078e0204 */
[----:B-1---5:R1:W5:Y:S02]  /*76c0*/  @P3 LDG.E R68, desc[UR4][R4.64] ;  /* 0x0000000404443981 */ /* 0x022364000c1e1900 */
[----:B-1----:R-:W3:Y:S02]  /*76d0*/  @!P3 LDC R68, c[0x0][0xca0] ;  /* 0x00032800ff44bb82 */ /* 0x002ee40000000800 */
.L_x_106:
[----:B-----5:R-:W-:Y:S01]  /*76e0*/  FSETP.NEU.AND P3, PT, R71, RZ, PT ;  /* 0x000000ff4700720b */ /* 0x020fe20003f6d000 */
[----:B------:R-:W-:Y:S01]  /*76f0*/  IMAD.SHL.U32 R164, R133, 0x2, RZ ;  /* 0x0000000285a47824 */ /* 0x000fe200078e00ff */
[----:B------:R-:W-:Y:S01]  /*7700*/  SEL R5, RZ, 0xffffffff, P2 ;  /* 0xffffffffff057807 */ /* 0x000fe20001000000 */
[----:B------:R-:W-:Y:S01]  /*7710*/  IMAD.SHL.U32 R78, R150, 0x10, RZ ;  /* 0x00000010964e7824 */ /* 0x000fe200078e00ff */
[----:B------:R-:W-:Y:S01]  /*7720*/  @P1 LOP3.LUT P2, RZ, R139, 0xff, RZ, 0xc0, !PT ;  /* 0x000000ff8bff1812 */ /* 0x000fe2000784c0ff */
[----:B------:R-:W-:Y:S01]  /*7730*/  VIADD R163, R164, UR44 ;  /* 0x0000002ca4a37c36 */ /* 0x000fe20008000000 */
[----:B------:R-:W-:Y:S01]  /*7740*/  @P1 SEL R4, RZ, 0xffffffff, P3 ;  /* 0xffffffffff041807 */ /* 0x000fe20001800000 */
[----:B------:R-:W-:Y:S01]  /*7750*/  IMAD.MOV.U32 R94, RZ, RZ, -0x10 ;  /* 0xfffffff0ff5e7424 */ /* 0x000fe200078e00ff */
[----:B------:R-:W-:Y:S01]  /*7760*/  LOP3.LUT R149, R149, 0x1, RZ, 0x3c, !PT ;  /* 0x0000000195957812 */ /* 0x000fe200078e3cff */
[----:B------:R-:W-:Y:S01]  /*7770*/  IMAD.SHL.U32 R92, R151, 0x10, RZ ;  /* 0x00000010975c7824 */ /* 0x000fe200078e00ff */
[----:B------:R-:W-:Y:S01]  /*7780*/  @P0 SEL R4, R5, R4, !P2 ;  /* 0x0000000405040207 */ /* 0x000fe20005000000 */
[C---:B------:R-:W-:Y:S01]  /*7790*/  IMAD.IADD R147, R163.reuse, 0x1, R78 ;  /* 0x00000001a3937824 */ /* 0x040fe200078e024e */
[----:B------:R-:W-:Y:S01]  /*77a0*/  PLOP3.LUT P0, PT, PT, PT, UP1, 0x80, 0x8 ;  /* 0x000000000008781c */ /* 0x000fe20003f0f018 */
[----:B------:R-:W-:Y:S01]  /*77b0*/  IMAD.U32 R3, RZ, RZ, UR38 ;  /* 0x00000026ff037e24 */ /* 0x000fe2000f8e00ff */
[----:B------:R-:W-:Y:S01]  /*77c0*/  @P1 LOP3.LUT R4, R4, 0x1, RZ, 0xc0, !PT ;  /* 0x0000000104041812 */ /* 0x000fe200078ec0ff */
[----:B------:R-:W-:Y:S01]  /*77d0*/  IMAD.IADD R162, R163, 0x1, R92 ;  /* 0x00000001a3a27824 */ /* 0x000fe200078e025c */
[----:B------:R-:W-:Y:S01]  /*77e0*/  LOP3.LUT P4, R145, R139, 0xff, RZ, 0xc0, !PT ;  /* 0x000000ff8b917812 */ /* 0x000fe2000788c0ff */
[--C-:B------:R-:W-:Y:S01]  /*77f0*/  IMAD.IADD R159, R92, 0x1, R147.reuse ;  /* 0x000000015c9f7824 */ /* 0x100fe200078e0293 */
[----:B------:R-:W-:Y:S01]  /*7800*/  ISETP.NE.U32.OR P5, PT, R4, 0x1, !P1 ;  /* 0x000000010400780c */ /* 0x000fe20004fa5470 */
[----:B------:R-:W-:Y:S01]  /*7810*/  IMAD.U32 R4, RZ, RZ, UR38 ;  /* 0x00000026ff047e24 */ /* 0x000fe2000f8e00ff */
[----:B------:R-:W-:Y:S01]  /*7820*/  BSSY B1, `(.L_x_107) ;  /* 0x000004a000017945 */ /* 0x000fe20003800000 */
[----:B------:R-:W-:Y:S01]  /*7830*/  IMAD.MOV.U32 R79, RZ, RZ, 0x1 ;  /* 0x00000001ff4f7424 */ /* 0x000fe200078e00ff */
[----:B------:R-:W-:Y:S01]  /*7840*/  P2R R157, PR, RZ, 0x20 ;  /* 0x00000020ff9d7803 */ /* 0x000fe20000000000 */
[----:B------:R-:W-:Y:S01]  /*7850*/  IMAD.MOV.U32 R77, RZ, RZ, RZ ;  /* 0x000000ffff4d7224 */ /* 0x000fe200078e00ff */
[----:B--2---:R-:W-:Y:S02]  /*7860*/  SHF.L.U32 R0, R4, 0x1f, RZ ;  /* 0x0000001f04007819 */ /* 0x004fe400000006ff */
[----:B------:R-:W-:Y:S02]  /*7870*/  CS2R R130, SRZ ;  /* 0x0000000000827805 */ /* 0x000fe4000001ff00 */
[----:B------:R-:W-:Y:S02]  /*7880*/  SEL R4, RZ, 0xffffffff, P3 ;  /* 0xffffffffff047807 */ /* 0x000fe40001800000 */
[----:B------:R-:W-:Y:S02]  /*7890*/  CS2R R128, SRZ ;  /* 0x0000000000807805 */ /* 0x000fe4000001ff00 */
[----:B------:R-:W-:Y:S02]  /*78a0*/  CS2R R122, SRZ ;  /* 0x00000000007a7805 */ /* 0x000fe4000001ff00 */
[----:B------:R-:W-:Y:S02]  /*78b0*/  CS2R R120, SRZ ;  /* 0x0000000000787805 */ /* 0x000fe4000001ff00 */
[----:B------:R-:W-:Y:S02]  /*78c0*/  @P0 SEL R4, R5, R4, !P4 ;  /* 0x0000000405040207 */ /* 0x000fe40006000000 */
[----:B------:R-:W-:Y:S02]  /*78d0*/  CS2R R114, SRZ ;  /* 0x0000000000727805 */ /* 0x000fe4000001ff00 */
[----:B------:R-:W-:Y:S02]  /*78e0*/  @P5 SHF.L.U32 R6, R149, 0x1f, RZ ;  /* 0x0000001f95065819 */ /* 0x000fe400000006ff */
[----:B------:R-:W-:Y:S02]  /*78f0*/  CS2R R112, SRZ ;  /* 0x0000000000707805 */ /* 0x000fe4000001ff00 */
[----:B------:R-:W-:Y:S02]  /*7900*/  LOP3.LUT R4, R4, 0x1, RZ, 0xc0, !PT ;  /* 0x0000000104047812 */ /* 0x000fe400078ec0ff */
[----:B------:R-:W-:Y:S01]  /*7910*/  CS2R R106, SRZ ;  /* 0x00000000006a7805 */ /* 0x000fe2000001ff00 */
[----:B------:R-:W1:Y:S01]  /*7920*/  @P5 SYNCS.PHASECHK.TRANS64.TRYWAIT P2, [UR44+0x20], R6 ;  /* 0x00002006ff0055a7 */ /* 0x000e62000804112c */
[----:B------:R-:W-:Y:S02]  /*7930*/  ISETP.NE.AND P0, PT, RZ, UR38, PT ;  /* 0x00000026ff007c0c */ /* 0x000fe4000bf05270 */
[----:B------:R-:W-:Y:S02]  /*7940*/  CS2R R104, SRZ ;  /* 0x0000000000687805 */ /* 0x000fe4000001ff00 */
[----:B------:R-:W-:Y:S02]  /*7950*/  ISETP.NE.U32.AND P3, PT, R4, 0x1, PT ;  /* 0x000000010400780c */ /* 0x000fe40003f65070 */
[----:B------:R-:W-:Y:S02]  /*7960*/  CS2R R98, SRZ ;  /* 0x0000000000627805 */ /* 0x000fe4000001ff00 */
[----:B------:R-:W-:Y:S02]  /*7970*/  CS2R R96, SRZ ;  /* 0x0000000000607805 */ /* 0x000fe4000001ff00 */
[----:B------:R-:W-:Y:S02]  /*7980*/  CS2R R90, SRZ ;  /* 0x00000000005a7805 */ /* 0x000fe4000001ff00 */
[----:B------:R-:W-:Y:S02]  /*7990*/  P2R R93, PR, RZ, 0x8 ;  /* 0x00000008ff5d7803 */ /* 0x000fe40000000000 */
[----:B------:R-:W-:Y:S02]  /*79a0*/  CS2R R88, SRZ ;  /* 0x0000000000587805 */ /* 0x000fe4000001ff00 */
[----:B------:R-:W-:Y:S02]  /*79b0*/  ISETP.NE.U32.AND P3, PT, R138, 0x1, PT ;  /* 0x000000018a00780c */ /* 0x000fe40003f65070 */
[----:B------:R-:W-:Y:S02]  /*79c0*/  CS2R R82, SRZ ;  /* 0x0000000000527805 */ /* 0x000fe4000001ff00 */
[----:B------:R-:W-:Y:S02]  /*79d0*/  CS2R R80, SRZ ;  /* 0x0000000000507805 */ /* 0x000fe4000001ff00 */
[----:B------:R-:W-:Y:S02]  /*79e0*/  CS2R R86, SRZ ;  /* 0x0000000000567805 */ /* 0x000fe4000001ff00 */
[----:B------:R-:W-:Y:S02]  /*79f0*/  SEL R94, R94, 0x10, !P3 ;  /* 0x000000105e5e7807 */ /* 0x000fe40005800000 */
[----:B------:R-:W-:Y:S01]  /*7a00*/  CS2R R84, SRZ ;  /* 0x0000000000547805 */ /* 0x000fe2000001ff00 */
[----:B------:R-:W-:Y:S01]  /*7a10*/  IMAD R69, R3, 0xc0, R2 ;  /* 0x000000c003457824 */ /* 0x000fe200078e0202 */
[----:B------:R2:W4:Y:S01]  /*7a20*/  SYNCS.PHASECHK.TRANS64.TRYWAIT P1, [UR44+0x90], R0 ;  /* 0x00009000ff0075a7 */ /* 0x000522000802112c */
[----:B------:R-:W-:Y:S01]  /*7a30*/  SEL R70, RZ, 0xc0, P0 ;  /* 0x000000c0ff467807 */ /* 0x000fe20000000000 */
[----:B------:R-:W-:Y:S02]  /*7a40*/  IMAD.IADD R163, R163, 0x1, R94 ;  /* 0x00000001a3a37824 */ /* 0x000fe400078e025e */
[C---:B------:R-:W-:Y:S02]  /*7a50*/  IMAD.IADD R161, R94.reuse, 0x1, R162 ;  /* 0x000000015ea17824 */ /* 0x040fe400078e02a2 */
[C---:B------:R-:W-:Y:S02]  /*7a60*/  IMAD.IADD R160, R94.reuse, 0x1, R147 ;  /* 0x000000015ea07824 */ /* 0x040fe400078e0293 */
[----:B------:R-:W-:Y:S01]  /*7a70*/  IMAD.IADD R158, R94, 0x1, R159 ;  /* 0x000000015e9e7824 */ /* 0x000fe200078e029f */
[----:B-1----:R-:W-:Y:S01]  /*7a80*/  @P5 SEL R79, RZ, 0x1, !P2 ;  /* 0x00000001ff4f5807 */ /* 0x002fe20005000000 */
[----:B--2---:R-:W-:Y:S06]  /*7a90*/  @!P5 BRA `(.L_x_108) ;  /* 0x000000000088d947 */ /* 0x004fec0003800000 */
[----:B------:R-:W-:Y:S01]  /*7aa0*/  IMAD.MOV.U32 R131, RZ, RZ, RZ ;  /* 0x000000ffff837224 */ /* 0x000fe200078e00ff */
[----:B------:R-:W-:Y:S01]  /*7ab0*/  ISETP.NE.AND P0, PT, R79, RZ, PT ;  /* 0x000000ff4f00720c */ /* 0x000fe20003f05270 */
[----:B------:R-:W-:Y:S01]  /*7ac0*/  BSSY B0, `(.L_x_109) ;  /* 0x0000014000007945 */ /* 0x000fe20003800000 */
[----:B------:R-:W-:Y:S02]  /*7ad0*/  CS2R R86, SRZ ;  /* 0x0000000000567805 */ /* 0x000fe4000001ff00 */
        /* <DEDUP_REMOVED lines=13> */
[----:B------:R-:W-:Y:S01]  /*7bb0*/  CS2R R128, SRZ ;  /* 0x0000000000807805 */ /* 0x000fe2000001ff00 */
[----:B------:R-:W-:Y:S06]  /*7bc0*/  @P0 BRA `(.L_x_110) ;  /* 0x00000000000c0947 */ /* 0x000fec0003800000 */
[----:B------:R-:W-:Y:S04]  /*7bd0*/  SHF.L.U32 R4, R149, 0x1f, RZ ;  /* 0x0000001f95047819 */ /* 0x000fe800000006ff */
[----:B------:R-:W1:Y:S02]  /*7be0*/  SYNCS.PHASECHK.TRANS64.TRYWAIT P0, [UR44+0x20], R4 ;  /* 0x00002004ff0075a7 */ /* 0x000e64000800112c */
[----:B-1----:R-:W-:Y:S05]  /*7bf0*/  @!P0 BRA `(.L_x_111) ;  /* 0x0000005c00588947 */ /* 0x002fea0003800000 */
.L_x_110:
[----:B------:R-:W-:Y:S05]  /*7c00*/  BSYNC B0 ;  /* 0x0000000000007941 */ /* 0x000fea0003800000 */
.L_x_109:
[----:B------:R-:W-:Y:S01]  /*7c10*/  ISETP.NE.AND P0, PT, R93, RZ, PT ;  /* 0x000000ff5d00720c */ /* 0x000fe20003f05270 */
[----:B------:R-:W-:Y:S11]  /*7c20*/  HFMA2 R77, -RZ, RZ, 0, 5.9604644775390625e-08 ;  /* 0x00000001ff4d7431 */ /* 0x000ff600000001ff */
[----:B------:R-:W-:Y:S01]  /*7c30*/  @!UPT UIADD3 URZ, UPT, UPT, URZ, URZ, URZ ;  /* 0x000000fffffff290 */ /* 0x000fe2000fffe0ff */
[----:B------:R2:W1:Y:S04]  /*7c40*/  @P0 LDS.128 R84, [R164+UR44+0x400] ;  /* 0x0004002ca4540984 */ /* 0x0004680008000c00 */
[----:B------:R2:W1:Y:S04]  /*7c50*/  @P0 LDS.128 R80, [R163+0x400] ;  /* 0x00040000a3500984 */ /* 0x0004680000000c00 */
[----:B------:R2:W1:Y:S04]  /*7c60*/  @P0 LDS.128 R88, [R162+0x400] ;  /* 0x00040000a2580984 */ /* 0x0004680000000c00 */
[----:B------:R2:W1:Y:S04]  /*7c70*/  @P0 LDS.128 R96, [R161+0x400] ;  /* 0x00040000a1600984 */ /* 0x0004680000000c00 */
[----:B------:R2:W1:Y:S04]  /*7c80*/  @P0 LDS.128 R104, [R147+0x400] ;  /* 0x0004000093680984 */ /* 0x0004680000000c00 */
[----:B------:R2:W1:Y:S04]  /*7c90*/  @P0 LDS.128 R112, [R160+0x400] ;  /* 0x00040000a0700984 */ /* 0x0004680000000c00 */
[----:B------:R2:W1:Y:S04]  /*7ca0*/  @P0 LDS.128 R120, [R159+0x400] ;  /* 0x000400009f780984 */ /* 0x0004680000000c00 */
[----:B------:R2:W1:Y:S02]  /*7cb0*/  @P0 LDS.128 R128, [R158+0x400] ;  /* 0x000400009e800984 */ /* 0x0004640000000c00 */
.L_x_108:
[----:B------:R-:W-:Y:S05]  /*7cc0*/  BSYNC B1 ;  /* 0x0000000000017941 */ /* 0x000fea0003800000 */
.L_x_107:
[----:B------:R-:W-:Y:S05]  /*7cd0*/  IMAD.IADD R64, R69, 0x1, R70 ;  /* 0x0000000145407824 */ /* 0x000fea00078e0246 */
[----:B-1----:R-:W-:Y:S04]  /*7ce0*/  SHF.R.U32.HI R3, RZ, 0x15, R64 ;  /* 0x00000015ff037819 */ /* 0x002fe80000011640 */
[----:B------:R-:W-:Y:S01]  /*7cf0*/  LOP3.LUT P0, RZ, R3, 0x3, R140, 0x48, !PT ;  /* 0x0000000303ff7812 */ /* 0x000fe2000780488c */
[----:B------:R-:W-:Y:S01]  /*7d00*/  @!UPT UIADD3 URZ, UPT, UPT, URZ, URZ, URZ ;  /* 0x000000fffffff290 */ /* 0x000fe2000fffe0ff */
[----:B----4-:R-:W-:Y:S11]  /*7d10*/  @P1 BRA `(.L_x_112) ;  /* 0x0000000000081947 */ /* 0x010ff60003800000 */
[----:B------:R-:W1:Y:S02]  /*7d20*/  SYNCS.PHASECHK.TRANS64.TRYWAIT P1, [UR44+0x90], R0 ;  /* 0x00009000ff0075a7 */ /* 0x000e64000802112c */
[----:B-1----:R-:W-:Y:S05]  /*7d30*/  @!P1 BRA `(.L_x_113) ;  /* 0x0000005c00209947 */ /* 0x002fea0003800000 */
.L_x_112:
[----:B------:R-:W-:Y:S05]  /*7d40*/  @!P0 BRA `(.L_x_114) ;  /* 0x0000000000408947 */ /* 0x000fea0003800000 */
[----:B------:R-:W4:Y:S01]  /*7d50*/  LDCU.64 UR8, c[0x4][0x70] ;  /* 0x01000e00ff0877ac */ /* 0x000f220008000a00 */
[----:B------:R-:W-:Y:S01]  /*7d60*/  MOV R15, 0x0 ;  /* 0x00000000000f7802 */ /* 0x000fe20000000f00 */
[----:B------:R-:W-:Y:S02]  /*7d70*/  HFMA2 R12, -RZ, RZ, 0, 5.9604644775390625e-08 ;  /* 0x00000001ff0c7431 */ /* 0x000fe400000001ff */
[----:B------:R-:W-:Y:S02]  /*7d80*/  IMAD.MOV.U32 R8, RZ, RZ, 0x192 ;  /* 0x00000192ff087424 */ /* 0x000fe400078e00ff */
[----:B------:R-:W-:Y:S01]  /*7d90*/  IMAD.MOV.U32 R13, RZ, RZ, RZ ;  /* 0x000000ffff0d7224 */ /* 0x000fe200078e00ff */
[----:B------:R-:W5:Y:S01]  /*7da0*/  LDCU.64 UR6, c[0x4][0x78] ;  /* 0x01000f00ff0677ac */ /* 0x000f620008000a00 */
[----:B------:R-:W1:Y:S01]  /*7db0*/  LDC.64 R14, c[0x4][R15] ;  /* 0x010000000f0e7b82 */ /* 0x000e620000000a00 */
[----:B------:R-:W2:Y:S01]  /*7dc0*/  LDCU.64 UR4, c[0x4][0x10] ;  /* 0x01000200ff0477ac */ /* 0x000ea20008000a00 */
[----:B----4-:R-:W-:Y:S01]  /*7dd0*/  MOV R5, UR9 ;  /* 0x0000000900057c02 */ /* 0x010fe20008000f00 */
[----:B------:R-:W-:Y:S01]  /*7de0*/  IMAD.U32 R4, RZ, RZ, UR8 ;  /* 0x00000008ff047e24 */ /* 0x000fe2000f8e00ff */
[----:B-----5:R-:W-:Y:S01]  /*7df0*/  MOV R7, UR7 ;  /* 0x0000000700077c02 */ /* 0x020fe20008000f00 */
[----:B------:R-:W-:Y:S01]  /*7e00*/  IMAD.U32 R6, RZ, RZ, UR6 ;  /* 0x00000006ff067e24 */ /* 0x000fe2000f8e00ff */
[----:B--2---:R-:W-:Y:S01]  /*7e10*/  MOV R11, UR5 ;  /* 0x00000005000b7c02 */ /* 0x004fe20008000f00 */
[----:B------:R-:W-:Y:S02]  /*7e20*/  IMAD.U32 R10, RZ, RZ, UR4 ;  /* 0x00000004ff0a7e24 */ /* 0x000fe4000f8e00ff */
[----:B------:R-:W-:Y:S07]  /*7e30*/  LEPC R20, `(.L_x_114) ;  /* 0x000000001014794e */ /* 0x000fee0000000000 */
[----:B-1-3--:R-:W-:Y:S05]  /*7e40*/  CALL.ABS.NOINC R14 ;  /* 0x000000000e007343 */ /* 0x00afea0003c00000 */
.L_x_114:
[----:B------:R-:W-:Y:S01]  /*7e50*/  SHF.L.U32 R72, R84, 0x10, RZ ;  /* 0x0000001054487819 */ /* 0x000fe200000006ff */
[----:B------:R-:W-:Y:S05]  /*7e60*/  WARPSYNC.ALL ;  /* 0x0000000000007948 */ /* 0x000fea0003800000 */
[----:B------:R-:W-:Y:S01]  /*7e70*/  R2UR UR4, R64 ;  /* 0x00000000400472ca */ /* 0x000fe200000e0000 */
[----:B------:R-:W-:Y:S01]  /*7e80*/  BSSY.RECONVERGENT B0, `(.L_x_115) ;  /* 0x0000101000007945 */ /* 0x000fe20003800200 */
[----:B------:R-:W-:Y:S02]  /*7e90*/  LOP3.LUT R74, R84, 0xffff0000, RZ, 0xc0, !PT ;  /* 0xffff0000544a7812 */ /* 0x000fe400078ec0ff */
[----:B------:R-:W-:Y:S02]  /*7ea0*/  LOP3.LUT R76, R85, 0xffff0000, RZ, 0xc0, !PT ;  /* 0xffff0000554c7812 */ /* 0x000fe400078ec0ff */
[----:B------:R-:W-:Y:S02]  /*7eb0*/  SHF.L.U32 R73, R86, 0x10, RZ ;  /* 0x0000001056497819 */ /* 0x000fe400000006ff */
[----:B------:R-:W-:Y:S02]  /*7ec0*/  SHF.L.U32 R75, R80, 0x10, RZ ;  /* 0x00000010504b7819 */ /* 0x000fe400000006ff */
[----:B------:R-:W-:Y:S02]  /*7ed0*/  R2UR UR5, R155 ;  /* 0x000000009b0572ca */ /* 0x000fe400000e0000 */
[----:B------:R-:W-:Y:S01]  /*7ee0*/  ISETP.NE.AND P0, PT, R152, RZ, PT ;  /* 0x000000ff9800720c */ /* 0x000fe20003f05270 */
[----:B------:R-:W4:Y:S01]  /*7ef0*/  LDTM.x64 R4, tmem[UR4] ;  /* 0x00000004000479ee */ /* 0x000f220008340000 */
[----:B------:R-:W-:Y:S09]  /*7f00*/  NOP ;  /* 0x0000000000007918 */ /* 0x000ff20000000000 */
[----:B----4-:R-:W-:Y:S01]  /*7f10*/  SYNCS.ARRIVE.TRANS64.RED.A1T0 RZ, [UR5], RZ ;  /* 0x000000ffffff79a7 */ /* 0x010fe20008100405 */
[C---:B-1-3--:R-:W-:Y:S01]  /*7f20*/  FMUL R0, R68.reuse, R4 ;  /* 0x0000000444007220 */ /* 0x04afe20000400000 */
[C---:B------:R-:W-:Y:S01]  /*7f30*/  FMUL R3, R68.reuse, R5 ;  /* 0x0000000544037220 */ /* 0x040fe20000400000 */
[C---:B------:R-:W-:Y:S01]  /*7f40*/  FMUL R6, R68.reuse, R6 ;  /* 0x0000000644067220 */ /* 0x040fe20000400000 */
[C---:B------:R-:W-:Y:S01]  /*7f50*/  FMUL R7, R68.reuse, R7 ;  /* 0x0000000744077220 */ /* 0x040fe20000400000 */
[----:B------:R-:W-:Y:S01]  /*7f60*/  FFMA R0, R71, R72, R0 ;  /* 0x0000004847007223 */ /* 0x000fe20000000000 */
[----:B------:R-:W-:Y:S01]  /*7f70*/  SHF.L.U32 R72, R85, 0x10, RZ ;  /* 0x0000001055487819 */ /* 0x000fe200000006ff */
[C---:B------:R-:W-:Y:S01]  /*7f80*/  FMUL R4, R68.reuse, R8 ;  /* 0x0000000844047220 */ /* 0x040fe20000400000 */
[----:B------:R-:W-:Y:S01]  /*7f90*/  FFMA R3, R71, R74, R3 ;  /* 0x0000004a47037223 */ /* 0x000fe20000000003 */
[----:B------:R-:W-:Y:S01]  /*7fa0*/  LOP3.LUT R74, R87, 0xffff0000, RZ, 0xc0, !PT ;  /* 0xffff0000574a7812 */ /* 0x000fe200078ec0ff */
[----:B------:R-:W-:Y:S01]  /*7fb0*/  FMUL R5, R68, R9 ;  /* 0x0000000944057220 */ /* 0x000fe20000400000 */
[C---:B------:R-:W-:Y:S01]  /*7fc0*/  FFMA R6, R71.reuse, R72, R6 ;  /* 0x0000004847067223 */ /* 0x040fe20000000006 */
[----:B------:R-:W-:Y:S01]  /*7fd0*/  LOP3.LUT R72, R86, 0xffff0000, RZ, 0xc0, !PT ;  /* 0xffff000056487812 */ /* 0x000fe200078ec0ff */
[----:B------:R-:W-:Y:S01]  /*7fe0*/  FFMA R7, R71, R76, R7 ;  /* 0x0000004c47077223 */ /* 0x000fe20000000007 */
[----:B------:R-:W-:Y:S01]  /*7ff0*/  LOP3.LUT R76, R83, 0xffff0000, RZ, 0xc0, !PT ;  /* 0xffff0000534c7812 */ /* 0x000fe200078ec0ff */
[----:B------:R-:W-:Y:S01]  /*8000*/  FFMA R4, R71, R73, R4 ;  /* 0x0000004947047223 */ /* 0x000fe20000000004 */
[----:B------:R-:W-:Y:S01]  /*8010*/  SHF.L.U32 R73, R87, 0x10, RZ ;  /* 0x0000001057497819 */ /* 0x000fe200000006ff */
[----:B------:R-:W-:Y:S01]  /*8020*/  FMUL R10, R68, R10 ;  /* 0x0000000a440a7220 */ /* 0x000fe20000400000 */
[----:B------:R-:W-:Y:S01]  /*8030*/  F2FP.BF16.F32.PACK_AB R100, R3, R0 ;  /* 0x000000000364723e */ /* 0x000fe200000010ff */
[----:B------:R-:W-:Y:S01]  /*8040*/  FFMA R5, R71, R72, R5 ;  /* 0x0000004847057223 */ /* 0x000fe20000000005 */
[----:B------:R-:W-:Y:S01]  /*8050*/  LOP3.LUT R72, R80, 0xffff0000, RZ, 0xc0, !PT ;  /* 0xffff000050487812 */ /* 0x000fe200078ec0ff */
[C---:B------:R-:W-:Y:S01]  /*8060*/  FMUL R11, R68.reuse, R11 ;  /* 0x0000000b440b7220 */ /* 0x040fe20000400000 */
[----:B------:R-:W-:Y:S01]  /*8070*/  F2FP.BF16.F32.PACK_AB R101, R7, R6 ;  /* 0x000000060765723e */ /* 0x000fe200000010ff */
[C---:B------:R-:W-:Y:S01]  /*8080*/  FMUL R8, R68.reuse, R12 ;  /* 0x0000000c44087220 */ /* 0x040fe20000400000 */
[----:B------:R-:W-:Y:S01]  /*8090*/  F2FP.BF16.F32.PACK_AB R102, R5, R4 ;  /* 0x000000040566723e */ /* 0x000fe200000010ff */
[----:B------:R-:W-:Y:S01]  /*80a0*/  FFMA R10, R71, R73, R10 ;  /* 0x00000049470a7223 */ /* 0x000fe2000000000a */
[----:B------:R-:W-:Y:S01]  /*80b0*/  SHF.L.U32 R73, R81, 0x10, RZ ;  /* 0x0000001051497819 */ /* 0x000fe200000006ff */
[----:B------:R-:W-:Y:S01]  /*80c0*/  FMUL R9, R68, R13 ;  /* 0x0000000d44097220 */ /* 0x000fe20000400000 */
[C---:B------:R-:W-:Y:S01]  /*80d0*/  FFMA R11, R71.reuse, R74, R11 ;  /* 0x0000004a470b7223 */ /* 0x040fe2000000000b */
[----:B------:R-:W-:Y:S01]  /*80e0*/  LOP3.LUT R74, R82, 0xffff0000, RZ, 0xc0, !PT ;  /* 0xffff0000524a7812 */ /* 0x000fe200078ec0ff */
[----:B------:R-:W-:Y:S01]  /*80f0*/  FMUL R14, R68, R14 ;  /* 0x0000000e440e7220 */ /* 0x000fe20000400000 */
[----:B------:R-:W-:Y:S01]  /*8100*/  FFMA R8, R71, R75, R8 ;  /* 0x0000004b47087223 */ /* 0x000fe20000000008 */
[----:B------:R-:W-:Y:S01]  /*8110*/  SHF.L.U32 R75, R83, 0x10, RZ ;  /* 0x00000010534b7819 */ /* 0x000fe200000006ff */
[----:B------:R-:W-:Y:S01]  /*8120*/  FFMA R9, R71, R72, R9 ;  /* 0x0000004847097223 */ /* 0x000fe20000000009 */
[----:B------:R-:W-:Y:S01]  /*8130*/  LOP3.LUT R72, R81, 0xffff0000, RZ, 0xc0, !PT ;  /* 0xffff000051487812 */ /* 0x000fe200078ec0ff */
[----:B------:R-:W-:Y:S01]  /*8140*/  FFMA R14, R71, R73, R14 ;  /* 0x00000049470e7223 */ /* 0x000fe2000000000e */
[----:B------:R-:W-:Y:S01]  /*8150*/  SHF.L.U32 R73, R82, 0x10, RZ ;  /* 0x0000001052497819 */ /* 0x000fe200000006ff */
[C---:B------:R-:W-:Y:S01]  /*8160*/  FMUL R15, R68.reuse, R15 ;  /* 0x0000000f440f7220 */ /* 0x040fe20000400000 */
[----:B------:R-:W-:Y:S01]  /*8170*/  F2FP.BF16.F32.PACK_AB R103, R11, R10 ;  /* 0x0000000a0b67723e */ /* 0x000fe200000010ff */
[C---:B------:R-:W-:Y:S01]  /*8180*/  FMUL R12, R68.reuse, R16 ;  /* 0x00000010440c7220 */ /* 0x040fe20000400000 */
[----:B------:R-:W-:Y:S01]  /*8190*/  F2FP.BF16.F32.PACK_AB R108, R9, R8 ;  /* 0x00000008096c723e */ /* 0x000fe200000010ff */
[----:B------:R-:W-:Y:S01]  /*81a0*/  FMUL R13, R68, R17 ;  /* 0x00000011440d7220 */ /* 0x000fe20000400000 */
[C---:B------:R-:W-:Y:S01]  /*81b0*/  FFMA R15, R71.reuse, R72, R15 ;  /* 0x00000048470f7223 */ /* 0x040fe2000000000f */
[----:B------:R-:W-:Y:S01]  /*81c0*/  SHF.L.U32 R72, R88, 0x10, RZ ;  /* 0x0000001058487819 */ /* 0x000fe200000006ff */
[C---:B------:R-:W-:Y:S01]  /*81d0*/  FMUL R18, R68.reuse, R18 ;  /* 0x0000001244127220 */ /* 0x040fe20000400000 */
[----:B------:R-:W-:Y:S01]  /*81e0*/  FMUL R19, R68, R19 ;  /* 0x0000001344137220 */ /* 0x000fe20000400000 */
[----:B------:R-:W-:Y:S01]  /*81f0*/  FFMA R12, R71, R73, R12 ;  /* 0x00000049470c7223 */ /* 0x000fe2000000000c */
[----:B------:R-:W-:Y:S01]  /*8200*/  SHF.L.U32 R73, R90, 0x10, RZ ;  /* 0x000000105a497819 */ /* 0x000fe200000006ff */
[----:B------:R-:W-:Y:S01]  /*8210*/  FMUL R16, R68, R20 ;  /* 0x0000001444107220 */ /* 0x000fe20000400000 */
[----:B------:R-:W-:Y:S01]  /*8220*/  F2FP.BF16.F32.PACK_AB R109, R15, R14 ;  /* 0x0000000e0f6d723e */ /* 0x000fe200000010ff */
[C---:B------:R-:W-:Y:S01]  /*8230*/  FFMA R13, R71.reuse, R74, R13 ;  /* 0x0000004a470d7223 */ /* 0x040fe2000000000d */
[----:B------:R-:W-:Y:S01]  /*8240*/  LOP3.LUT R74, R88, 0xffff0000, RZ, 0xc0, !PT ;  /* 0xffff0000584a7812 */ /* 0x000fe200078ec0ff */
        /* <DEDUP_REMOVED lines=8> */
[----:B------:R-:W-:Y:S01]  /*82d0*/  FMUL R22, R68, R22 ;  /* 0x0000001644167220 */ /* 0x000fe20000400000 */
[----:B------:R-:W-:Y:S01]  /*82e0*/  F2FP.BF16.F32.PACK_AB R111, R19, R18 ;  /* 0x00000012136f723e */ /* 0x000fe200000010ff */
[C---:B------:R-:W-:Y:S01]  /*82f0*/  FFMA R17, R71.reuse, R74, R17 ;  /* 0x0000004a47117223 */ /* 0x040fe20000000011 */
[----:B------:R-:W-:Y:S01]  /*8300*/  LOP3.LUT R74, R90, 0xffff0000, RZ, 0xc0, !PT ;  /* 0xffff00005a4a7812 */ /* 0x000fe200078ec0ff */
[----:B------:R-:W-:Y:S01]  /*8310*/  FFMA R22, R71, R72, R22 ;  /* 0x0000004847167223 */ /* 0x000fe20000000016 */
[----:B------:R-:W-:Y:S01]  /*8320*/  LOP3.LUT R72, R89, 0xffff0000, RZ, 0xc0, !PT ;  /* 0xffff000059487812 */ /* 0x000fe200078ec0ff */
[C---:B------:R-:W-:Y:S01]  /*8330*/  FMUL R23, R68.reuse, R23 ;  /* 0x0000001744177220 */ /* 0x040fe20000400000 */
[----:B------:R-:W-:Y:S01]  /*8340*/  F2FP.BF16.F32.PACK_AB R116, R17, R16 ;  /* 0x000000101174723e */ /* 0x000fe200000010ff */
[C---:B------:R-:W-:Y:S01]  /*8350*/  FMUL R20, R68.reuse, R24 ;  /* 0x0000001844147220 */ /* 0x040fe20000400000 */
[----:B------:R-:W-:Y:S01]  /*8360*/  FMUL R21, R68, R25 ;  /* 0x0000001944157220 */ /* 0x000fe20000400000 */
[C---:B------:R-:W-:Y:S01]  /*8370*/  FFMA R23, R71.reuse, R72, R23 ;  /* 0x0000004847177223 */ /* 0x040fe20000000017 */
[----:B------:R-:W-:Y:S01]  /*8380*/  SHF.L.U32 R72, R96, 0x10, RZ ;  /* 0x0000001060487819 */ /* 0x000fe200000006ff */
[C---:B------:R-:W-:Y:S01]  /*8390*/  FMUL R26, R68.reuse, R26 ;  /* 0x0000001a441a7220 */ /* 0x040fe20000400000 */
[C---:B------:R-:W-:Y:S01]  /*83a0*/  FMUL R27, R68.reuse, R27 ;  /* 0x0000001b441b7220 */ /* 0x040fe20000400000 */
        /* <DEDUP_REMOVED lines=9> */
[----:B------:R-:W-:Y:S01]  /*8440*/  F2FP.BF16.F32.PACK_AB R118, R21, R20 ;  /* 0x000000141576723e */ /* 0x000fe200000010ff */
[----:B------:R-:W-:Y:S01]  /*8450*/  FFMA R24, R71, R72, R24 ;  /* 0x0000004847187223 */ /* 0x000fe20000000018 */
[----:B------:R-:W-:Y:S01]  /*8460*/  LOP3.LUT R72, R97, 0xffff0000, RZ, 0xc0, !PT ;  /* 0xffff000061487812 */ /* 0x000fe200078ec0ff */
[C---:B------:R-:W-:Y:S01]  /*8470*/  FMUL R25, R68.reuse, R29 ;  /* 0x0000001d44197220 */ /* 0x040fe20000400000 */
[----:B------:R-:W-:Y:S01]  /*8480*/  F2FP.BF16.F32.PACK_AB R119, R27, R26 ;  /* 0x0000001a1b77723e */ /* 0x000fe200000010ff */
[C---:B------:R-:W-:Y:S01]  /*8490*/  FMUL R30, R68.reuse, R30 ;  /* 0x0000001e441e7220 */ /* 0x040fe20000400000 */
[----:B------:R-:W-:Y:S01]  /*84a0*/  LOP3.LUT R76, R131, 0xffff0000, RZ, 0xc0, !PT ;  /* 0xffff0000834c7812 */ /* 0x000fe200078ec0ff */
[----:B------:R-:W-:Y:S01]  /*84b0*/  FMUL R31, R68, R31 ;  /* 0x0000001f441f7220 */ /* 0x000fe20000400000 */
[----:B------:R-:W-:Y:S01]  /*84c0*/  FFMA R25, R71, R74, R25 ;  /* 0x0000004a47197223 */ /* 0x000fe20000000019 */
[----:B------:R-:W-:Y:S01]  /*84d0*/  LOP3.LUT R74, R99, 0xffff0000, RZ, 0xc0, !PT ;  /* 0xffff0000634a7812 */ /* 0x000fe200078ec0ff */
[C---:B------:R-:W-:Y:S01]  /*84e0*/  FFMA R30, R71.reuse, R73, R30 ;  /* 0x00000049471e7223 */ /* 0x040fe2000000001e */
[C---:B------:R-:W-:Y:S01]  /*84f0*/  SHF.L.U32 R73, R98.reuse, 0x10, RZ ;  /* 0x0000001062497819 */ /* 0x040fe200000006ff */
[C---:B------:R-:W-:Y:S01]  /*8500*/  FFMA R31, R71.reuse, R72, R31 ;  /* 0x00000048471f7223 */ /* 0x040fe2000000001f */
[----:B------:R-:W-:Y:S01]  /*8510*/  LOP3.LUT R72, R98, 0xffff0000, RZ, 0xc0, !PT ;  /* 0xffff000062487812 */ /* 0x000fe200078ec0ff */
[C---:B------:R-:W-:Y:S01]  /*8520*/  FMUL R28, R68.reuse, R32 ;  /* 0x00000020441c7220 */ /* 0x040fe20000400000 */
[C---:B------:R-:W-:Y:S01]  /*8530*/  FMUL R29, R68.reuse, R33 ;  /* 0x00000021441d7220 */ /* 0x040fe20000400000 */
[C---:B------:R-:W-:Y:S01]  /*8540*/  FMUL R34, R68.reuse, R34 ;  /* 0x0000002244227220 */ /* 0x040fe20000400000 */
[----:B------:R-:W-:Y:S01]  /*8550*/  FMUL R35, R68, R35 ;  /* 0x0000002344237220 */ /* 0x000fe20000400000 */
[----:B------:R-:W-:Y:S01]  /*8560*/  FFMA R28, R71, R73, R28 ;  /* 0x00000049471c7223 */ /* 0x000fe2000000001c */
[----:B------:R-:W-:Y:S01]  /*8570*/  SHF.L.U32 R73, R105, 0x10, RZ ;  /* 0x0000001069497819 */ /* 0x000fe200000006ff */
[C---:B------:R-:W-:Y:S01]  /*8580*/  FFMA R29, R71.reuse, R72, R29 ;  /* 0x00000048471d7223 */ /* 0x040fe2000000001d */
[C---:B------:R-:W-:Y:S01]  /*8590*/  SHF.L.U32 R72, R104.reuse, 0x10, RZ ;  /* 0x0000001068487819 */ /* 0x040fe200000006ff */
[----:B------:R-:W-:Y:S01]  /*85a0*/  FFMA R34, R71, R75, R34 ;  /* 0x0000004b47227223 */ /* 0x000fe20000000022 */
[----:B------:R-:W-:Y:S01]  /*85b0*/  SHF.L.U32 R75, R107, 0x10, RZ ;  /* 0x000000106b4b7819 */ /* 0x000fe200000006ff */
[C---:B------:R-:W-:Y:S01]  /*85c0*/  FFMA R35, R71.reuse, R74, R35 ;  /* 0x0000004a47237223 */ /* 0x040fe20000000023 */
[----:B------:R-:W-:Y:S01]  /*85d0*/  LOP3.LUT R74, R104, 0xffff0000, RZ, 0xc0, !PT ;  /* 0xffff0000684a7812 */ /* 0x000fe200078ec0ff */
[C---:B------:R-:W-:Y:S01]  /*85e0*/  FMUL R32, R68.reuse, R36 ;  /* 0x0000002444207220 */ /* 0x040fe20000400000 */
[C---:B------:R-:W-:Y:S01]  /*85f0*/  FMUL R33, R68.reuse, R37 ;  /* 0x0000002544217220 */ /* 0x040fe20000400000 */
[----:B------:R-:W-:Y:S01]  /*8600*/  FMUL R38, R68, R38 ;  /* 0x0000002644267220 */ /* 0x000fe20000400000 */
[----:B------:R1:W-:Y:S01]  /*8610*/  STS.128 [R164+UR44+0x400], R100 ;  /* 0x00040064a4007988 */ /* 0x0003e20008000c2c */
[----:B------:R-:W-:Y:S01]  /*8620*/  FFMA R32, R71, R72, R32 ;  /* 0x0000004847207223 */ /* 0x000fe20000000020 */
[----:B------:R-:W-:Y:S01]  /*8630*/  LOP3.LUT R72, R105, 0xffff0000, RZ, 0xc0, !PT ;  /* 0xffff000069487812 */ /* 0x000fe200078ec0ff */
[C---:B------:R-:W-:Y:S01]  /*8640*/  FFMA R33, R71.reuse, R74, R33 ;  /* 0x0000004a47217223 */ /* 0x040fe20000000021 */
[----:B------:R-:W-:Y:S01]  /*8650*/  LOP3.LUT R74, R106, 0xffff0000, RZ, 0xc0, !PT ;  /* 0xffff00006a4a7812 */ /* 0x000fe200078ec0ff */
[----:B------:R-:W-:Y:S01]  /*8660*/  FMUL R39, R68, R39 ;  /* 0x0000002744277220 */ /* 0x000fe20000400000 */
[C---:B------:R-:W-:Y:S01]  /*8670*/  FFMA R38, R71.reuse, R73, R38 ;  /* 0x0000004947267223 */ /* 0x040fe20000000026 */
[----:B------:R-:W-:Y:S01]  /*8680*/  SHF.L.U32 R73, R106, 0x10, RZ ;  /* 0x000000106a497819 */ /* 0x000fe200000006ff */
[C---:B------:R-:W-:Y:S01]  /*8690*/  FMUL R36, R68.reuse, R40 ;  /* 0x0000002844247220 */ /* 0x040fe20000400000 */
[----:B------:R-:W-:Y:S01]  /*86a0*/  FFMA R39, R71, R72, R39 ;  /* 0x0000004847277223 */ /* 0x000fe20000000027 */
[----:B------:R-:W-:Y:S01]  /*86b0*/  LOP3.LUT R72, R107, 0xffff0000, RZ, 0xc0, !PT ;  /* 0xffff00006b487812 */ /* 0x000fe200078ec0ff */
[C---:B------:R-:W-:Y:S01]  /*86c0*/  FMUL R37, R68.reuse, R41 ;  /* 0x0000002944257220 */ /* 0x040fe20000400000 */
[C---:B------:R-:W-:Y:S01]  /*86d0*/  FMUL R42, R68.reuse, R42 ;  /* 0x0000002a442a7220 */ /* 0x040fe20000400000 */
[----:B------:R-:W-:Y:S01]  /*86e0*/  FMUL R43, R68, R43 ;  /* 0x0000002b442b7220 */ /* 0x000fe20000400000 */
[C---:B------:R-:W-:Y:S01]  /*86f0*/  FFMA R36, R71.reuse, R73, R36 ;  /* 0x0000004947247223 */ /* 0x040fe20000000024 */
[C---:B------:R-:W-:Y:S01]  /*8700*/  SHF.L.U32 R73, R112.reuse, 0x10, RZ ;  /* 0x0000001070497819 */ /* 0x040fe200000006ff */
[----:B------:R3:W-:Y:S01]  /*8710*/  STS.128 [R163+0x400], R108 ;  /* 0x0004006ca3007388 */ /* 0x0007e20000000c00 */
[----:B------:R-:W-:Y:S01]  /*8720*/  FFMA R37, R71, R74, R37 ;  /* 0x0000004a47257223 */ /* 0x000fe20000000025 */
[----:B------:R-:W-:Y:S01]  /*8730*/  LOP3.LUT R74, R113, 0xffff0000, RZ, 0xc0, !PT ;  /* 0xffff0000714a7812 */ /* 0x000fe200078ec0ff */
[----:B------:R-:W-:Y:S01]  /*8740*/  FFMA R42, R71, R75, R42 ;  /* 0x0000004b472a7223 */ /* 0x000fe2000000002a */
[----:B------:R-:W-:Y:S01]  /*8750*/  SHF.L.U32 R75, R113, 0x10, RZ ;  /* 0x00000010714b7819 */ /* 0x000fe200000006ff */
        /* <DEDUP_REMOVED lines=8> */
[----:B------:R4:W-:Y:S01]  /*87e0*/  STS.128 [R162+0x400], R116 ;  /* 0x00040074a2007388 */ /* 0x0009e20000000c00 */
[C---:B------:R-:W-:Y:S01]  /*87f0*/  FFMA R41, R71.reuse, R72, R41 ;  /* 0x0000004847297223 */ /* 0x040fe20000000029 */
[C---:B------:R-:W-:Y:S01]  /*8800*/  SHF.L.U32 R72, R114.reuse, 0x10, RZ ;  /* 0x0000001072487819 */ /* 0x040fe200000006ff */
[----:B------:R-:W-:Y:S01]  /*8810*/  FFMA R46, R71, R75, R46 ;  /* 0x0000004b472e7223 */ /* 0x000fe2000000002e */
[----:B------:R-:W-:Y:S01]  /*8820*/  SHF.L.U32 R75, R121, 0x10, RZ ;  /* 0x00000010794b7819 */ /* 0x000fe200000006ff */
[----:B------:R-:W-:Y:S01]  /*8830*/  FFMA R47, R71, R74, R47 ;  /* 0x0000004a472f7223 */ /* 0x000fe2000000002f */
[----:B------:R-:W-:Y:S01]  /*8840*/  LOP3.LUT R74, R114, 0xffff0000, RZ, 0xc0, !PT ;  /* 0xffff0000724a7812 */ /* 0x000fe200078ec0ff */
[C---:B------:R-:W-:Y:S01]  /*8850*/  FMUL R44, R68.reuse, R48 ;  /* 0x00000030442c7220 */ /* 0x040fe20000400000 */
[----:B-1----:R-:W-:Y:S01]  /*8860*/  F2FP.BF16.F32.PACK_AB R100, R25, R24 ;  /* 0x000000181964723e */ /* 0x002fe200000010ff */
[C---:B------:R-:W-:Y:S01]  /*8870*/  FMUL R45, R68.reuse, R49 ;  /* 0x00000031442d7220 */ /* 0x040fe20000400000 */
[----:B------:R-:W-:Y:S01]  /*8880*/  F2FP.BF16.F32.PACK_AB R101, R31, R30 ;  /* 0x0000001e1f65723e */ /* 0x000fe200000010ff */
[----:B------:R-:W-:Y:S01]  /*8890*/  FMUL R50, R68, R50 ;  /* 0x0000003244327220 */ /* 0x000fe20000400000 */
[----:B------:R-:W-:Y:S01]  /*88a0*/  F2FP.BF16.F32.PACK_AB R102, R29, R28 ;  /* 0x0000001c1d66723e */ /* 0x000fe200000010ff */
[----:B------:R-:W-:Y:S01]  /*88b0*/  FFMA R44, R71, R72, R44 ;  /* 0x00000048472c7223 */ /* 0x000fe2000000002c */
[----:B------:R-:W-:Y:S01]  /*88c0*/  LOP3.LUT R72, R115, 0xffff0000, RZ, 0xc0, !PT ;  /* 0xffff000073487812 */ /* 0x000fe200078ec0ff */
[----:B------:R-:W-:Y:S01]  /*88d0*/  FFMA R45, R71, R74, R45 ;  /* 0x0000004a472d7223 */ /* 0x000fe2000000002d */
[----:B------:R-:W-:Y:S01]  /*88e0*/  LOP3.LUT R74, R120, 0xffff0000, RZ, 0xc0, !PT ;  /* 0xffff0000784a7812 */ /* 0x000fe200078ec0ff */
[----:B------:R-:W-:Y:S01]  /*88f0*/  FMUL R51, R68, R51 ;  /* 0x0000003344337220 */ /* 0x000fe20000400000 */
[----:B------:R-:W-:Y:S01]  /*8900*/  F2FP.BF16.F32.PACK_AB R103, R35, R34 ;  /* 0x000000222367723e */ /* 0x000fe200000010ff */
[----:B------:R-:W-:Y:S01]  /*8910*/  FFMA R50, R71, R73, R50 ;  /* 0x0000004947327223 */ /* 0x000fe20000000032 */
[----:B------:R-:W-:Y:S01]  /*8920*/  SHF.L.U32 R73, R120, 0x10, RZ ;  /* 0x0000001078497819 */ /* 0x000fe200000006ff */
[C---:B------:R-:W-:Y:S01]  /*8930*/  FMUL R48, R68.reuse, R52 ;  /* 0x0000003444307220 */ /* 0x040fe20000400000 */
[----:B---3--:R-:W-:Y:S01]  /*8940*/  F2FP.BF16.F32.PACK_AB R108, R33, R32 ;  /* 0x00000020216c723e */ /* 0x008fe200000010ff */
[----:B------:R-:W-:Y:S01]  /*8950*/  FFMA R51, R71, R72, R51 ;  /* 0x0000004847337223 */ /* 0x000fe20000000033 */
[----:B------:R-:W-:Y:S01]  /*8960*/  LOP3.LUT R72, R121, 0xffff0000, RZ, 0xc0, !PT ;  /* 0xffff000079487812 */ /* 0x000fe200078ec0ff */
[----:B------:R1:W-:Y:S01]  /*8970*/  STS.128 [R161+0x400], R100 ;  /* 0x00040064a1007388 */ /* 0x0003e20000000c00 */
[----:B------:R-:W-:Y:S01]  /*8980*/  F2FP.BF16.F32.PACK_AB R109, R39, R38 ;  /* 0x00000026276d723e */ /* 0x000fe200000010ff */
[C---:B------:R-:W-:Y:S01]  /*8990*/  FMUL R49, R68.reuse, R53 ;  /* 0x0000003544317220 */ /* 0x040fe20000400000 */
[----:B------:R-:W-:Y:S01]  /*89a0*/  F2FP.BF16.F32.PACK_AB R110, R37, R36 ;  /* 0x00000024256e723e */ /* 0x000fe200000010ff */
[C---:B------:R-:W-:Y:S01]  /*89b0*/  FMUL R54, R68.reuse, R54 ;  /* 0x0000003644367220 */ /* 0x040fe20000400000 */
[----:B------:R-:W-:Y:S01]  /*89c0*/  F2FP.BF16.F32.PACK_AB R111, R43, R42 ;  /* 0x0000002a2b6f723e */ /* 0x000fe200000010ff */
[----:B------:R-:W-:Y:S01]  /*89d0*/  FMUL R55, R68, R55 ;  /* 0x0000003744377220 */ /* 0x000fe20000400000 */
[----:B----4-:R-:W-:Y:S01]  /*89e0*/  F2FP.BF16.F32.PACK_AB R116, R41, R40 ;  /* 0x000000282974723e */ /* 0x010fe200000010ff */
[C---:B------:R-:W-:Y:S01]  /*89f0*/  FFMA R48, R71.reuse, R73, R48 ;  /* 0x0000004947307223 */ /* 0x040fe20000000030 */
[C---:B------:R-:W-:Y:S01]  /*8a00*/  FFMA R49, R71.reuse, R74, R49 ;  /* 0x0000004a47317223 */ /* 0x040fe20000000031 */
[----:B------:R1:W-:Y:S01]  /*8a10*/  STS.128 [R147+0x400], R108 ;  /* 0x0004006c93007388 */ /* 0x0003e20000000c00 */
[C---:B------:R-:W-:Y:S01]  /*8a20*/  SHF.L.U32 R73, R122.reuse, 0x10, RZ ;  /* 0x000000107a497819 */ /* 0x040fe200000006ff */
[----:B------:R-:W-:Y:S01]  /*8a30*/  FFMA R54, R71, R75, R54 ;  /* 0x0000004b47367223 */ /* 0x000fe20000000036 */
[----:B------:R-:W-:Y:S01]  /*8a40*/  SHF.L.U32 R75, R123, 0x10, RZ ;  /* 0x000000107b4b7819 */ /* 0x000fe200000006ff */
[----:B------:R-:W-:Y:S01]  /*8a50*/  FFMA R55, R71, R72, R55 ;  /* 0x0000004847377223 */ /* 0x000fe20000000037 */
[----:B------:R-:W-:Y:S01]  /*8a60*/  LOP3.LUT R72, R122, 0xffff0000, RZ, 0xc0, !PT ;  /* 0xffff00007a487812 */ /* 0x000fe200078ec0ff */
[C---:B------:R-:W-:Y:S01]  /*8a70*/  FMUL R52, R68.reuse, R56 ;  /* 0x0000003844347220 */ /* 0x040fe20000400000 */
[----:B------:R-:W-:Y:S01]  /*8a80*/  LOP3.LUT R74, R123, 0xffff0000, RZ, 0xc0, !PT ;  /* 0xffff00007b4a7812 */ /* 0x000fe200078ec0ff */
[C---:B------:R-:W-:Y:S01]  /*8a90*/  FMUL R53, R68.reuse, R57 ;  /* 0x0000003944357220 */ /* 0x040fe20000400000 */
[C---:B------:R-:W-:Y:S01]  /*8aa0*/  FMUL R58, R68.reuse, R58 ;  /* 0x0000003a443a7220 */ /* 0x040fe20000400000 */
[----:B------:R-:W-:Y:S01]  /*8ab0*/  FMUL R59, R68, R59 ;  /* 0x0000003b443b7220 */ /* 0x000fe20000400000 */
[C---:B------:R-:W-:Y:S01]  /*8ac0*/  FFMA R52, R71.reuse, R73, R52 ;  /* 0x0000004947347223 */ /* 0x040fe20000000034 */
[C---:B------:R-:W-:Y:S01]  /*8ad0*/  FFMA R53, R71.reuse, R72, R53 ;  /* 0x0000004847357223 */ /* 0x040fe20000000035 */
[C---:B------:R-:W-:Y:S01]  /*8ae0*/  FFMA R58, R71.reuse, R75, R58 ;  /* 0x0000004b473a7223 */ /* 0x040fe2000000003a */
[----:B------:R-:W-:Y:S01]  /*8af0*/  FFMA R59, R71, R74, R59 ;  /* 0x0000004a473b7223 */ /* 0x000fe2000000003b */
[----:B------:R-:W-:Y:S01]  /*8b00*/  SHF.L.U32 R72, R128, 0x10, RZ ;  /* 0x0000001080487819 */ /* 0x000fe200000006ff */
[----:B------:R-:W-:Y:S01]  /*8b10*/  FMUL R56, R68, R60 ;  /* 0x0000003c44387220 */ /* 0x000fe20000400000 */
[----:B------:R-:W-:Y:S01]  /*8b20*/  LOP3.LUT R74, R128, 0xffff0000, RZ, 0xc0, !PT ;  /* 0xffff0000804a7812 */ /* 0x000fe200078ec0ff */
[C---:B------:R-:W-:Y:S01]  /*8b30*/  FMUL R57, R68.reuse, R61 ;  /* 0x0000003d44397220 */ /* 0x040fe20000400000 */
[----:B------:R-:W-:Y:S01]  /*8b40*/  SHF.L.U32 R73, R129, 0x10, RZ ;  /* 0x0000001081497819 */ /* 0x000fe200000006ff */
[C---:B------:R-:W-:Y:S01]  /*8b50*/  FMUL R62, R68.reuse, R62 ;  /* 0x0000003e443e7220 */ /* 0x040fe20000400000 */
[----:B------:R-:W-:Y:S01]  /*8b60*/  F2FP.BF16.F32.PACK_AB R117, R47, R46 ;  /* 0x0000002e2f75723e */ /* 0x000fe200000010ff */
[----:B------:R-:W-:Y:S01]  /*8b70*/  FFMA R56, R71, R72, R56 ;  /* 0x0000004847387223 */ /* 0x000fe20000000038 */
[----:B------:R-:W-:Y:S01]  /*8b80*/  F2FP.BF16.F32.PACK_AB R118, R45, R44 ;  /* 0x0000002c2d76723e */ /* 0x000fe200000010ff */
[----:B------:R-:W-:Y:S01]  /*8b90*/  FFMA R57, R71, R74, R57 ;  /* 0x0000004a47397223 */ /* 0x000fe20000000039 */
[----:B------:R-:W-:Y:S01]  /*8ba0*/  F2FP.BF16.F32.PACK_AB R119, R51, R50 ;  /* 0x000000323377723e */ /* 0x000fe200000010ff */
[----:B------:R-:W-:Y:S01]  /*8bb0*/  FFMA R62, R71, R73, R62 ;  /* 0x00000049473e7223 */ /* 0x000fe2000000003e */
[----:B------:R-:W-:Y:S01]  /*8bc0*/  LOP3.LUT R72, R129, 0xffff0000, RZ, 0xc0, !PT ;  /* 0xffff000081487812 */ /* 0x000fe200078ec0ff */
[----:B------:R-:W-:Y:S01]  /*8bd0*/  FMUL R63, R68, R63 ;  /* 0x0000003f443f7220 */ /* 0x000fe20000400000 */
[----:B------:R-:W-:Y:S01]  /*8be0*/  SHF.L.U32 R73, R130, 0x10, RZ ;  /* 0x0000001082497819 */ /* 0x000fe200000006ff */
[----:B------:R1:W-:Y:S01]  /*8bf0*/  STS.128 [R160+0x400], R116 ;  /* 0x00040074a0007388 */ /* 0x0003e20000000c00 */
[----:B------:R-:W-:Y:S01]  /*8c00*/  FMUL R60, R68, R64 ;  /* 0x00000040443c7220 */ /* 0x000fe20000400000 */
[----:B------:R-:W-:Y:S01]  /*8c10*/  LOP3.LUT R74, R130, 0xffff0000, RZ, 0xc0, !PT ;  /* 0xffff0000824a7812 */ /* 0x000fe200078ec0ff */
[C---:B------:R-:W-:Y:S01]  /*8c20*/  FMUL R61, R68.reuse, R65 ;  /* 0x00000041443d7220 */ /* 0x040fe20000400000 */
[----:B------:R-:W-:Y:S01]  /*8c30*/  SHF.L.U32 R75, R131, 0x10, RZ ;  /* 0x00000010834b7819 */ /* 0x000fe200000006ff */
[C---:B------:R-:W-:Y:S01]  /*8c40*/  FMUL R66, R68.reuse, R66 ;  /* 0x0000004244427220 */ /* 0x040fe20000400000 */
[----:B------:R-:W-:Y:S01]  /*8c50*/  FFMA R63, R71, R72, R63 ;  /* 0x00000048473f7223 */ /* 0x000fe2000000003f */
[----:B------:R-:W-:Y:S01]  /*8c60*/  FMUL R67, R68, R67 ;  /* 0x0000004344437220 */ /* 0x000fe20000400000 */
[----:B------:R-:W-:Y:S01]  /*8c70*/  F2FP.BF16.F32.PACK_AB R124, R49, R48 ;  /* 0x00000030317c723e */ /* 0x000fe200000010ff */
[----:B------:R-:W-:Y:S01]  /*8c80*/  FFMA R60, R71, R73, R60 ;  /* 0x00000049473c7223 */ /* 0x000fe2000000003c */
[----:B------:R-:W-:Y:S01]  /*8c90*/  F2FP.BF16.F32.PACK_AB R125, R55, R54 ;  /* 0x00000036377d723e */ /* 0x000fe200000010ff */
[----:B------:R-:W-:Y:S01]  /*8ca0*/  FFMA R61, R71, R74, R61 ;  /* 0x0000004a473d7223 */ /* 0x000fe2000000003d */
[----:B------:R-:W-:Y:S01]  /*8cb0*/  F2FP.BF16.F32.PACK_AB R126, R53, R52 ;  /* 0x00000034357e723e */ /* 0x000fe200000010ff */
[----:B------:R-:W-:Y:S01]  /*8cc0*/  FFMA R66, R71, R75, R66 ;  /* 0x0000004b47427223 */ /* 0x000fe20000000042 */
[----:B------:R-:W-:Y:S01]  /*8cd0*/  F2FP.BF16.F32.PACK_AB R127, R59, R58 ;  /* 0x0000003a3b7f723e */ /* 0x000fe200000010ff */
[----:B------:R-:W-:Y:S01]  /*8ce0*/  FFMA R67, R71, R76, R67 ;  /* 0x0000004c47437223 */ /* 0x000fe20000000043 */
[----:B------:R-:W-:Y:S02]  /*8cf0*/  F2FP.BF16.F32.PACK_AB R56, R57, R56 ;  /* 0x000000383938723e */ /* 0x000fe400000010ff */
[----:B------:R-:W-:Y:S01]  /*8d00*/  F2FP.BF16.F32.PACK_AB R57, R63, R62 ;  /* 0x0000003e3f39723e */ /* 0x000fe200000010ff */
[----:B------:R1:W-:Y:S01]  /*8d10*/  STS.128 [R159+0x400], R124 ;  /* 0x0004007c9f007388 */ /* 0x0003e20000000c00 */
[----:B------:R-:W-:Y:S02]  /*8d20*/  F2FP.BF16.F32.PACK_AB R58, R61, R60 ;  /* 0x0000003c3d3a723e */ /* 0x000fe400000010ff */
[----:B------:R-:W-:Y:S05]  /*8d30*/  F2FP.BF16.F32.PACK_AB R59, R67, R66 ;  /* 0x00000042433b723e */ /* 0x000fea00000010ff */
[----:B------:R1:W-:Y:S01]  /*8d40*/  STS.128 [R158+0x400], R56 ;  /* 0x000400389e007388 */ /* 0x0003e20000000c00 */
[----:B------:R-:W-:Y:S01]  /*8d50*/  @!PT LDS RZ, [RZ] ;  /* 0x00000000fffff984 */ /* 0x000fe20000000800 */
[----:B------:R-:W-:Y:S01]  /*8d60*/  @!PT LDS RZ, [RZ] ;  /* 0x00000000fffff984 */ /* 0x000fe20000000800 */
[----:B------:R-:W-:Y:S01]  /*8d70*/  @!PT LDS RZ, [RZ] ;  /* 0x00000000fffff984 */ /* 0x000fe20000000800 */
[----:B------:R-:W-:Y:S01]  /*8d80*/  @!PT LDS RZ, [RZ] ;  /* 0x00000000fffff984 */ /* 0x000fe20000000800 */
[----:B------:R3:W-:Y:S07]  /*8d90*/  MEMBAR.ALL.CTA ;  /* 0x0000000000007992 */ /* 0x0007ee0000008000 */
[----:B---3--:R-:W3:Y:S02]  /*8da0*/  FENCE.VIEW.ASYNC.S ;  /* 0x00000000000073c6 */ /* 0x008ee40000000000 */
[----:B---3--:R-:W-:Y:S06]  /*8db0*/  BAR.SYNC.DEFER_BLOCKING 0x1, 0x80 ;  /* 0x0042000000007b1d */ /* 0x008fec0000010000 */
[----:B------:R-:W-:Y:S05]  /*8dc0*/  @P0 BRA `(.L_x_116) ;  /* 0x0000000000300947 */ /* 0x000fea0003800000 */
[----:B------:R-:W3:Y:S01]  /*8dd0*/  LDCU.64 UR6, c[0x0][0x348] ;  /* 0x00006900ff0677ac */ /* 0x000ee20008000a00 */
[----:B------:R-:W-:Y:S01]  /*8de0*/  R2UR UR5, R70 ;  /* 0x00000000460572ca */ /* 0x000fe200000e0000 */
[----:B------:R-:W-:Y:S01]  /*8df0*/  UIADD3 UR4, UPT, UPT, UR44, 0x400, URZ ;  /* 0x000004002c047890 */ /* 0x000fe2000fffe0ff */
[----:B------:R-:W-:Y:S05]  /*8e00*/  UMOV UR51, UR52 ;  /* 0x0000003400337c82 */ /* 0x000fea0008000000 */
[----:B------:R-:W-:Y:S06]  /*8e10*/  IMAD.U32 R144, RZ, RZ, UR4 ;  /* 0x00000004ff907e24 */ /* 0x000fec000f8e00ff */
[----:B------:R-:W-:Y:S01]  /*8e20*/  UIADD3 UR49, UPT, UPT, UR53, UR5, URZ ;  /* 0x0000000535317290 */ /* 0x000fe2000fffe0ff */
[----:B------:R-:W-:Y:S01]  /*8e30*/  R2UR UR48, R144 ;  /* 0x00000000903072ca */ /* 0x000fe200000e0000 */
[----:B---3--:R-:W-:Y:S04]  /*8e40*/  UIADD3 UR4, UP0, UPT, UR6, 0xa80, URZ ;  /* 0x00000a8006047890 */ /* 0x008fe8000ff1e0ff */
[----:B------:R-:W-:Y:S09]  /*8e50*/  UIADD3.X UR5, UPT, UPT, URZ, UR7, URZ, UP0, !UPT ;  /* 0x00000007ff057290 */ /* 0x000ff200087fe4ff */
[----:B------:R3:W-:Y:S01]  /*8e60*/  UTMASTG.3D [UR48], [UR4] ;  /* 0x00000030040073b5 */ /* 0x0007e20008010000 */
[----:B------:R0:W-:Y:S01]  /*8e70*/  UTMACMDFLUSH ;  /* 0x00000000000079b7 */ /* 0x0001e20000000000 */
[----:B---3--:R-:W-:Y:S04]  /*8e80*/  DEPBAR.LE SB0, 0x1 ;  /* 0x000080400000791a */ /* 0x008fe80000000000 */
.L_x_116:
[----:B------:R-:W-:Y:S05]  /*8e90*/  BSYNC.RECONVERGENT B0 ;  /* 0x0000000000007941 */ /* 0x000fea0003800200 */
.L_x_115:
[----:B------:R-:W-:Y:S01]  /*8ea0*/  BAR.SYNC.DEFER_BLOCKING 0x1, 0x80 ;  /* 0x0042000000007b1d */ /* 0x000fe20000010000 */
[----:B------:R-:W-:Y:S01]  /*8eb0*/  ISETP.NE.AND P1, PT, R157, RZ, PT ;  /* 0x000000ff9d00720c */ /* 0x000fe20003f25270 */
[----:B------:R-:W-:Y:S01]  /*8ec0*/  UISETP.NE.AND UP0, UPT, UR54, URZ, UPT ;  /* 0x000000ff3600728c */ /* 0x000fe2000bf05270 */
[----:B------:R-:W-:Y:S11]  /*8ed0*/  LEA R3, R77, UR44, 0x3 ;  /* 0x0000002c4d037c11 */ /* 0x000ff6000f8e18ff */
[----:B------:R-:W-:Y:S01]  /*8ee0*/  @P1 SHF.L.U32 R6, R149, 0x1f, RZ ;  /* 0x0000001f95061819 */ /* 0x000fe200000006ff */
[----:B------:R-:W-:Y:S06]  /*8ef0*/  BRA.U !UP0, `(.L_x_117) ;  /* 0x0000000108247547 */ /* 0x000fec000b800000 */
[----:B------:R-:W3:Y:S01]  /*8f00*/  S2R R0, SR_CgaCtaId ;  /* 0x0000000000007919 */ /* 0x000ee20000008800 */
[----:B------:R-:W-:Y:S01]  /*8f10*/  IMAD.U32 R4, RZ, RZ, UR47 ;  /* 0x0000002fff047e24 */ /* 0x000fe2000f8e00ff */
[----:B------:R-:W-:Y:S04]  /*8f20*/  UIADD3 UR4, UPT, UPT, UR47, 0x1, URZ ;  /* 0x000000012f047890 */ /* 0x000fe8000fffe0ff */
[----:B------:R-:W-:Y:S01]  /*8f30*/  @P1 LEA R4, R4, UR44, 0x3 ;  /* 0x0000002c04041c11 */ /* 0x000fe2000f8e18ff */
[----:B------:R-:W-:Y:S04]  /*8f40*/  UISETP.NE.AND UP0, UPT, UR4, 0x4, UPT ;  /* 0x000000040400788c */ /* 0x000fe8000bf05270 */
[----:B------:R-:W-:Y:S01]  /*8f50*/  @P1 VIADD R5, R4, 0x40 ;  /* 0x0000004004051836 */ /* 0x000fe20000000000 */
[----:B------:R-:W-:Y:S04]  /*8f60*/  USEL UR47, UR4, URZ, UP0 ;  /* 0x000000ff042f7287 */ /* 0x000fe80008000000 */
[----:B---3--:R-:W-:Y:S04]  /*8f70*/  @P1 PRMT R0, R0, 0x654, R5 ;  /* 0x0000065400001816 */ /* 0x008fe80000000005 */
[----:B------:R3:W-:Y:S04]  /*8f80*/  @P1 SYNCS.ARRIVE.TRANS64.RED.A1T0 RZ, [R0+URZ], RZ ;  /* 0x000000ff00ff19a7 */ /* 0x0007e800081004ff */
.L_x_117:
[----:B------:R-:W4:Y:S01]  /*8f90*/  @P1 SYNCS.PHASECHK.TRANS64.TRYWAIT P0, [R3+URZ+0x20], R6 ;  /* 0x00002006030015a7 */ /* 0x000f2200080011ff */
[----:B------:R-:W-:Y:S01]  /*8fa0*/  UISETP.NE.AND UP0, UPT, UR38, URZ, UPT ;  /* 0x000000ff2600728c */ /* 0x000fe2000bf05270 */
[----:B------:R-:W-:Y:S01]  /*8fb0*/  BSSY B1, `(.L_x_118) ;  /* 0x0000021000017945 */ /* 0x000fe20003800000 */
[----:B------:R-:W-:Y:S02]  /*8fc0*/  UMOV UR4, 0x80 ;  /* 0x0000008000047882 */ /* 0x000fe40000000000 */
[----:B------:R-:W-:Y:S01]  /*8fd0*/  USEL UR39, UR4, 0x40, !UP0 ;  /* 0x0000004004277887 */ /* 0x000fe2000c000000 */
[----:B----4-:R-:W-:Y:S01]  /*8fe0*/  @P1 SEL R79, RZ, 0x1, !P0 ;  /* 0x00000001ff4f1807 */ /* 0x010fe20004000000 */
[----:B------:R-:W-:Y:S10]  /*8ff0*/  @!P1 BRA `(.L_x_119) ;  /* 0x0000000000709947 */ /* 0x000ff40003800000 */
[----:B------:R-:W-:Y:S01]  /*9000*/  ISETP.NE.AND P1, PT, R93, RZ, PT ;  /* 0x000000ff5d00720c */ /* 0x000fe20003f25270 */
[----:B------:R-:W-:Y:S01]  /*9010*/  BSSY B0, `(.L_x_120) ;  /* 0x000000b000007945 */ /* 0x000fe20003800000 */
[----:B------:R-:W-:Y:S11]  /*9020*/  ISETP.NE.AND P0, PT, R79, RZ, PT ;  /* 0x000000ff4f00720c */ /* 0x000ff60003f05270 */
[----:B------:R-:W-:Y:S05]  /*9030*/  @P1 IMAD R6, R77, 0x4000, R164 ;  /* 0x000040004d061824 */ /* 0x000fea00078e02a4 */
[----:B------:R-:W-:Y:S04]  /*9040*/  @P1 IADD3 R9, PT, PT, R6, UR44, RZ ;  /* 0x0000002c06091c10 */ /* 0x000fe8000fffe0ff */
[----:B------:R-:W-:Y:S01]  /*9050*/  @P1 IADD3 R7, PT, PT, R92, R9, RZ ;  /* 0x000000095c071210 */ /* 0x000fe20007ffe0ff */
[--C-:B------:R-:W-:Y:S02]  /*9060*/  @P1 IMAD.IADD R5, R78, 0x1, R9.reuse ;  /* 0x000000014e051824 */ /* 0x100fe400078e0209 */
[----:B------:R-:W-:Y:S01]  /*9070*/  @P1 IMAD.IADD R4, R94, 0x1, R9 ;  /* 0x000000015e041824 */ /* 0x000fe200078e0209 */
[----:B------:R-:W-:Y:S06]  /*9080*/  @P0 BRA `(.L_x_121) ;  /* 0x00000000000c0947 */ /* 0x000fec0003800000 */
[----:B---3--:R-:W-:Y:S04]  /*9090*/  SHF.L.U32 R0, R149, 0x1f, RZ ;  /* 0x0000001f95007819 */ /* 0x008fe800000006ff */
[----:B------:R-:W3:Y:S02]  /*90a0*/  SYNCS.PHASECHK.TRANS64.TRYWAIT P0, [R3+URZ+0x20], R0 ;  /* 0x00002000030075a7 */ /* 0x000ee400080011ff */
[----:B---3--:R-:W-:Y:S05]  /*90b0*/  @!P0 BRA `(.L_x_122) ;  /* 0x0000004800588947 */ /* 0x008fea0003800000 */
.L_x_121:
[----:B------:R-:W-:Y:S05]  /*90c0*/  BSYNC B0 ;  /* 0x0000000000007941 */ /* 0x000fea0003800000 */
.L_x_120:
[----:B------:R-:W-:Y:S01]  /*90d0*/  ISETP.NE.AND P0, PT, R93, RZ, PT ;  /* 0x000000ff5d00720c */ /* 0x000fe20003f05270 */
[----:B------:R-:W-:Y:S11]  /*90e0*/  VIADD R77, R77, 0x1 ;  /* 0x000000014d4d7836 */ /* 0x000ff60000000000 */
[----:B------:R-:W-:Y:S01]  /*90f0*/  @!UPT UIADD3 URZ, UPT, UPT, URZ, URZ, URZ ;  /* 0x000000fffffff290 */ /* 0x000fe2000fffe0ff */
[----:B------:R4:W1:Y:S01]  /*9100*/  @P0 LDS.128 R84, [R6+UR44+0x400] ;  /* 0x0004002c06540984 */ /* 0x0008620008000c00 */
[--C-:B---3--:R-:W-:Y:S01]  /*9110*/  @P0 IMAD.IADD R3, R92, 0x1, R5.reuse ;  /* 0x000000015c030824 */ /* 0x108fe200078e0205 */
[C---:B------:R-:W-:Y:S01]  /*9120*/  @P0 IADD3 R0, PT, PT, R94.reuse, R7, RZ ;  /* 0x000000075e000210 */ /* 0x040fe20007ffe0ff */
[C---:B------:R-:W-:Y:S01]  /*9130*/  @P0 IMAD.IADD R8, R94.reuse, 0x1, R5 ;  /* 0x000000015e080824 */ /* 0x040fe200078e0205 */
[----:B------:R4:W3:Y:S02]  /*9140*/  @P0 LDS.128 R80, [R4+0x400] ;  /* 0x0004000004500984 */ /* 0x0008e40000000c00 */
[----:B------:R-:W-:Y:S02]  /*9150*/  @P0 IADD3 R9, PT, PT, R94, R3, RZ ;  /* 0x000000035e090210 */ /* 0x000fe40007ffe0ff */
[----:B------:R4:W1:Y:S04]  /*9160*/  @P0 LDS.128 R88, [R7+0x400] ;  /* 0x0004000007580984 */ /* 0x0008680000000c00 */
[----:B------:R4:W1:Y:S04]  /*9170*/  @P0 LDS.128 R96, [R0+0x400] ;  /* 0x0004000000600984 */ /* 0x0008680000000c00 */
[----:B------:R4:W1:Y:S04]  /*9180*/  @P0 LDS.128 R104, [R5+0x400] ;  /* 0x0004000005680984 */ /* 0x0008680000000c00 */
[----:B------:R4:W1:Y:S04]  /*9190*/  @P0 LDS.128 R112, [R8+0x400] ;  /* 0x0004000008700984 */ /* 0x0008680000000c00 */
[----:B------:R4:W1:Y:S04]  /*91a0*/  @P0 LDS.128 R120, [R3+0x400] ;  /* 0x0004000003780984 */ /* 0x0008680000000c00 */
[----:B------:R4:W1:Y:S02]  /*91b0*/  @P0 LDS.128 R128, [R9+0x400] ;  /* 0x0004000009800984 */ /* 0x0008640000000c00 */
.L_x_119:
[----:B------:R-:W-:Y:S05]  /*91c0*/  BSYNC B1 ;  /* 0x0000000000017941 */ /* 0x000fea0003800000 */
.L_x_118:
[----:B------:R-:W-:Y:S05]  /*91d0*/  VIADD R50, R69, UR39 ;  /* 0x0000002745327c36 */ /* 0x000fea0008000000 */
[----:B----4-:R-:W-:Y:S04]  /*91e0*/  SHF.R.U32.HI R3, RZ, 0x15, R50 ;  /* 0x00000015ff037819 */ /* 0x010fe80000011632 */
[----:B------:R-:W-:Y:S11]  /*91f0*/  LOP3.LUT P0, RZ, R3, 0x3, R140, 0x48, !PT ;  /* 0x0000000303ff7812 */ /* 0x000ff6000780488c */
[----:B------:R-:W-:Y:S02]  /*9200*/  @!UPT UIADD3 URZ, UPT, UPT, URZ, URZ, URZ ;  /* 0x000000fffffff290 */ /* 0x000fe4000fffe0ff */
        /* <DEDUP_REMOVED lines=17> */
.L_x_123:
[----:B-1----:R-:W-:Y:S01]  /*9320*/  SHF.L.U32 R70, R84, 0x10, RZ ;  /* 0x0000001054467819 */ /* 0x002fe200000006ff */
[----:B------:R-:W-:Y:S05]  /*9330*/  WARPSYNC.ALL ;  /* 0x0000000000007948 */ /* 0x000fea0003800000 */
[----:B------:R-:W-:Y:S01]  /*9340*/  R2UR UR4, R50 ;  /* 0x00000000320472ca */ /* 0x000fe200000e0000 */
[----:B------:R-:W1:Y:S01]  /*9350*/  S2R R165, SR_CgaCtaId ;  /* 0x0000000000a57919 */ /* 0x000e620000008800 */
[----:B------:R-:W-:Y:S01]  /*9360*/  LOP3.LUT R72, R84, 0xffff0000, RZ, 0xc0, !PT ;  /* 0xffff000054487812 */ /* 0x000fe200078ec0ff */
[----:B------:R-:W-:Y:S01]  /*9370*/  BSSY.RECONVERGENT B0, `(.L_x_124) ;  /* 0x0000102000007945 */ /* 0x000fe20003800200 */
[----:B------:R-:W-:Y:S02]  /*9380*/  SHF.L.U32 R73, R85, 0x10, RZ ;  /* 0x0000001055497819 */ /* 0x000fe400000006ff */
[----:B------:R-:W-:Y:S02]  /*9390*/  LOP3.LUT R74, R87, 0xffff0000, RZ, 0xc0, !PT ;  /* 0xffff0000574a7812 */ /* 0x000fe400078ec0ff */
[----:B------:R-:W-:Y:S02]  /*93a0*/  ISETP.NE.AND P6, PT, R157, RZ, PT ;  /* 0x000000ff9d00720c */ /* 0x000fe40003fc5270 */
[----:B------:R-:W-:Y:S02]  /*93b0*/  ISETP.NE.AND P0, PT, R152, RZ, PT ;  /* 0x000000ff9800720c */ /* 0x000fe40003f05270 */
[----:B------:R-:W-:Y:S01]  /*93c0*/  LEA R95, R77, UR44, 0x3 ;  /* 0x0000002c4d5f7c11 */ /* 0x000fe2000f8e18ff */
[----:B------:R-:W3:Y:S02]  /*93d0*/  LDTM.x64 R4, tmem[UR4] ;  /* 0x00000004000479ee */ /* 0x000ee40008340000 */
[C---:B---3--:R-:W-:Y:S01]  /*93e0*/  FMUL R0, R68.reuse, R4 ;  /* 0x0000000444007220 */ /* 0x048fe20000400000 */
[C---:B------:R-:W-:Y:S01]  /*93f0*/  FMUL R3, R68.reuse, R5 ;  /* 0x0000000544037220 */ /* 0x040fe20000400000 */
[C---:B------:R-:W-:Y:S01]  /*9400*/  FMUL R6, R68.reuse, R6 ;  /* 0x0000000644067220 */ /* 0x040fe20000400000 */
[----:B------:R-:W-:Y:S01]  /*9410*/  FMUL R7, R68, R7 ;  /* 0x0000000744077220 */ /* 0x000fe20000400000 */
[----:B------:R-:W-:Y:S01]  /*9420*/  FFMA R0, R71, R70, R0 ;  /* 0x0000004647007223 */ /* 0x000fe20000000000 */
[----:B------:R-:W-:Y:S01]  /*9430*/  LOP3.LUT R70, R85, 0xffff0000, RZ, 0xc0, !PT ;  /* 0xffff000055467812 */ /* 0x000fe200078ec0ff */
[----:B------:R-:W-:Y:S01]  /*9440*/  FFMA R3, R71, R72, R3 ;  /* 0x0000004847037223 */ /* 0x000fe20000000003 */
[----:B------:R-:W-:Y:S01]  /*9450*/  SHF.L.U32 R72, R87, 0x10, RZ ;  /* 0x0000001057487819 */ /* 0x000fe200000006ff */
[C---:B------:R-:W-:Y:S01]  /*9460*/  FFMA R6, R71.reuse, R73, R6 ;  /* 0x0000004947067223 */ /* 0x040fe20000000006 */
[----:B------:R-:W-:Y:S01]  /*9470*/  SHF.L.U32 R73, R86, 0x10, RZ ;  /* 0x0000001056497819 */ /* 0x000fe200000006ff */
[----:B------:R-:W-:Y:S01]  /*9480*/  FFMA R7, R71, R70, R7 ;  /* 0x0000004647077223 */ /* 0x000fe20000000007 */
[----:B------:R-:W-:Y:S01]  /*9490*/  F2FP.BF16.F32.PACK_AB R100, R3, R0 ;  /* 0x000000000364723e */ /* 0x000fe200000010ff */
[----:B------:R-:W-:Y:S01]  /*94a0*/  FMUL R4, R68, R8 ;  /* 0x0000000844047220 */ /* 0x000fe20000400000 */
[----:B------:R-:W-:Y:S01]  /*94b0*/  LOP3.LUT R70, R86, 0xffff0000, RZ, 0xc0, !PT ;  /* 0xffff000056467812 */ /* 0x000fe200078ec0ff */
[C---:B------:R-:W-:Y:S01]  /*94c0*/  FMUL R0, R68.reuse, R9 ;  /* 0x0000000944007220 */ /* 0x040fe20000400000 */
[----:B------:R-:W-:Y:S01]  /*94d0*/  F2FP.BF16.F32.PACK_AB R101, R7, R6 ;  /* 0x000000060765723e */ /* 0x000fe200000010ff */
[----:B------:R-:W-:Y:S01]  /*94e0*/  FMUL R3, R68, R10 ;  /* 0x0000000a44037220 */ /* 0x000fe20000400000 */
[C---:B------:R-:W-:Y:S01]  /*94f0*/  FFMA R4, R71.reuse, R73, R4 ;  /* 0x0000004947047223 */ /* 0x040fe20000000004 */
[----:B------:R-:W-:Y:S01]  /*9500*/  SHF.L.U32 R73, R82, 0x10, RZ ;  /* 0x0000001052497819 */ /* 0x000fe200000006ff */
[----:B------:R-:W-:Y:S01]  /*9510*/  FMUL R5, R68, R11 ;  /* 0x0000000b44057220 */ /* 0x000fe20000400000 */
[C---:B------:R-:W-:Y:S01]  /*9520*/  FFMA R0, R71.reuse, R70, R0 ;  /* 0x0000004647007223 */ /* 0x040fe20000000000 */
[C---:B------:R-:W-:Y:S01]  /*9530*/  SHF.L.U32 R70, R80.reuse, 0x10, RZ ;  /* 0x0000001050467819 */ /* 0x040fe200000006ff */
[C---:B------:R-:W-:Y:S01]  /*9540*/  FFMA R3, R71.reuse, R72, R3 ;  /* 0x0000004847037223 */ /* 0x040fe20000000003 */
[----:B------:R-:W-:Y:S01]  /*9550*/  LOP3.LUT R72, R80, 0xffff0000, RZ, 0xc0, !PT ;  /* 0xffff000050487812 */ /* 0x000fe200078ec0ff */
[----:B------:R-:W-:Y:S01]  /*9560*/  FMUL R6, R68, R12 ;  /* 0x0000000c44067220 */ /* 0x000fe20000400000 */
[----:B------:R-:W-:Y:S01]  /*9570*/  F2FP.BF16.F32.PACK_AB R102, R0, R4 ;  /* 0x000000040066723e */ /* 0x000fe200000010ff */
[C---:B------:R-:W-:Y:S01]  /*9580*/  FFMA R5, R71.reuse, R74, R5 ;  /* 0x0000004a47057223 */ /* 0x040fe20000000005 */
[C---:B------:R-:W-:Y:S01]  /*9590*/  FMUL R7, R68.reuse, R13 ;  /* 0x0000000d44077220 */ /* 0x040fe20000400000 */
[----:B------:R-:W-:Y:S01]  /*95a0*/  FFMA R6, R71, R70, R6 ;  /* 0x0000004647067223 */ /* 0x000fe20000000006 */
[----:B------:R-:W-:Y:S01]  /*95b0*/  SHF.L.U32 R70, R81, 0x10, RZ ;  /* 0x0000001051467819 */ /* 0x000fe200000006ff */
[C---:B------:R-:W-:Y:S01]  /*95c0*/  FMUL R0, R68.reuse, R14 ;  /* 0x0000000e44007220 */ /* 0x040fe20000400000 */
[----:B------:R-:W-:Y:S01]  /*95d0*/  F2FP.BF16.F32.PACK_AB R103, R5, R3 ;  /* 0x000000030567723e */ /* 0x000fe200000010ff */
[----:B------:R-:W-:Y:S01]  /*95e0*/  FFMA R7, R71, R72, R7 ;  /* 0x0000004847077223 */ /* 0x000fe20000000007 */
[----:B------:R-:W-:Y:S01]  /*95f0*/  LOP3.LUT R72, R81, 0xffff0000, RZ, 0xc0, !PT ;  /* 0xffff000051487812 */ /* 0x000fe200078ec0ff */
[C---:B------:R-:W-:Y:S01]  /*9600*/  FMUL R3, R68.reuse, R15 ;  /* 0x0000000f44037220 */ /* 0x040fe20000400000 */
[----:B------:R-:W-:Y:S01]  /*9610*/  FMUL R4, R68, R16 ;  /* 0x0000001044047220 */ /* 0x000fe20000400000 */
[C---:B------:R-:W-:Y:S01]  /*9620*/  FFMA R0, R71.reuse, R70, R0 ;  /* 0x0000004647007223 */ /* 0x040fe20000000000 */
[----:B------:R-:W-:Y:S01]  /*9630*/  LOP3.LUT R70, R82, 0xffff0000, RZ, 0xc0, !PT ;  /* 0xffff000052467812 */ /* 0x000fe200078ec0ff */
[----:B------:R-:W-:Y:S01]  /*9640*/  FFMA R3, R71, R72, R3 ;  /* 0x0000004847037223 */ /* 0x000fe20000000003 */
[----:B------:R-:W-:Y:S01]  /*9650*/  F2FP.BF16.F32.PACK_AB R108, R7, R6 ;  /* 0x00000006076c723e */ /* 0x000fe200000010ff */
[----:B------:R-:W-:Y:S01]  /*9660*/  FFMA R4, R71, R73, R4 ;  /* 0x0000004947047223 */ /* 0x000fe20000000004 */
[C---:B------:R-:W-:Y:S01]  /*9670*/  SHF.L.U32 R73, R83.reuse, 0x10, RZ ;  /* 0x0000001053497819 */ /* 0x040fe200000006ff */
[C---:B------:R-:W-:Y:S01]  /*9680*/  FMUL R5, R68.reuse, R17 ;  /* 0x0000001144057220 */ /* 0x040fe20000400000 */
[----:B------:R-:W-:Y:S01]  /*9690*/  LOP3.LUT R72, R83, 0xffff0000, RZ, 0xc0, !PT ;  /* 0xffff000053487812 */ /* 0x000fe200078ec0ff */
[C---:B------:R-:W-:Y:S01]  /*96a0*/  FMUL R6, R68.reuse, R18 ;  /* 0x0000001244067220 */ /* 0x040fe20000400000 */
[----:B------:R-:W-:Y:S01]  /*96b0*/  F2FP.BF16.F32.PACK_AB R109, R3, R0 ;  /* 0x00000000036d723e */ /* 0x000fe200000010ff */
[----:B------:R-:W-:Y:S01]  /*96c0*/  FMUL R7, R68, R19 ;  /* 0x0000001344077220 */ /* 0x000fe20000400000 */
[C---:B------:R-:W-:Y:S01]  /*96d0*/  FFMA R5, R71.reuse, R70, R5 ;  /* 0x0000004647057223 */ /* 0x040fe20000000005 */
[C---:B------:R-:W-:Y:S01]  /*96e0*/  SHF.L.U32 R70, R88.reuse, 0x10, RZ ;  /* 0x0000001058467819 */ /* 0x040fe200000006ff */
[----:B------:R-:W-:Y:S01]  /*96f0*/  FFMA R6, R71, R73, R6 ;  /* 0x0000004947067223 */ /* 0x000fe20000000006 */
[----:B------:R-:W-:Y:S01]  /*9700*/  SHF.L.U32 R73, R91, 0x10, RZ ;  /* 0x000000105b497819 */ /* 0x000fe200000006ff */
        /* <DEDUP_REMOVED lines=8> */
[----:B------:R-:W-:Y:S01]  /*9790*/  FFMA R3, R71, R72, R3 ;  /* 0x0000004847037223 */ /* 0x000fe20000000003 */
[----:B------:R-:W-:Y:S01]  /*97a0*/  LOP3.LUT R72, R91, 0xffff0000, RZ, 0xc0, !PT ;  /* 0xffff00005b487812 */ /* 0x000fe200078ec0ff */
[C---:B------:R-:W-:Y:S01]  /*97b0*/  FMUL R4, R68.reuse, R22 ;  /* 0x0000001644047220 */ /* 0x040fe20000400000 */
[----:B------:R3:W-:Y:S01]  /*97c0*/  STS.128 [R164+UR44+0x4400], R100 ;  /* 0x00440064a4007988 */ /* 0x0007e20008000c2c */
[C---:B------:R-:W-:Y:S01]  /*97d0*/  FMUL R5, R68.reuse, R23 ;  /* 0x0000001744057220 */ /* 0x040fe20000400000 */
[----:B------:R-:W-:Y:S01]  /*97e0*/  F2FP.BF16.F32.PACK_AB R116, R3, R0 ;  /* 0x000000000374723e */ /* 0x000fe200000010ff */
[----:B------:R-:W-:Y:S01]  /*97f0*/  FFMA R4, R71, R70, R4 ;  /* 0x0000004647047223 */ /* 0x000fe20000000004 */
[----:B------:R-:W-:Y:S01]  /*9800*/  LOP3.LUT R0, R89, 0xffff0000, RZ, 0xc0, !PT ;  /* 0xffff000059007812 */ /* 0x000fe200078ec0ff */
[----:B------:R-:W-:Y:S01]  /*9810*/  FMUL R6, R68, R24 ;  /* 0x0000001844067220 */ /* 0x000fe20000400000 */
[----:B------:R-:W-:Y:S01]  /*9820*/  SHF.L.U32 R3, R90, 0x10, RZ ;  /* 0x000000105a037819 */ /* 0x000fe200000006ff */
[----:B------:R-:W-:Y:S01]  /*9830*/  FMUL R7, R68, R25 ;  /* 0x0000001944077220 */ /* 0x000fe20000400000 */
[----:B------:R-:W-:Y:S01]  /*9840*/  LOP3.LUT R70, R90, 0xffff0000, RZ, 0xc0, !PT ;  /* 0xffff00005a467812 */ /* 0x000fe200078ec0ff */
        /* <DEDUP_REMOVED lines=21> */
[----:B------:R4:W-:Y:S01]  /*99a0*/  STS.128 [R163+0x4400], R108 ;  /* 0x0044006ca3007388 */ /* 0x0009e20000000c00 */
[----:B------:R-:W-:Y:S01]  /*99b0*/  FFMA R11, R71, R70, R11 ;  /* 0x00000046470b7223 */ /* 0x000fe2000000000b */
[----:B------:R-:W-:Y:S01]  /*99c0*/  LOP3.LUT R70, R99, 0xffff0000, RZ, 0xc0, !PT ;  /* 0xffff000063467812 */ /* 0x000fe200078ec0ff */
[C---:B------:R-:W-:Y:S01]  /*99d0*/  FFMA R12, R71.reuse, R3, R12 ;  /* 0x00000003470c7223 */ /* 0x040fe2000000000c */
[C---:B------:R-:W-:Y:S01]  /*99e0*/  SHF.L.U32 R3, R98.reuse, 0x10, RZ ;  /* 0x0000001062037819 */ /* 0x040fe200000006ff */
[----:B------:R-:W-:Y:S01]  /*99f0*/  FFMA R13, R71, R0, R13 ;  /* 0x00000000470d7223 */ /* 0x000fe2000000000d */
[----:B------:R-:W-:Y:S01]  /*9a00*/  LOP3.LUT R0, R98, 0xffff0000, RZ, 0xc0, !PT ;  /* 0xffff000062007812 */ /* 0x000fe200078ec0ff */
[C---:B------:R-:W-:Y:S01]  /*9a10*/  FMUL R14, R68.reuse, R32 ;  /* 0x00000020440e7220 */ /* 0x040fe20000400000 */
[----:B---3--:R-:W-:Y:S01]  /*9a20*/  F2FP.BF16.F32.PACK_AB R100, R11, R10 ;  /* 0x0000000a0b64723e */ /* 0x008fe200000010ff */
[C---:B------:R-:W-:Y:S01]  /*9a30*/  FMUL R15, R68.reuse, R33 ;  /* 0x00000021440f7220 */ /* 0x040fe20000400000 */
[----:B------:R-:W-:Y:S01]  /*9a40*/  F2FP.BF16.F32.PACK_AB R101, R13, R12 ;  /* 0x0000000c0d65723e */ /* 0x000fe200000010ff */
        /* <DEDUP_REMOVED lines=14> */
[----:B------:R-:W-:Y:S01]  /*9b30*/  FMUL R20, R68, R38 ;  /* 0x0000002644147220 */ /* 0x000fe20000400000 */
[----:B------:R-:W-:Y:S01]  /*9b40*/  FFMA R18, R71, R0, R18 ;  /* 0x0000000047127223 */ /* 0x000fe20000000012 */
[----:B------:R-:W-:Y:S01]  /*9b50*/  LOP3.LUT R0, R105, 0xffff0000, RZ, 0xc0, !PT ;  /* 0xffff000069007812 */ /* 0x000fe200078ec0ff */
[C---:B------:R-:W-:Y:S01]  /*9b60*/  FFMA R19, R71.reuse, R70, R19 ;  /* 0x0000004647137223 */ /* 0x040fe20000000013 */
[C---:B------:R-:W-:Y:S01]  /*9b70*/  LOP3.LUT R70, R106.reuse, 0xffff0000, RZ, 0xc0, !PT ;  /* 0xffff00006a467812 */ /* 0x040fe200078ec0ff */
[----:B------:R-:W-:Y:S01]  /*9b80*/  FFMA R20, R71, R3, R20 ;  /* 0x0000000347147223 */ /* 0x000fe20000000014 */
[----:B------:R-:W-:Y:S01]  /*9b90*/  SHF.L.U32 R3, R106, 0x10, RZ ;  /* 0x000000106a037819 */ /* 0x000fe200000006ff */
[C---:B------:R-:W-:Y:S01]  /*9ba0*/  FMUL R21, R68.reuse, R39 ;  /* 0x0000002744157220 */ /* 0x040fe20000400000 */
[----:B----4-:R-:W-:Y:S01]  /*9bb0*/  F2FP.BF16.F32.PACK_AB R108, R19, R18 ;  /* 0x00000012136c723e */ /* 0x010fe200000010ff */
[C---:B------:R-:W-:Y:S01]  /*9bc0*/  FMUL R22, R68.reuse, R40 ;  /* 0x0000002844167220 */ /* 0x040fe20000400000 */
[----:B------:R-:W-:Y:S01]  /*9bd0*/  STS.128 [R162+0x4400], R116 ;  /* 0x00440074a2007388 */ /* 0x000fe20000000c00 */
[C---:B------:R-:W-:Y:S01]  /*9be0*/  FMUL R23, R68.reuse, R41 ;  /* 0x0000002944177220 */ /* 0x040fe20000400000 */
[----:B------:R-:W-:Y:S01]  /*9bf0*/  FMUL R24, R68, R42 ;  /* 0x0000002a44187220 */ /* 0x000fe20000400000 */
[C---:B------:R-:W-:Y:S01]  /*9c00*/  FFMA R21, R71.reuse, R0, R21 ;  /* 0x0000000047157223 */ /* 0x040fe20000000015 */
[----:B------:R-:W-:Y:S01]  /*9c10*/  SHF.L.U32 R0, R112, 0x10, RZ ;  /* 0x0000001070007819 */ /* 0x000fe200000006ff */
[----:B------:R-:W-:Y:S01]  /*9c20*/  FMUL R25, R68, R43 ;  /* 0x0000002b44197220 */ /* 0x000fe20000400000 */
[----:B------:R-:W-:Y:S01]  /*9c30*/  FFMA R22, R71, R3, R22 ;  /* 0x0000000347167223 */ /* 0x000fe20000000016 */
[----:B------:R-:W-:Y:S01]  /*9c40*/  SHF.L.U32 R3, R113, 0x10, RZ ;  /* 0x0000001071037819 */ /* 0x000fe200000006ff */
[----:B------:R-:W-:Y:S01]  /*9c50*/  FFMA R23, R71, R70, R23 ;  /* 0x0000004647177223 */ /* 0x000fe20000000017 */
[----:B------:R-:W-:Y:S01]  /*9c60*/  LOP3.LUT R70, R112, 0xffff0000, RZ, 0xc0, !PT ;  /* 0xffff000070467812 */ /* 0x000fe200078ec0ff */
[C---:B------:R-:W-:Y:S01]  /*9c70*/  FMUL R26, R68.reuse, R44 ;  /* 0x0000002c441a7220 */ /* 0x040fe20000400000 */
[----:B------:R-:W-:Y:S01]  /*9c80*/  F2FP.BF16.F32.PACK_AB R109, R21, R20 ;  /* 0x00000014156d723e */ /* 0x000fe200000010ff */
[----:B------:R-:W-:Y:S01]  /*9c90*/  FFMA R24, R71, R73, R24 ;  /* 0x0000004947187223 */ /* 0x000fe20000000018 */
[----:B------:R-:W-:Y:S01]  /*9ca0*/  F2FP.BF16.F32.PACK_AB R110, R23, R22 ;  /* 0x00000016176e723e */ /* 0x000fe200000010ff */
[----:B------:R-:W-:Y:S01]  /*9cb0*/  FFMA R25, R71, R72, R25 ;  /* 0x0000004847197223 */ /* 0x000fe20000000019 */
[----:B------:R-:W-:Y:S01]  /*9cc0*/  SHF.L.U32 R73, R115, 0x10, RZ ;  /* 0x0000001073497819 */ /* 0x000fe200000006ff */
[C---:B------:R-:W-:Y:S01]  /*9cd0*/  FMUL R27, R68.reuse, R45 ;  /* 0x0000002d441b7220 */ /* 0x040fe20000400000 */
[----:B------:R-:W-:Y:S01]  /*9ce0*/  LOP3.LUT R72, R131, 0xffff0000, RZ, 0xc0, !PT ;  /* 0xffff000083487812 */ /* 0x000fe200078ec0ff */
[----:B------:R-:W-:Y:S01]  /*9cf0*/  FMUL R28, R68, R46 ;  /* 0x0000002e441c7220 */ /* 0x000fe20000400000 */
[----:B------:R-:W-:Y:S01]  /*9d00*/  F2FP.BF16.F32.PACK_AB R111, R25, R24 ;  /* 0x00000018196f723e */ /* 0x000fe200000010ff */
[----:B------:R3:W-:Y:S01]  /*9d10*/  STS.128 [R161+0x4400], R100 ;  /* 0x00440064a1007388 */ /* 0x0007e20000000c00 */
        /* <DEDUP_REMOVED lines=12> */
[----:B------:R4:W-:Y:S01]  /*9de0*/  STS.128 [R147+0x4400], R108 ;  /* 0x0044006c93007388 */ /* 0x0009e20000000c00 */
[----:B------:R-:W-:Y:S01]  /*9df0*/  FMUL R33, R68, R51 ;  /* 0x0000003344217220 */ /* 0x000fe20000400000 */
[C---:B------:R-:W-:Y:S01]  /*9e00*/  FFMA R30, R71.reuse, R3, R30 ;  /* 0x00000003471e7223 */ /* 0x040fe2000000001e */
[C---:B------:R-:W-:Y:S01]  /*9e10*/  SHF.L.U32 R3, R120.reuse, 0x10, RZ ;  /* 0x0000001078037819 */ /* 0x040fe200000006ff */
[C---:B------:R-:W-:Y:S01]  /*9e20*/  FFMA R31, R71.reuse, R70, R31 ;  /* 0x00000046471f7223 */ /* 0x040fe2000000001f */
[----:B------:R-:W-:Y:S01]  /*9e30*/  LOP3.LUT R70, R120, 0xffff0000, RZ, 0xc0, !PT ;  /* 0xffff000078467812 */ /* 0x000fe200078ec0ff */
[----:B------:R-:W-:Y:S01]  /*9e40*/  FFMA R32, R71, R73, R32 ;  /* 0x0000004947207223 */ /* 0x000fe20000000020 */
        /* <DEDUP_REMOVED lines=9> */
[----:B------:R-:W-:Y:S01]  /*9ee0*/  FFMA R35, R71, R70, R35 ;  /* 0x0000004647237223 */ /* 0x000fe20000000023 */
[----:B------:R-:W-:Y:S01]  /*9ef0*/  LOP3.LUT R70, R123, 0xffff0000, RZ, 0xc0, !PT ;  /* 0xffff00007b467812 */ /* 0x000fe200078ec0ff */
[----:B------:R-:W-:Y:S01]  /*9f00*/  FFMA R36, R71, R73, R36 ;  /* 0x0000004947247223 */ /* 0x000fe20000000024 */
[----:B------:R-:W-:Y:S01]  /*9f10*/  SHF.L.U32 R73, R123, 0x10, RZ ;  /* 0x000000107b497819 */ /* 0x000fe200000006ff */
[----:B------:R-:W-:Y:S01]  /*9f20*/  FFMA R37, R71, R0, R37 ;  /* 0x0000000047257223 */ /* 0x000fe20000000025 */
[----:B------:R-:W-:Y:S01]  /*9f30*/  LOP3.LUT R0, R122, 0xffff0000, RZ, 0xc0, !PT ;  /* 0xffff00007a007812 */ /* 0x000fe200078ec0ff */
[C---:B------:R-:W-:Y:S01]  /*9f40*/  FMUL R38, R68.reuse, R56 ;  /* 0x0000003844267220 */ /* 0x040fe20000400000 */
[----:B---3--:R-:W-:Y:S01]  /*9f50*/  F2FP.BF16.F32.PACK_AB R100, R27, R26 ;  /* 0x0000001a1b64723e */ /* 0x008fe200000010ff */
[C---:B------:R-:W-:Y:S01]  /*9f60*/  FMUL R39, R68.reuse, R57 ;  /* 0x0000003944277220 */ /* 0x040fe20000400000 */
[----:B------:R-:W-:Y:S01]  /*9f70*/  F2FP.BF16.F32.PACK_AB R101, R29, R28 ;  /* 0x0000001c1d65723e */ /* 0x000fe200000010ff */
[C---:B------:R-:W-:Y:S01]  /*9f80*/  FMUL R40, R68.reuse, R58 ;  /* 0x0000003a44287220 */ /* 0x040fe20000400000 */
[----:B------:R-:W-:Y:S01]  /*9f90*/  F2FP.BF16.F32.PACK_AB R102, R31, R30 ;  /* 0x0000001e1f66723e */ /* 0x000fe200000010ff */
[----:B------:R-:W-:Y:S01]  /*9fa0*/  FMUL R41, R68, R59 ;  /* 0x0000003b44297220 */ /* 0x000fe20000400000 */
[----:B------:R-:W-:Y:S01]  /*9fb0*/  F2FP.BF16.F32.PACK_AB R103, R33, R32 ;  /* 0x000000202167723e */ /* 0x000fe200000010ff */
[----:B------:R-:W-:Y:S01]  /*9fc0*/  FFMA R38, R71, R3, R38 ;  /* 0x0000000347267223 */ /* 0x000fe20000000026 */
[----:B------:R-:W-:Y:S01]  /*9fd0*/  SHF.L.U32 R3, R129, 0x10, RZ ;  /* 0x0000001081037819 */ /* 0x000fe200000006ff */
[----:B------:R-:W-:Y:S01]  /*9fe0*/  FFMA R39, R71, R0, R39 ;  /* 0x0000000047277223 */ /* 0x000fe20000000027 */
[C---:B------:R-:W-:Y:S01]  /*9ff0*/  SHF.L.U32 R0, R128.reuse, 0x10, RZ ;  /* 0x0000001080007819 */ /* 0x040fe200000006ff */
[----:B------:R3:W-:Y:S01]  /*a000*/  STS.128 [R160+0x4400], R100 ;  /* 0x00440064a0007388 */ /* 0x0007e20000000c00 */
[----:B----4-:R-:W-:Y:S01]  /*a010*/  F2FP.BF16.F32.PACK_AB R108, R35, R34 ;  /* 0x00000022236c723e */ /* 0x010fe200000010ff */
[----:B------:R-:W-:Y:S01]  /*a020*/  FFMA R40, R71, R73, R40 ;  /* 0x0000004947287223 */ /* 0x000fe20000000028 */
[----:B------:R-:W-:Y:S01]  /*a030*/  SHF.L.U32 R73, R131, 0x10, RZ ;  /* 0x0000001083497819 */ /* 0x000fe200000006ff */
[----:B------:R-:W-:Y:S01]  /*a040*/  FFMA R41, R71, R70, R41 ;  /* 0x0000004647297223 */ /* 0x000fe20000000029 */
[----:B------:R-:W-:Y:S01]  /*a050*/  LOP3.LUT R70, R128, 0xffff0000, RZ, 0xc0, !PT ;  /* 0xffff000080467812 */ /* 0x000fe200078ec0ff */
[C---:B------:R-:W-:Y:S01]  /*a060*/  FMUL R42, R68.reuse, R60 ;  /* 0x0000003c442a7220 */ /* 0x040fe20000400000 */
[----:B------:R-:W-:Y:S01]  /*a070*/  F2FP.BF16.F32.PACK_AB R109, R37, R36 ;  /* 0x00000024256d723e */ /* 0x000fe200000010ff */
[C---:B------:R-:W-:Y:S01]  /*a080*/  FMUL R43, R68.reuse, R61 ;  /* 0x0000003d442b7220 */ /* 0x040fe20000400000 */
[C---:B------:R-:W-:Y:S01]  /*a090*/  FMUL R44, R68.reuse, R62 ;  /* 0x0000003e442c7220 */ /* 0x040fe20000400000 */
[----:B------:R-:W-:Y:S01]  /*a0a0*/  FFMA R42, R71, R0, R42 ;  /* 0x00000000472a7223 */ /* 0x000fe2000000002a */
[----:B------:R-:W-:Y:S01]  /*a0b0*/  LOP3.LUT R0, R129, 0xffff0000, RZ, 0xc0, !PT ;  /* 0xffff000081007812 */ /* 0x000fe200078ec0ff */
[C---:B------:R-:W-:Y:S01]  /*a0c0*/  FFMA R43, R71.reuse, R70, R43 ;  /* 0x00000046472b7223 */ /* 0x040fe2000000002b */
[C---:B------:R-:W-:Y:S01]  /*a0d0*/  FFMA R44, R71.reuse, R3, R44 ;  /* 0x00000003472c7223 */ /* 0x040fe2000000002c */
[----:B------:R-:W-:Y:S01]  /*a0e0*/  FMUL R45, R68, R63 ;  /* 0x0000003f442d7220 */ /* 0x000fe20000400000 */
[----:B------:R-:W-:Y:S01]  /*a0f0*/  SHF.L.U32 R3, R130, 0x10, RZ ;  /* 0x0000001082037819 */ /* 0x000fe200000006ff */
[----:B------:R-:W-:Y:S01]  /*a100*/  FMUL R46, R68, R64 ;  /* 0x00000040442e7220 */ /* 0x000fe20000400000 */
[----:B------:R-:W-:Y:S01]  /*a110*/  LOP3.LUT R70, R130, 0xffff0000, RZ, 0xc0, !PT ;  /* 0xffff000082467812 */ /* 0x000fe200078ec0ff */
[C---:B------:R-:W-:Y:S01]  /*a120*/  FMUL R47, R68.reuse, R65 ;  /* 0x00000041442f7220 */ /* 0x040fe20000400000 */
[C---:B------:R-:W-:Y:S01]  /*a130*/  FMUL R48, R68.reuse, R66 ;  /* 0x0000004244307220 */ /* 0x040fe20000400000 */
[----:B------:R-:W-:Y:S01]  /*a140*/  FFMA R45, R71, R0, R45 ;  /* 0x00000000472d7223 */ /* 0x000fe2000000002d */
[----:B------:R-:W-:Y:S01]  /*a150*/  FMUL R49, R68, R67 ;  /* 0x0000004344317220 */ /* 0x000fe20000400000 */
[----:B------:R-:W-:Y:S01]  /*a160*/  F2FP.BF16.F32.PACK_AB R110, R39, R38 ;  /* 0x00000026276e723e */ /* 0x000fe200000010ff */
[----:B------:R-:W-:Y:S01]  /*a170*/  FFMA R46, R71, R3, R46 ;  /* 0x00000003472e7223 */ /* 0x000fe2000000002e */
[----:B------:R-:W-:Y:S01]  /*a180*/  F2FP.BF16.F32.PACK_AB R111, R41, R40 ;  /* 0x00000028296f723e */ /* 0x000fe200000010ff */
[C---:B------:R-:W-:Y:S01]  /*a190*/  FFMA R47, R71.reuse, R70, R47 ;  /* 0x00000046472f7223 */ /* 0x040fe2000000002f */
[C---:B------:R-:W-:Y:S01]  /*a1a0*/  FFMA R48, R71.reuse, R73, R48 ;  /* 0x0000004947307223 */ /* 0x040fe20000000030 */
[----:B------:R-:W-:Y:S01]  /*a1b0*/  FFMA R49, R71, R72, R49 ;  /* 0x0000004847317223 */ /* 0x000fe20000000031 */
[----:B------:R-:W-:Y:S01]  /*a1c0*/  F2FP.BF16.F32.PACK_AB R72, R43, R42 ;  /* 0x0000002a2b48723e */ /* 0x000fe200000010ff */
[----:B------:R3:W-:Y:S01]  /*a1d0*/  STS.128 [R159+0x4400], R108 ;  /* 0x0044006c9f007388 */ /* 0x0007e20000000c00 */
[----:B------:R-:W-:Y:S02]  /*a1e0*/  F2FP.BF16.F32.PACK_AB R73, R45, R44 ;  /* 0x0000002c2d49723e */ /* 0x000fe400000010ff */
[----:B------:R-:W-:Y:S02]  /*a1f0*/  F2FP.BF16.F32.PACK_AB R74, R47, R46 ;  /* 0x0000002e2f4a723e */ /* 0x000fe400000010ff */
[----:B------:R-:W-:Y:S02]  /*a200*/  F2FP.BF16.F32.PACK_AB R75, R49, R48 ;  /* 0x00000030314b723e */ /* 0x000fe400000010ff */
[----:B------:R-:W-:Y:S02]  /*a210*/  MOV R0, UR47 ;  /* 0x0000002f00007c02 */ /* 0x000fe40008000f00 */
[----:B------:R-:W-:Y:S01]  /*a220*/  @P6 SHF.L.U32 R70, R149, 0x1f, RZ ;  /* 0x0000001f95466819 */ /* 0x000fe200000006ff */
[----:B------:R3:W-:Y:S01]  /*a230*/  STS.128 [R158+0x4400], R72 ;  /* 0x004400489e007388 */ /* 0x0007e20000000c00 */
[----:B------:R-:W-:Y:S04]  /*a240*/  @P6 LEA R0, R0, UR44, 0x3 ;  /* 0x0000002c00006c11 */ /* 0x000fe8000f8e18ff */
[----:B------:R-:W-:Y:S01]  /*a250*/  @P6 IADD3 R0, PT, PT, R0, 0x40, RZ ;  /* 0x0000004000006810 */ /* 0x000fe20007ffe0ff */
[----:B------:R-:W-:Y:S01]  /*a260*/  @!PT LDS RZ, [RZ] ;  /* 0x00000000fffff984 */ /* 0x000fe20000000800 */
[----:B------:R-:W-:Y:S01]  /*a270*/  @!PT LDS RZ, [RZ] ;  /* 0x00000000fffff984 */ /* 0x000fe20000000800 */
[----:B------:R-:W-:Y:S01]  /*a280*/  @!PT LDS RZ, [RZ] ;  /* 0x00000000fffff984 */ /* 0x000fe20000000800 */
[----:B------:R-:W-:Y:S01]  /*a290*/  @!PT LDS RZ, [RZ] ;  /* 0x00000000fffff984 */ /* 0x000fe20000000800 */
[----:B------:R4:W-:Y:S06]  /*a2a0*/  MEMBAR.ALL.CTA ;  /* 0x0000000000007992 */ /* 0x0009ec0000008000 */
[----:B----4-:R-:W4:Y:S01]  /*a2b0*/  FENCE.VIEW.ASYNC.S ;  /* 0x00000000000073c6 */ /* 0x010f220000000000 */
[----:B-1----:R-:W-:Y:S01]  /*a2c0*/  @P6 PRMT R0, R165, 0x654, R0 ;  /* 0x00000654a5006816 */ /* 0x002fe20000000000 */
[----:B----4-:R-:W-:Y:S06]  /*a2d0*/  BAR.SYNC.DEFER_BLOCKING 0x1, 0x80 ;  /* 0x0042000000007b1d */ /* 0x010fec0000010000 */
[----:B------:R-:W-:Y:S05]  /*a2e0*/  @P0 BRA `(.L_x_125) ;  /* 0x0000000000280947 */ /* 0x000fea0003800000 */
[----:B------:R-:W1:Y:S01]  /*a2f0*/  LDCU.64 UR6, c[0x0][0x348] ;  /* 0x00006900ff0677ac */ /* 0x000e620008000a00 */
[----:B------:R-:W-:Y:S02]  /*a300*/  UIADD3 UR9, UPT, UPT, UR53, UR39, URZ ;  /* 0x0000002735097290 */ /* 0x000fe4000fffe0ff */
[----:B------:R-:W-:Y:S01]  /*a310*/  UIADD3 UR8, UPT, UPT, UR44, 0x4400, URZ ;  /* 0x000044002c087890 */ /* 0x000fe2000fffe0ff */
[----:B------:R-:W-:Y:S01]  /*a320*/  UMOV UR10, UR50 ;  /* 0x00000032000a7c82 */ /* 0x000fe20008000000 */
[----:B------:R-:W-:Y:S01]  /*a330*/  UMOV UR11, UR52 ;  /* 0x00000034000b7c82 */ /* 0x000fe20008000000 */
[----:B-1----:R-:W-:Y:S04]  /*a340*/  UIADD3 UR4, UP0, UPT, UR6, 0xa80, URZ ;  /* 0x00000a8006047890 */ /* 0x002fe8000ff1e0ff */
[----:B------:R-:W-:Y:S09]  /*a350*/  UIADD3.X UR5, UPT, UPT, URZ, UR7, URZ, UP0, !UPT ;  /* 0x00000007ff057290 */ /* 0x000ff200087fe4ff */
[----:B------:R1:W-:Y:S01]  /*a360*/  UTMASTG.3D [UR8], [UR4] ;  /* 0x00000008040073b5 */ /* 0x0003e20008010000 */
[----:B------:R0:W-:Y:S01]  /*a370*/  UTMACMDFLUSH ;  /* 0x00000000000079b7 */ /* 0x0001e20000000000 */
[----:B-1----:R-:W-:Y:S04]  /*a380*/  DEPBAR.LE SB0, 0x1 ;  /* 0x000080400000791a */ /* 0x002fe80000000000 */
.L_x_125:
[----:B------:R-:W-:Y:S05]  /*a390*/  BSYNC.RECONVERGENT B0 ;  /* 0x0000000000007941 */ /* 0x000fea0003800200 */
.L_x_124:
[----:B------:R-:W-:Y:S01]  /*a3a0*/  BAR.SYNC.DEFER_BLOCKING 0x1, 0x80 ;  /* 0x0042000000007b1d */ /* 0x000fe20000010000 */
[----:B------:R-:W-:Y:S02]  /*a3b0*/  UIADD3 UR5, UPT, UPT, UR47, 0x1, URZ ;  /* 0x000000012f057890 */ /* 0x000fe4000fffe0ff */
[----:B------:R-:W-:Y:S02]  /*a3c0*/  UISETP.NE.AND UP0, UPT, UR38, URZ, UPT ;  /* 0x000000ff2600728c */ /* 0x000fe4000bf05270 */
[----:B------:R-:W-:Y:S04]  /*a3d0*/  UISETP.NE.AND UP1, UPT, UR5, 0x4, UPT ;  /* 0x000000040500788c */ /* 0x000fe8000bf25270 */
[----:B------:R-:W-:Y:S01]  /*a3e0*/  USEL UR46, UR5, URZ, UP1 ;  /* 0x000000ff052e7287 */ /* 0x000fe20008800000 */
[----:B------:R1:W-:Y:S01]  /*a3f0*/  @P6 SYNCS.ARRIVE.TRANS64.RED.A1T0 RZ, [R0+URZ], RZ ;  /* 0x000000ff00ff69a7 */ /* 0x0003e200081004ff */
[----:B------:R-:W-:Y:S01]  /*a400*/  UMOV UR4, 0x40 ;  /* 0x0000004000047882 */ /* 0x000fe20000000000 */
[----:B------:R-:W-:Y:S01]  /*a410*/  BSSY B1, `(.L_x_126) ;  /* 0x0000021000017945 */ /* 0x000fe20003800000 */
[----:B------:R-:W-:Y:S01]  /*a420*/  USEL UR39, UR4, 0x80, !UP0 ;  /* 0x0000008004277887 */ /* 0x000fe2000c000000 */
[----:B------:R-:W4:Y:S02]  /*a430*/  @P6 SYNCS.PHASECHK.TRANS64.TRYWAIT P0, [R95+URZ+0x20], R70 ;  /* 0x000020465f0065a7 */ /* 0x000f2400080011ff */
[----:B----4-:R-:W-:Y:S01]  /*a440*/  @P6 SEL R79, RZ, 0x1, !P0 ;  /* 0x00000001ff4f6807 */ /* 0x010fe20004000000 */
[----:B-1----:R-:W-:Y:S08]  /*a450*/  @!P6 BRA `(.L_x_127) ;  /* 0x000000000070e947 */ /* 0x002ff00003800000 */
        /* <DEDUP_REMOVED lines=9> */
[----:B------:R-:W-:Y:S04]  /*a4f0*/  SHF.L.U32 R6, R149, 0x1f, RZ ;  /* 0x0000001f95067819 */ /* 0x000fe800000006ff */
[----:B------:R-:W1:Y:S02]  /*a500*/  SYNCS.PHASECHK.TRANS64.TRYWAIT P0, [R95+URZ+0x20], R6 ;  /* 0x000020065f0075a7 */ /* 0x000e6400080011ff */
[----:B-1----:R-:W-:Y:S05]  /*a510*/  @!P0 BRA `(.L_x_130) ;  /* 0x0000003400548947 */ /* 0x002fea0003800000 */
.L_x_129:
[----:B------:R-:W-:Y:S05]  /*a520*/  BSYNC B0 ;  /* 0x0000000000007941 */ /* 0x000fea0003800000 */
.L_x_128:
[----:B------:R-:W-:Y:S01]  /*a530*/  ISETP.NE.AND P0, PT, R93, RZ, PT ;  /* 0x000000ff5d00720c */ /* 0x000fe20003f05270 */
[----:B------:R-:W-:Y:S11]  /*a540*/  VIADD R77, R77, 0x1 ;  /* 0x000000014d4d7836 */ /* 0x000ff60000000000 */
[----:B------:R-:W-:Y:S01]  /*a550*/  @!UPT UIADD3 URZ, UPT, UPT, URZ, URZ, URZ ;  /* 0x000000fffffff290 */ /* 0x000fe2000fffe0ff */
[----:B------:R4:W2:Y:S01]  /*a560*/  @P0 LDS.128 R84, [R4+UR44+0x400] ;  /* 0x0004002c04540984 */ /* 0x0008a20008000c00 */
[--C-:B------:R-:W-:Y:S01]  /*a570*/  @P0 IMAD.IADD R7, R92, 0x1, R3.reuse ;  /* 0x000000015c070824 */ /* 0x100fe200078e0203 */
[C---:B-1----:R-:W-:Y:S01]  /*a580*/  @P0 IADD3 R6, PT, PT, R94.reuse, R5, RZ ;  /* 0x000000055e060210 */ /* 0x042fe20007ffe0ff */
[C---:B------:R-:W-:Y:S01]  /*a590*/  @P0 IMAD.IADD R8, R94.reuse, 0x1, R3 ;  /* 0x000000015e080824 */ /* 0x040fe200078e0203 */
[----:B------:R4:W1:Y:S02]  /*a5a0*/  @P0 LDS.128 R80, [R0+0x400] ;  /* 0x0004000000500984 */ /* 0x0008640000000c00 */
[----:B------:R-:W-:Y:S02]  /*a5b0*/  @P0 IADD3 R9, PT, PT, R94, R7, RZ ;  /* 0x000000075e090210 */ /* 0x000fe40007ffe0ff */
[----:B------:R4:W1:Y:S04]  /*a5c0*/  @P0 LDS.128 R88, [R5+0x400] ;  /* 0x0004000005580984 */ /* 0x0008680000000c00 */
[----:B------:R4:W1:Y:S04]  /*a5d0*/  @P0 LDS.128 R96, [R6+0x400] ;  /* 0x0004000006600984 */ /* 0x0008680000000c00 */
[----:B------:R4:W1:Y:S04]  /*a5e0*/  @P0 LDS.128 R104, [R3+0x400] ;  /* 0x0004000003680984 */ /* 0x0008680000000c00 */
[----:B------:R4:W1:Y:S04]  /*a5f0*/  @P0 LDS.128 R112, [R8+0x400] ;  /* 0x0004000008700984 */ /* 0x0008680000000c00 */
[----:B------:R4:W1:Y:S04]  /*a600*/  @P0 LDS.128 R120, [R7+0x400] ;  /* 0x0004000007780984 */ /* 0x0008680000000c00 */
[----:B------:R4:W1:Y:S02]  /*a610*/  @P0 LDS.128 R128, [R9+0x400] ;  /* 0x0004000009800984 */ /* 0x0008640000000c00 */
.L_x_127:
[----:B------:R-:W-:Y:S05]  /*a620*/  BSYNC B1 ;  /* 0x0000000000017941 */ /* 0x000fea0003800000 */
.L_x_126:
        /* <DEDUP_REMOVED lines=21> */
.L_x_131:
[----:B--2---:R-:W-:Y:S01]  /*a780*/  SHF.L.U32 R70, R84, 0x10, RZ ;  /* 0x0000001054467819 */ /* 0x004fe200000006ff */
[----:B------:R-:W-:Y:S05]  /*a790*/  WARPSYNC.ALL ;  /* 0x0000000000007948 */ /* 0x000fea0003800000 */
[----:B------:R-:W-:Y:S01]  /*a7a0*/  R2UR UR4, R16 ;  /* 0x00000000100472ca */ /* 0x000fe200000e0000 */
[----:B------:R-:W-:Y:S01]  /*a7b0*/  BSSY.RECONVERGENT B0, `(.L_x_132) ;  /* 0x0000103000007945 */ /* 0x000fe20003800200 */
[----:B---3--:R-:W-:Y:S02]  /*a7c0*/  LOP3.LUT R72, R87, 0xffff0000, RZ, 0xc0, !PT ;  /* 0xffff000057487812 */ /* 0x008fe400078ec0ff */
[----:B------:R-:W-:Y:S02]  /*a7d0*/  ISETP.NE.AND P6, PT, R157, RZ, PT ;  /* 0x000000ff9d00720c */ /* 0x000fe40003fc5270 */
[----:B------:R-:W-:Y:S07]  /*a7e0*/  ISETP.NE.AND P0, PT, R152, RZ, PT ;  /* 0x000000ff9800720c */ /* 0x000fee0003f05270 */
[----:B------:R-:W2:Y:S02]  /*a7f0*/  LDTM.x64 R4, tmem[UR4] ;  /* 0x00000004000479ee */ /* 0x000ea40008340000 */
[----:B--2---:R-:W-:Y:S01]  /*a800*/  FMUL R0, R68, R4 ;  /* 0x0000000444007220 */ /* 0x004fe20000400000 */
[----:B------:R-:W-:Y:S01]  /*a810*/  LOP3.LUT R4, R84, 0xffff0000, RZ, 0xc0, !PT ;  /* 0xffff000054047812 */ /* 0x000fe200078ec0ff */
[C---:B------:R-:W-:Y:S01]  /*a820*/  FMUL R3, R68.reuse, R5 ;  /* 0x0000000544037220 */ /* 0x040fe20000400000 */
[----:B------:R-:W-:Y:S01]  /*a830*/  SHF.L.U32 R5, R85, 0x10, RZ ;  /* 0x0000001055057819 */ /* 0x000fe200000006ff */
[----:B------:R-:W-:Y:S01]  /*a840*/  FFMA R0, R71, R70, R0 ;  /* 0x0000004647007223 */ /* 0x000fe20000000000 */
[----:B------:R-:W-:Y:S01]  /*a850*/  LOP3.LUT R70, R85, 0xffff0000, RZ, 0xc0, !PT ;  /* 0xffff000055467812 */ /* 0x000fe200078ec0ff */
[C---:B------:R-:W-:Y:S01]  /*a860*/  FMUL R6, R68.reuse, R6 ;  /* 0x0000000644067220 */ /* 0x040fe20000400000 */
[C---:B------:R-:W-:Y:S01]  /*a870*/  FFMA R3, R71.reuse, R4, R3 ;  /* 0x0000000447037223 */ /* 0x040fe20000000003 */
[C---:B------:R-:W-:Y:S01]  /*a880*/  FMUL R7, R68.reuse, R7 ;  /* 0x0000000744077220 */ /* 0x040fe20000400000 */
[----:B------:R-:W-:Y:S01]  /*a890*/  FMUL R4, R68, R8 ;  /* 0x0000000844047220 */ /* 0x000fe20000400000 */
[C---:B------:R-:W-:Y:S01]  /*a8a0*/  LOP3.LUT R8, R86.reuse, 0xffff0000, RZ, 0xc0, !PT ;  /* 0xffff000056087812 */ /* 0x040fe200078ec0ff */
[C---:B------:R-:W-:Y:S01]  /*a8b0*/  FFMA R6, R71.reuse, R5, R6 ;  /* 0x0000000547067223 */ /* 0x040fe20000000006 */
[----:B------:R-:W-:Y:S01]  /*a8c0*/  SHF.L.U32 R5, R86, 0x10, RZ ;  /* 0x0000001056057819 */ /* 0x000fe200000006ff */
[----:B------:R-:W-:Y:S01]  /*a8d0*/  FFMA R7, R71, R70, R7 ;  /* 0x0000004647077223 */ /* 0x000fe20000000007 */
[----:B------:R-:W-:Y:S01]  /*a8e0*/  F2FP.BF16.F32.PACK_AB R100, R3, R0 ;  /* 0x000000000364723e */ /* 0x000fe200000010ff */
[----:B------:R-:W-:Y:S01]  /*a8f0*/  FMUL R0, R68, R9 ;  /* 0x0000000944007220 */ /* 0x000fe20000400000 */
[----:B------:R-:W-:Y:S01]  /*a900*/  SHF.L.U32 R70, R87, 0x10, RZ ;  /* 0x0000001057467819 */ /* 0x000fe200000006ff */
[----:B------:R-:W-:Y:S01]  /*a910*/  FFMA R4, R71, R5, R4 ;  /* 0x0000000547047223 */ /* 0x000fe20000000004 */
[----:B------:R-:W-:Y:S01]  /*a920*/  F2FP.BF16.F32.PACK_AB R101, R7, R6 ;  /* 0x000000060765723e */ /* 0x000fe200000010ff */
[C---:B------:R-:W-:Y:S01]  /*a930*/  FFMA R0, R71.reuse, R8, R0 ;  /* 0x0000000847007223 */ /* 0x040fe20000000000 */
[----:B-1----:R-:W-:Y:S01]  /*a940*/  SHF.L.U32 R8, R80, 0x10, RZ ;  /* 0x0000001050087819 */ /* 0x002fe200000006ff */
[----:B------:R-:W-:Y:S01]  /*a950*/  FMUL R3, R68, R10 ;  /* 0x0000000a44037220 */ /* 0x000fe20000400000 */
[----:B------:R-:W-:Y:S01]  /*a960*/  LOP3.LUT R10, R80, 0xffff0000, RZ, 0xc0, !PT ;  /* 0xffff0000500a7812 */ /* 0x000fe200078ec0ff */
[----:B------:R-:W-:Y:S01]  /*a970*/  FMUL R5, R68, R11 ;  /* 0x0000000b44057220 */ /* 0x000fe20000400000 */
[----:B------:R-:W-:Y:S01]  /*a980*/  F2FP.BF16.F32.PACK_AB R102, R0, R4 ;  /* 0x000000040066723e */ /* 0x000fe200000010ff */
[C---:B------:R-:W-:Y:S01]  /*a990*/  FMUL R6, R68.reuse, R12 ;  /* 0x0000000c44067220 */ /* 0x040fe20000400000 */
[C---:B------:R-:W-:Y:S01]  /*a9a0*/  FMUL R7, R68.reuse, R13 ;  /* 0x0000000d44077220 */ /* 0x040fe20000400000 */
[----:B------:R-:W-:Y:S01]  /*a9b0*/  FFMA R3, R71, R70, R3 ;  /* 0x0000004647037223 */ /* 0x000fe20000000003 */
[----:B------:R-:W-:Y:S01]  /*a9c0*/  SHF.L.U32 R70, R81, 0x10, RZ ;  /* 0x0000001051467819 */ /* 0x000fe200000006ff */
[C---:B------:R-:W-:Y:S01]  /*a9d0*/  FFMA R5, R71.reuse, R72, R5 ;  /* 0x0000004847057223 */ /* 0x040fe20000000005 */
[C---:B------:R-:W-:Y:S01]  /*a9e0*/  FFMA R6, R71.reuse, R8, R6 ;  /* 0x0000000847067223 */ /* 0x040fe20000000006 */
[C---:B------:R-:W-:Y:S01]  /*a9f0*/  FMUL R0, R68.reuse, R14 ;  /* 0x0000000e44007220 */ /* 0x040fe20000400000 */
[----:B------:R-:W-:Y:S01]  /*aa00*/  FFMA R7, R71, R10, R7 ;  /* 0x0000000a47077223 */ /* 0x000fe20000000007 */
[C---:B------:R-:W-:Y:S01]  /*aa10*/  FMUL R14, R68.reuse, R24 ;  /* 0x00000018440e7220 */ /* 0x040fe20000400000 */
[----:B------:R-:W-:Y:S01]  /*aa20*/  F2FP.BF16.F32.PACK_AB R103, R5, R3 ;  /* 0x000000030567723e */ /* 0x000fe200000010ff */
[C---:B------:R-:W-:Y:S01]  /*aa30*/  FMUL R24, R68.reuse, R34 ;  /* 0x0000002244187220 */ /* 0x040fe20000400000 */
[C---:B------:R-:W-:Y:S01]  /*aa40*/  FMUL R34, R68.reuse, R44 ;  /* 0x0000002c44227220 */ /* 0x040fe20000400000 */
[C---:B------:R-:W-:Y:S01]  /*aa50*/  FMUL R44, R68.reuse, R54 ;  /* 0x00000036442c7220 */ /* 0x040fe20000400000 */
[C---:B------:R-:W-:Y:S01]  /*aa60*/  FMUL R54, R68.reuse, R64 ;  /* 0x0000004044367220 */ /* 0x040fe20000400000 */
[----:B------:R-:W-:Y:S01]  /*aa70*/  F2FP.BF16.F32.PACK_AB R64, R7, R6 ;  /* 0x000000060740723e */ /* 0x000fe200000010ff */
[----:B------:R-:W-:Y:S01]  /*aa80*/  STS.128 [R164+UR44+0x8400], R100 ;  /* 0x00840064a4007988 */ /* 0x000fe20008000c2c */
[----:B------:R-:W-:Y:S01]  /*aa90*/  LOP3.LUT R6, R81, 0xffff0000, RZ, 0xc0, !PT ;  /* 0xffff000051067812 */ /* 0x000fe200078ec0ff */
[----:B------:R-:W-:Y:S01]  /*aaa0*/  FMUL R3, R68, R15 ;  /* 0x0000000f44037220 */ /* 0x000fe20000400000 */
[----:B------:R-:W-:Y:S01]  /*aab0*/  SHF.L.U32 R7, R82, 0x10, RZ ;  /* 0x0000001052077819 */ /* 0x000fe200000006ff */
[C---:B------:R-:W-:Y:S01]  /*aac0*/  FMUL R8, R68.reuse, R18 ;  /* 0x0000001244087220 */ /* 0x040fe20000400000 */
[C---:B------:R-:W-:Y:S01]  /*aad0*/  FFMA R0, R71.reuse, R70, R0 ;  /* 0x0000004647007223 */ /* 0x040fe20000000000 */
[C---:B------:R-:W-:Y:S01]  /*aae0*/  FMUL R9, R68.reuse, R19 ;  /* 0x0000001344097220 */ /* 0x040fe20000400000 */
[----:B------:R-:W-:Y:S01]  /*aaf0*/  FMUL R18, R68, R28 ;  /* 0x0000001c44127220 */ /* 0x000fe20000400000 */
[----:B------:R-:W-:Y:S01]  /*ab00*/  FFMA R3, R71, R6, R3 ;  /* 0x0000000647037223 */ /* 0x000fe20000000003 */
[----:B------:R-:W-:Y:S01]  /*ab10*/  LOP3.LUT R6, R88, 0xffff0000, RZ, 0xc0, !PT ;  /* 0xffff000058067812 */ /* 0x000fe200078ec0ff */
[C---:B------:R-:W-:Y:S01]  /*ab20*/  FMUL R10, R68.reuse, R20 ;  /* 0x00000014440a7220 */ /* 0x040fe20000400000 */
        /* <DEDUP_REMOVED lines=10> */
[----:B------:R-:W-:Y:S01]  /*abd0*/  FMUL R48, R68, R58 ;  /* 0x0000003a44307220 */ /* 0x000fe20000400000 */
[----:B------:R-:W-:Y:S01]  /*abe0*/  LOP3.LUT R58, R82, 0xffff0000, RZ, 0xc0, !PT ;  /* 0xffff0000523a7812 */ /* 0x000fe200078ec0ff */
[C---:B------:R-:W-:Y:S01]  /*abf0*/  FMUL R4, R68.reuse, R16 ;  /* 0x0000001044047220 */ /* 0x040fe20000400000 */
[C---:B------:R-:W-:Y:S01]  /*ac00*/  FMUL R40, R68.reuse, R50 ;  /* 0x0000003244287220 */ /* 0x040fe20000400000 */
[C---:B------:R-:W-:Y:S01]  /*ac10*/  FMUL R45, R68.reuse, R55 ;  /* 0x00000037442d7220 */ /* 0x040fe20000400000 */
[C---:B------:R-:W-:Y:S01]  /*ac20*/  FMUL R49, R68.reuse, R59 ;  /* 0x0000003b44317220 */ /* 0x040fe20000400000 */
[----:B------:R-:W-:Y:S01]  /*ac30*/  SHF.L.U32 R59, R83, 0x10, RZ ;  /* 0x00000010533b7819 */ /* 0x000fe200000006ff */
[C---:B------:R-:W-:Y:S01]  /*ac40*/  FMUL R55, R68.reuse, R65 ;  /* 0x0000004144377220 */ /* 0x040fe20000400000 */
[----:B------:R-:W-:Y:S01]  /*ac50*/  F2FP.BF16.F32.PACK_AB R65, R3, R0 ;  /* 0x000000000341723e */ /* 0x000fe200000010ff */
[----:B------:R-:W-:Y:S01]  /*ac60*/  FMUL R5, R68, R17 ;  /* 0x0000001144057220 */ /* 0x000fe20000400000 */
[----:B------:R-:W-:Y:S01]  /*ac70*/  SHF.L.U32 R0, R88, 0x10, RZ ;  /* 0x0000001058007819 */ /* 0x000fe200000006ff */
[C---:B------:R-:W-:Y:S01]  /*ac80*/  FMUL R50, R68.reuse, R60 ;  /* 0x0000003c44327220 */ /* 0x040fe20000400000 */
[----:B------:R-:W-:Y:S01]  /*ac90*/  LOP3.LUT R60, R83, 0xffff0000, RZ, 0xc0, !PT ;  /* 0xffff0000533c7812 */ /* 0x000fe200078ec0ff */
[----:B------:R-:W-:Y:S01]  /*aca0*/  FFMA R4, R71, R7, R4 ;  /* 0x0000000747047223 */ /* 0x000fe20000000004 */
[----:B------:R-:W-:Y:S01]  /*acb0*/  SHF.L.U32 R3, R89, 0x10, RZ ;  /* 0x0000001059037819 */ /* 0x000fe200000006ff */
[C---:B------:R-:W-:Y:S01]  /*acc0*/  FFMA R5, R71.reuse, R58, R5 ;  /* 0x0000003a47057223 */ /* 0x040fe20000000005 */
[C---:B------:R-:W-:Y:S01]  /*acd0*/  FFMA R8, R71.reuse, R59, R8 ;  /* 0x0000003b47087223 */ /* 0x040fe20000000008 */
[C---:B------:R-:W-:Y:S01]  /*ace0*/  FFMA R9, R71.reuse, R60, R9 ;  /* 0x0000003c47097223 */ /* 0x040fe20000000009 */
[----:B------:R-:W-:Y:S01]  /*acf0*/  FFMA R10, R71, R0, R10 ;  /* 0x00000000470a7223 */ /* 0x000fe2000000000a */
[----:B------:R-:W-:Y:S01]  /*ad00*/  LOP3.LUT R0, R89, 0xffff0000, RZ, 0xc0, !PT ;  /* 0xffff000059007812 */ /* 0x000fe200078ec0ff */
[C---:B------:R-:W-:Y:S01]  /*ad10*/  FMUL R11, R68.reuse, R21 ;  /* 0x00000015440b7220 */ /* 0x040fe20000400000 */
[C---:B------:R-:W-:Y:S01]  /*ad20*/  FMUL R12, R68.reuse, R22 ;  /* 0x00000016440c7220 */ /* 0x040fe20000400000 */
[C---:B------:R-:W-:Y:S01]  /*ad30*/  FMUL R13, R68.reuse, R23 ;  /* 0x00000017440d7220 */ /* 0x040fe20000400000 */
[C---:B------:R-:W-:Y:S01]  /*ad40*/  FMUL R16, R68.reuse, R26 ;  /* 0x0000001a44107220 */ /* 0x040fe20000400000 */
[C---:B------:R-:W-:Y:S01]  /*ad50*/  FMUL R26, R68.reuse, R36 ;  /* 0x00000024441a7220 */ /* 0x040fe20000400000 */
[----:B------:R-:W-:Y:S01]  /*ad60*/  FFMA R11, R71, R6, R11 ;  /* 0x00000006470b7223 */ /* 0x000fe2000000000b */
[----:B------:R-:W-:Y:S01]  /*ad70*/  LOP3.LUT R6, R99, 0xffff0000, RZ, 0xc0, !PT ;  /* 0xffff000063067812 */ /* 0x000fe200078ec0ff */
[----:B------:R-:W-:Y:S01]  /*ad80*/  FMUL R36, R68, R46 ;  /* 0x0000002e44247220 */ /* 0x000fe20000400000 */
[----:B------:R-:W-:Y:S01]  /*ad90*/  FFMA R12, R71, R3, R12 ;  /* 0x00000003470c7223 */ /* 0x000fe2000000000c */
[----:B------:R-:W-:Y:S01]  /*ada0*/  SHF.L.U32 R3, R90, 0x10, RZ ;  /* 0x000000105a037819 */ /* 0x000fe200000006ff */
[C---:B------:R-:W-:Y:S01]  /*adb0*/  FMUL R46, R68.reuse, R56 ;  /* 0x00000038442e7220 */ /* 0x040fe20000400000 */
[----:B------:R-:W-:Y:S01]  /*adc0*/  FMUL R56, R68, R66 ;  /* 0x0000004244387220 */ /* 0x000fe20000400000 */
[----:B------:R-:W-:Y:S01]  /*add0*/  F2FP.BF16.F32.PACK_AB R66, R5, R4 ;  /* 0x000000040542723e */ /* 0x000fe200000010ff */
[C---:B------:R-:W-:Y:S01]  /*ade0*/  FFMA R13, R71.reuse, R0, R13 ;  /* 0x00000000470d7223 */ /* 0x040fe2000000000d */
[----:B------:R-:W-:Y:S01]  /*adf0*/  LOP3.LUT R0, R90, 0xffff0000, RZ, 0xc0, !PT ;  /* 0xffff00005a007812 */ /* 0x000fe200078ec0ff */
[----:B------:R-:W-:Y:S01]  /*ae00*/  FFMA R14, R71, R3, R14 ;  /* 0x00000003470e7223 */ /* 0x000fe2000000000e */
[C---:B------:R-:W-:Y:S01]  /*ae10*/  SHF.L.U32 R5, R91.reuse, 0x10, RZ ;  /* 0x000000105b057819 */ /* 0x040fe200000006ff */
[----:B------:R-:W-:Y:S01]  /*ae20*/  FMUL R17, R68, R27 ;  /* 0x0000001b44117220 */ /* 0x000fe20000400000 */
[----:B------:R-:W-:Y:S01]  /*ae30*/  LOP3.LUT R4, R91, 0xffff0000, RZ, 0xc0, !PT ;  /* 0xffff00005b047812 */ /* 0x000fe200078ec0ff */
[C---:B------:R-:W-:Y:S01]  /*ae40*/  FFMA R15, R71.reuse, R0, R15 ;  /* 0x00000000470f7223 */ /* 0x040fe2000000000f */
[C---:B------:R-:W-:Y:S01]  /*ae50*/  SHF.L.U32 R0, R96.reuse, 0x10, RZ ;  /* 0x0000001060007819 */ /* 0x040fe200000006ff */
[----:B------:R-:W-:Y:S01]  /*ae60*/  FFMA R16, R71, R5, R16 ;  /* 0x0000000547107223 */ /* 0x000fe20000000010 */
[----:B------:R-:W-:Y:S01]  /*ae70*/  SHF.L.U32 R3, R97, 0x10, RZ ;  /* 0x0000001061037819 */ /* 0x000fe200000006ff */
[----:B------:R-:W-:Y:S01]  /*ae80*/  FFMA R17, R71, R4, R17 ;  /* 0x0000000447117223 */ /* 0x000fe20000000011 */
[----:B------:R-:W-:Y:S01]  /*ae90*/  LOP3.LUT R4, R96, 0xffff0000, RZ, 0xc0, !PT ;  /* 0xffff000060047812 */ /* 0x000fe200078ec0ff */
[C---:B------:R-:W-:Y:S01]  /*aea0*/  FMUL R27, R68.reuse, R37 ;  /* 0x00000025441b7220 */ /* 0x040fe20000400000 */
[----:B------:R-:W-:Y:S01]  /*aeb0*/  SHF.L.U32 R5, R99, 0x10, RZ ;  /* 0x0000001063057819 */ /* 0x000fe200000006ff */
[C---:B------:R-:W-:Y:S01]  /*aec0*/  FMUL R37, R68.reuse, R47 ;  /* 0x0000002f44257220 */ /* 0x040fe20000400000 */
[C---:B------:R-:W-:Y:S01]  /*aed0*/  FMUL R47, R68.reuse, R57 ;  /* 0x00000039442f7220 */ /* 0x040fe20000400000 */
[----:B------:R-:W-:Y:S01]  /*aee0*/  FMUL R57, R68, R67 ;  /* 0x0000004344397220 */ /* 0x000fe20000400000 */
[----:B------:R-:W-:Y:S01]  /*aef0*/  F2FP.BF16.F32.PACK_AB R67, R9, R8 ;  /* 0x000000080943723e */ /* 0x000fe200000010ff */
[----:B------:R-:W-:Y:S01]  /*af00*/  FFMA R18, R71, R0, R18 ;  /* 0x0000000047127223 */ /* 0x000fe20000000012 */
[----:B------:R-:W-:Y:S01]  /*af10*/  LOP3.LUT R0, R97, 0xffff0000, RZ, 0xc0, !PT ;  /* 0xffff000061007812 */ /* 0x000fe200078ec0ff */
[C---:B------:R-:W-:Y:S01]  /*af20*/  FFMA R19, R71.reuse, R4, R19 ;  /* 0x0000000447137223 */ /* 0x040fe20000000013 */
[C---:B------:R-:W-:Y:S01]  /*af30*/  LOP3.LUT R4, R98.reuse, 0xffff0000, RZ, 0xc0, !PT ;  /* 0xffff000062047812 */ /* 0x040fe200078ec0ff */
[----:B------:R-:W-:Y:S01]  /*af40*/  FFMA R20, R71, R3, R20 ;  /* 0x0000000347147223 */ /* 0x000fe20000000014 */
[----:B------:R-:W-:Y:S01]  /*af50*/  SHF.L.U32 R3, R98, 0x10, RZ ;  /* 0x0000001062037819 */ /* 0x000fe200000006ff */
[C---:B------:R-:W-:Y:S01]  /*af60*/  FMUL R21, R68.reuse, R31 ;  /* 0x0000001f44157220 */ /* 0x040fe20000400000 */
[----:B------:R-:W-:Y:S01]  /*af70*/  F2FP.BF16.F32.PACK_AB R8, R11, R10 ;  /* 0x0000000a0b08723e */ /* 0x000fe200000010ff */
[C---:B------:R-:W-:Y:S01]  /*af80*/  FMUL R22, R68.reuse, R32 ;  /* 0x0000002044167220 */ /* 0x040fe20000400000 */
[----:B------:R-:W-:Y:S01]  /*af90*/  F2FP.BF16.F32.PACK_AB R9, R13, R12 ;  /* 0x0000000c0d09723e */ /* 0x000fe200000010ff */
[----:B------:R-:W-:Y:S01]  /*afa0*/  STS.128 [R163+0x8400], R64 ;  /* 0x00840040a3007388 */ /* 0x000fe20000000c00 */
[----:B------:R-:W-:Y:S01]  /*afb0*/  F2FP.BF16.F32.PACK_AB R10, R15, R14 ;  /* 0x0000000e0f0a723e */ /* 0x000fe200000010ff */
[----:B------:R-:W-:Y:S01]  /*afc0*/  FMUL R23, R68, R33 ;  /* 0x0000002144177220 */ /* 0x000fe20000400000 */
[----:B------:R-:W-:Y:S01]  /*afd0*/  F2FP.BF16.F32.PACK_AB R11, R17, R16 ;  /* 0x00000010110b723e */ /* 0x000fe200000010ff */
[----:B------:R-:W-:Y:S01]  /*afe0*/  FFMA R21, R71, R0, R21 ;  /* 0x0000000047157223 */ /* 0x000fe20000000015 */
[----:B------:R-:W-:Y:S01]  /*aff0*/  F2FP.BF16.F32.PACK_AB R12, R19, R18 ;  /* 0x00000012130c723e */ /* 0x000fe200000010ff */
[C---:B------:R-:W-:Y:S01]  /*b000*/  FFMA R22, R71.reuse, R3, R22 ;  /* 0x0000000347167223 */ /* 0x040fe20000000016 */
[C---:B------:R-:W-:Y:S01]  /*b010*/  SHF.L.U32 R0, R104.reuse, 0x10, RZ ;  /* 0x0000001068007819 */ /* 0x040fe200000006ff */
[----:B------:R-:W-:Y:S01]  /*b020*/  FFMA R23, R71, R4, R23 ;  /* 0x0000000447177223 */ /* 0x000fe20000000017 */
[----:B------:R-:W-:Y:S01]  /*b030*/  F2FP.BF16.F32.PACK_AB R13, R21, R20 ;  /* 0x00000014150d723e */ /* 0x000fe200000010ff */
[C---:B------:R-:W-:Y:S01]  /*b040*/  FFMA R24, R71.reuse, R5, R24 ;  /* 0x0000000547187223 */ /* 0x040fe20000000018 */
[----:B------:R-:W-:Y:S01]  /*b050*/  LOP3.LUT R4, R104, 0xffff0000, RZ, 0xc0, !PT ;  /* 0xffff000068047812 */ /* 0x000fe200078ec0ff */
[----:B------:R-:W-:Y:S01]  /*b060*/  FFMA R25, R71, R6, R25 ;  /* 0x0000000647197223 */ /* 0x000fe20000000019 */
[----:B------:R-:W-:Y:S01]  /*b070*/  F2FP.BF16.F32.PACK_AB R14, R23, R22 ;  /* 0x00000016170e723e */ /* 0x000fe200000010ff */
[----:B------:R1:W-:Y:S01]  /*b080*/  STS.128 [R162+0x8400], R8 ;  /* 0x00840008a2007388 */ /* 0x0003e20000000c00 */
[----:B------:R-:W-:Y:S01]  /*b090*/  SHF.L.U32 R3, R105, 0x10, RZ ;  /* 0x0000001069037819 */ /* 0x000fe200000006ff */
[----:B------:R-:W-:Y:S01]  /*b0a0*/  FFMA R26, R71, R0, R26 ;  /* 0x00000000471a7223 */ /* 0x000fe2000000001a */
[----:B------:R-:W-:Y:S01]  /*b0b0*/  F2FP.BF16.F32.PACK_AB R15, R25, R24 ;  /* 0x00000018190f723e */ /* 0x000fe200000010ff */
[----:B------:R-:W-:Y:S01]  /*b0c0*/  FFMA R27, R71, R4, R27 ;  /* 0x00000004471b7223 */ /* 0x000fe2000000001b */
[----:B------:R-:W-:Y:S01]  /*b0d0*/  LOP3.LUT R0, R105, 0xffff0000, RZ, 0xc0, !PT ;  /* 0xffff000069007812 */ /* 0x000fe200078ec0ff */
[C---:B------:R-:W-:Y:S01]  /*b0e0*/  FFMA R28, R71.reuse, R3, R28 ;  /* 0x00000003471c7223 */ /* 0x040fe2000000001c */
[C---:B------:R-:W-:Y:S01]  /*b0f0*/  SHF.L.U32 R3, R106.reuse, 0x10, RZ ;  /* 0x000000106a037819 */ /* 0x040fe200000006ff */
[----:B------:R2:W-:Y:S01]  /*b100*/  STS.128 [R161+0x8400], R12 ;  /* 0x0084000ca1007388 */ /* 0x0005e20000000c00 */
[----:B------:R-:W-:Y:S01]  /*b110*/  LOP3.LUT R4, R106, 0xffff0000, RZ, 0xc0, !PT ;  /* 0xffff00006a047812 */ /* 0x000fe200078ec0ff */
[----:B------:R-:W-:Y:S01]  /*b120*/  FFMA R29, R71, R0, R29 ;  /* 0x00000000471d7223 */ /* 0x000fe2000000001d */
[C---:B------:R-:W-:Y:S01]  /*b130*/  SHF.L.U32 R5, R107.reuse, 0x10, RZ ;  /* 0x000000106b057819 */ /* 0x040fe200000006ff */
[C---:B------:R-:W-:Y:S01]  /*b140*/  FMUL R31, R68.reuse, R41 ;  /* 0x00000029441f7220 */ /* 0x040fe20000400000 */
[----:B------:R-:W-:Y:S01]  /*b150*/  LOP3.LUT R6, R107, 0xffff0000, RZ, 0xc0, !PT ;  /* 0xffff00006b067812 */ /* 0x000fe200078ec0ff */
[----:B------:R-:W-:Y:S01]  /*b160*/  FMUL R32, R68, R42 ;  /* 0x0000002a44207220 */ /* 0x000fe20000400000 */
[----:B------:R-:W-:Y:S01]  /*b170*/  SHF.L.U32 R0, R112, 0x10, RZ ;  /* 0x0000001070007819 */ /* 0x000fe200000006ff */
[----:B------:R-:W-:Y:S01]  /*b180*/  FMUL R33, R68, R43 ;  /* 0x0000002b44217220 */ /* 0x000fe20000400000 */
[----:B------:R-:W-:Y:S01]  /*b190*/  LEA R16, R77, UR44, 0x3 ;  /* 0x0000002c4d107c11 */ /* 0x000fe2000f8e18ff */
[----:B------:R-:W-:Y:S01]  /*b1a0*/  FFMA R30, R71, R3, R30 ;  /* 0x00000003471e7223 */ /* 0x000fe2000000001e */
[----:B------:R-:W-:Y:S01]  /*b1b0*/  SHF.L.U32 R3, R113, 0x10, RZ ;  /* 0x0000001071037819 */ /* 0x000fe200000006ff */
[C---:B------:R-:W-:Y:S01]  /*b1c0*/  FFMA R31, R71.reuse, R4, R31 ;  /* 0x00000004471f7223 */ /* 0x040fe2000000001f */
[----:B------:R-:W-:Y:S01]  /*b1d0*/  LOP3.LUT R4, R112, 0xffff0000, RZ, 0xc0, !PT ;  /* 0xffff000070047812 */ /* 0x000fe200078ec0ff */
[----:B------:R-:W-:Y:S01]  /*b1e0*/  FFMA R32, R71, R5, R32 ;  /* 0x0000000547207223 */ /* 0x000fe20000000020 */
[----:B------:R-:W-:Y:S01]  /*b1f0*/  SHF.L.U32 R5, R115, 0x10, RZ ;  /* 0x0000001073057819 */ /* 0x000fe200000006ff */
[----:B------:R-:W-:Y:S01]  /*b200*/  FFMA R33, R71, R6, R33 ;  /* 0x0000000647217223 */ /* 0x000fe20000000021 */
[----:B------:R-:W-:Y:S01]  /*b210*/  LOP3.LUT R6, R131, 0xffff0000, RZ, 0xc0, !PT ;  /* 0xffff000083067812 */ /* 0x000fe200078ec0ff */
[----:B------:R-:W-:Y:S01]  /*b220*/  FFMA R34, R71, R0, R34 ;  /* 0x0000000047227223 */ /* 0x000fe20000000022 */
[----:B------:R-:W-:Y:S01]  /*b230*/  LOP3.LUT R0, R113, 0xffff0000, RZ, 0xc0, !PT ;  /* 0xffff000071007812 */ /* 0x000fe200078ec0ff */
[C---:B------:R-:W-:Y:S01]  /*b240*/  FFMA R35, R71.reuse, R4, R35 ;  /* 0x0000000447237223 */ /* 0x040fe20000000023 */
[----:B------:R-:W-:Y:S01]  /*b250*/  LOP3.LUT R4, R120, 0xffff0000, RZ, 0xc0, !PT ;  /* 0xffff000078047812 */ /* 0x000fe200078ec0ff */
[C---:B------:R-:W-:Y:S01]  /*b260*/  FFMA R36, R71.reuse, R3, R36 ;  /* 0x0000000347247223 */ /* 0x040fe20000000024 */
[C---:B------:R-:W-:Y:S01]  /*b270*/  SHF.L.U32 R3, R114.reuse, 0x10, RZ ;  /* 0x0000001072037819 */ /* 0x040fe200000006ff */
[----:B------:R-:W-:Y:S01]  /*b280*/  FFMA R37, R71, R0, R37 ;  /* 0x0000000047257223 */ /* 0x000fe20000000025 */
[----:B------:R-:W-:Y:S01]  /*b290*/  LOP3.LUT R0, R114, 0xffff0000, RZ, 0xc0, !PT ;  /* 0xffff000072007812 */ /* 0x000fe200078ec0ff */
[----:B------:R-:W-:Y:S01]  /*b2a0*/  FMUL R41, R68, R51 ;  /* 0x0000003344297220 */ /* 0x000fe20000400000 */
[----:B-1----:R-:W-:Y:S01]  /*b2b0*/  F2FP.BF16.F32.PACK_AB R8, R35, R34 ;  /* 0x000000222308723e */ /* 0x002fe200000010ff */
[C---:B------:R-:W-:Y:S01]  /*b2c0*/  FFMA R38, R71.reuse, R3, R38 ;  /* 0x0000000347267223 */ /* 0x040fe20000000026 */
[----:B------:R-:W-:Y:S01]  /*b2d0*/  SHF.L.U32 R3, R120, 0x10, RZ ;  /* 0x0000001078037819 */ /* 0x000fe200000006ff */
[----:B------:R-:W-:Y:S01]  /*b2e0*/  FFMA R39, R71, R0, R39 ;  /* 0x0000000047277223 */ /* 0x000fe20000000027 */
[----:B--2---:R-:W-:Y:S01]  /*b2f0*/  F2FP.BF16.F32.PACK_AB R12, R27, R26 ;  /* 0x0000001a1b0c723e */ /* 0x004fe200000010ff */
[----:B------:R-:W-:Y:S01]  /*b300*/  FFMA R40, R71, R5, R40 ;  /* 0x0000000547287223 */ /* 0x000fe20000000028 */
[----:B------:R-:W-:Y:S01]  /*b310*/  F2FP.BF16.F32.PACK_AB R13, R29, R28 ;  /* 0x0000001c1d0d723e */ /* 0x000fe200000010ff */
[C---:B------:R-:W-:Y:S01]  /*b320*/  FMUL R42, R68.reuse, R52 ;  /* 0x00000034442a7220 */ /* 0x040fe20000400000 */
[----:B------:R-:W-:Y:S01]  /*b330*/  F2FP.BF16.F32.PACK_AB R14, R31, R30 ;  /* 0x0000001e1f0e723e */ /* 0x000fe200000010ff */
[C---:B------:R-:W-:Y:S01]  /*b340*/  FMUL R43, R68.reuse, R53 ;  /* 0x00000035442b7220 */ /* 0x040fe20000400000 */
[----:B------:R-:W-:Y:S01]  /*b350*/  F2FP.BF16.F32.PACK_AB R15, R33, R32 ;  /* 0x00000020210f723e */ /* 0x000fe200000010ff */
[C---:B------:R-:W-:Y:S01]  /*b360*/  FMUL R51, R68.reuse, R61 ;  /* 0x0000003d44337220 */ /* 0x040fe20000400000 */
[----:B------:R-:W-:Y:S01]  /*b370*/  LOP3.LUT R0, R115, 0xffff0000, RZ, 0xc0, !PT ;  /* 0xffff000073007812 */ /* 0x000fe200078ec0ff */
[----:B------:R-:W-:Y:S01]  /*b380*/  FMUL R52, R68, R62 ;  /* 0x0000003e44347220 */ /* 0x000fe20000400000 */
[----:B------:R-:W-:Y:S01]  /*b390*/  SHF.L.U32 R5, R121, 0x10, RZ ;  /* 0x0000001079057819 */ /* 0x000fe200000006ff */
[----:B------:R1:W-:Y:S01]  /*b3a0*/  STS.128 [R147+0x8400], R12 ;  /* 0x0084000c93007388 */ /* 0x0003e20000000c00 */
[----:B------:R-:W-:Y:S01]  /*b3b0*/  F2FP.BF16.F32.PACK_AB R9, R37, R36 ;  /* 0x000000242509723e */ /* 0x000fe200000010ff */
[----:B------:R-:W-:Y:S01]  /*b3c0*/  FFMA R41, R71, R0, R41 ;  /* 0x0000000047297223 */ /* 0x000fe20000000029 */
[----:B------:R-:W-:Y:S01]  /*b3d0*/  LOP3.LUT R0, R121, 0xffff0000, RZ, 0xc0, !PT ;  /* 0xffff000079007812 */ /* 0x000fe200078ec0ff */
[C---:B------:R-:W-:Y:S01]  /*b3e0*/  FFMA R42, R71.reuse, R3, R42 ;  /* 0x00000003472a7223 */ /* 0x040fe2000000002a */
[C---:B------:R-:W-:Y:S01]  /*b3f0*/  SHF.L.U32 R3, R122.reuse, 0x10, RZ ;  /* 0x000000107a037819 */ /* 0x040fe200000006ff */
[----:B------:R-:W-:Y:S01]  /*b400*/  FFMA R43, R71, R4, R43 ;  /* 0x00000004472b7223 */ /* 0x000fe2000000002b */
[----:B------:R-:W-:Y:S01]  /*b410*/  LOP3.LUT R4, R123, 0xffff0000, RZ, 0xc0, !PT ;  /* 0xffff00007b047812 */ /* 0x000fe200078ec0ff */
[----:B------:R-:W-:Y:S01]  /*b420*/  FFMA R44, R71, R5, R44 ;  /* 0x00000005472c7223 */ /* 0x000fe2000000002c */
[----:B------:R-:W-:Y:S01]  /*b430*/  SHF.L.U32 R5, R123, 0x10, RZ ;  /* 0x000000107b057819 */ /* 0x000fe200000006ff */
[C---:B------:R-:W-:Y:S01]  /*b440*/  FFMA R45, R71.reuse, R0, R45 ;  /* 0x00000000472d7223 */ /* 0x040fe2000000002d */
[----:B------:R-:W-:Y:S01]  /*b450*/  LOP3.LUT R0, R122, 0xffff0000, RZ, 0xc0, !PT ;  /* 0xffff00007a007812 */ /* 0x000fe200078ec0ff */
[----:B------:R-:W-:Y:S01]  /*b460*/  FFMA R46, R71, R3, R46 ;  /* 0x00000003472e7223 */ /* 0x000fe2000000002e */
[----:B------:R-:W-:Y:S01]  /*b470*/  SHF.L.U32 R3, R129, 0x10, RZ ;  /* 0x0000001081037819 */ /* 0x000fe200000006ff */
[----:B------:R-:W-:Y:S01]  /*b480*/  FMUL R53, R68, R63 ;  /* 0x0000003f44357220 */ /* 0x000fe20000400000 */
        /* <DEDUP_REMOVED lines=8> */
[----:B------:R-:W-:Y:S01]  /*b510*/  LOP3.LUT R0, R129, 0xffff0000, RZ, 0xc0, !PT ;  /* 0xffff000081007812 */ /* 0x000fe200078ec0ff */
[----:B------:R2:W-:Y:S01]  /*b520*/  STS.128 [R160+0x8400], R8 ;  /* 0x00840008a0007388 */ /* 0x0005e20000000c00 */
[----:B------:R-:W-:Y:S01]  /*b530*/  SHF.L.U32 R5, R131, 0x10, RZ ;  /* 0x0000001083057819 */ /* 0x000fe200000006ff */
[C---:B------:R-:W-:Y:S01]  /*b540*/  FFMA R51, R71.reuse, R4, R51 ;  /* 0x0000000447337223 */ /* 0x040fe20000000033 */
[C---:B------:R-:W-:Y:S01]  /*b550*/  LOP3.LUT R4, R130.reuse, 0xffff0000, RZ, 0xc0, !PT ;  /* 0xffff000082047812 */ /* 0x040fe200078ec0ff */
[C---:B------:R-:W-:Y:S01]  /*b560*/  FFMA R52, R71.reuse, R3, R52 ;  /* 0x0000000347347223 */ /* 0x040fe20000000034 */
[----:B------:R-:W-:Y:S01]  /*b570*/  SHF.L.U32 R3, R130, 0x10, RZ ;  /* 0x0000001082037819 */ /* 0x000fe200000006ff */
[----:B------:R-:W-:Y:S01]  /*b580*/  FFMA R53, R71, R0, R53 ;  /* 0x0000000047357223 */ /* 0x000fe20000000035 */
[----:B-1----:R-:W-:Y:S02]  /*b590*/  F2FP.BF16.F32.PACK_AB R12, R43, R42 ;  /* 0x0000002a2b0c723e */ /* 0x002fe400000010ff */
[----:B------:R-:W-:Y:S01]  /*b5a0*/  F2FP.BF16.F32.PACK_AB R13, R45, R44 ;  /* 0x0000002c2d0d723e */ /* 0x000fe200000010ff */
[----:B------:R-:W-:Y:S01]  /*b5b0*/  FFMA R54, R71, R3, R54 ;  /* 0x0000000347367223 */ /* 0x000fe20000000036 */
[----:B------:R-:W-:Y:S01]  /*b5c0*/  F2FP.BF16.F32.PACK_AB R14, R47, R46 ;  /* 0x0000002e2f0e723e */ /* 0x000fe200000010ff */
[----:B------:R-:W-:Y:S01]  /*b5d0*/  FFMA R55, R71, R4, R55 ;  /* 0x0000000447377223 */ /* 0x000fe20000000037 */
[----:B------:R-:W-:Y:S01]  /*b5e0*/  F2FP.BF16.F32.PACK_AB R15, R49, R48 ;  /* 0x00000030310f723e */ /* 0x000fe200000010ff */
[C---:B------:R-:W-:Y:S01]  /*b5f0*/  FFMA R56, R71.reuse, R5, R56 ;  /* 0x0000000547387223 */ /* 0x040fe20000000038 */
[----:B------:R-:W-:Y:S01]  /*b600*/  FFMA R57, R71, R6, R57 ;  /* 0x0000000647397223 */ /* 0x000fe20000000039 */
[----:B------:R-:W-:Y:S02]  /*b610*/  F2FP.BF16.F32.PACK_AB R4, R51, R50 ;  /* 0x000000323304723e */ /* 0x000fe400000010ff */
        /* <DEDUP_REMOVED lines=14> */
[----:B-1----:R-:W1:Y:S01]  /*b700*/  FENCE.VIEW.ASYNC.S ;  /* 0x00000000000073c6 */ /* 0x002e620000000000 */
[----:B------:R-:W-:Y:S01]  /*b710*/  @P6 PRMT R0, R165, 0x654, R0 ;  /* 0x00000654a5006816 */ /* 0x000fe20000000000 */
[----:B-1----:R-:W-:Y:S06]  /*b720*/  BAR.SYNC.DEFER_BLOCKING 0x1, 0x80 ;  /* 0x0042000000007b1d */ /* 0x002fec0000010000 */
        /* <DEDUP_REMOVED lines=11> */
.L_x_133:
[----:B------:R-:W-:Y:S05]  /*b7e0*/  BSYNC.RECONVERGENT B0 ;  /* 0x0000000000007941 */ /* 0x000fea0003800200 */
.L_x_132:
[----:B------:R-:W-:Y:S01]  /*b7f0*/  BAR.SYNC.DEFER_BLOCKING 0x1, 0x80 ;  /* 0x0042000000007b1d */ /* 0x000fe20000010000 */
[----:B------:R-:W-:Y:S02]  /*b800*/  UIADD3 UR4, UPT, UPT, UR46, 0x1, URZ ;  /* 0x000000012e047890 */ /* 0x000fe4000fffe0ff */
[----:B------:R-:W-:Y:S02]  /*b810*/  UISETP.NE.AND UP0, UPT, UR38, URZ, UPT ;  /* 0x000000ff2600728c */ /* 0x000fe4000bf05270 */
[----:B------:R-:W-:Y:S02]  /*b820*/  UISETP.NE.AND UP1, UPT, UR4, 0x4, UPT ;  /* 0x000000040400788c */ /* 0x000fe4000bf25270 */
[----:B------:R-:W-:Y:S02]  /*b830*/  USEL UR39, URZ, 0xc0, !UP0 ;  /* 0x000000c0ff277887 */ /* 0x000fe4000c000000 */
[----:B------:R-:W-:Y:S01]  /*b840*/  USEL UR47, UR4, URZ, UP1 ;  /* 0x000000ff042f7287 */ /* 0x000fe20008800000 */
[----:B------:R1:W-:Y:S01]  /*b850*/  @P6 SYNCS.ARRIVE.TRANS64.RED.A1T0 RZ, [R0+URZ], RZ ;  /* 0x000000ff00ff69a7 */ /* 0x0003e200081004ff */
[----:B------:R-:W-:Y:S01]  /*b860*/  BSSY B1, `(.L_x_134) ;  /* 0x000001f000017945 */ /* 0x000fe20003800000 */
[----:B------:R-:W3:Y:S02]  /*b870*/  @P6 SYNCS.PHASECHK.TRANS64.TRYWAIT P0, [R16+URZ+0x20], R3 ;  /* 0x00002003100065a7 */ /* 0x000ee400080011ff */
[----:B---3--:R-:W-:Y:S01]  /*b880*/  @P6 SEL R79, RZ, 0x1, !P0 ;  /* 0x00000001ff4f6807 */ /* 0x008fe20004000000 */
[----:B-1----:R-:W-:Y:S06]  /*b890*/  @!P6 BRA `(.L_x_135) ;  /* 0x00000000006ce947 */ /* 0x002fec0003800000 */
[----:B------:R-:W-:Y:S01]  /*b8a0*/  ISETP.NE.AND P1, PT, R93, RZ, PT ;  /* 0x000000ff5d00720c */ /* 0x000fe20003f25270 */
[----:B------:R-:W-:Y:S01]  /*b8b0*/  BSSY B0, `(.L_x_136) ;  /* 0x000000b000007945 */ /* 0x000fe20003800000 */
[----:B------:R-:W-:Y:S11]  /*b8c0*/  ISETP.NE.AND P0, PT, R79, RZ, PT ;  /* 0x000000ff4f00720c */ /* 0x000ff60003f05270 */
[----:B------:R-:W-:Y:S05]  /*b8d0*/  @P1 IMAD R77, R77, 0x4000, R164 ;  /* 0x000040004d4d1824 */ /* 0x000fea00078e02a4 */
[----:B------:R-:W-:Y:S04]  /*b8e0*/  @P1 IADD3 R3, PT, PT, R77, UR44, RZ ;  /* 0x0000002c4d031c10 */ /* 0x000fe8000fffe0ff */
[----:B--2---:R-:W-:Y:S01]  /*b8f0*/  @P1 IADD3 R7, PT, PT, R92, R3, RZ ;  /* 0x000000035c071210 */ /* 0x004fe20007ffe0ff */
[--C-:B------:R-:W-:Y:S02]  /*b900*/  @P1 IMAD.IADD R5, R78, 0x1, R3.reuse ;  /* 0x000000014e051824 */ /* 0x100fe400078e0203 */
[----:B------:R-:W-:Y:S01]  /*b910*/  @P1 IMAD.IADD R0, R94, 0x1, R3 ;  /* 0x000000015e001824 */ /* 0x000fe200078e0203 */
[----:B------:R-:W-:Y:S06]  /*b920*/  @P0 BRA `(.L_x_137) ;  /* 0x00000000000c0947 */ /* 0x000fec0003800000 */
[----:B------:R-:W-:Y:S04]  /*b930*/  SHF.L.U32 R3, R149, 0x1f, RZ ;  /* 0x0000001f95037819 */ /* 0x000fe800000006ff */
[----:B------:R-:W1:Y:S02]  /*b940*/  SYNCS.PHASECHK.TRANS64.TRYWAIT P0, [R16+URZ+0x20], R3 ;  /* 0x00002003100075a7 */ /* 0x000e6400080011ff */
[----:B-1----:R-:W-:Y:S05]  /*b950*/  @!P0 BRA `(.L_x_138) ;  /* 0x0000002000588947 */ /* 0x002fea0003800000 */
.L_x_137:
[----:B------:R-:W-:Y:S05]  /*b960*/  BSYNC B0 ;  /* 0x0000000000007941 */ /* 0x000fea0003800000 */
.L_x_136:
[----:B------:R-:W-:Y:S11]  /*b970*/  ISETP.NE.AND P0, PT, R93, RZ, PT ;  /* 0x000000ff5d00720c */ /* 0x000ff60003f05270 */
[----:B------:R-:W-:Y:S02]  /*b980*/  @!UPT UIADD3 URZ, UPT, UPT, URZ, URZ, URZ ;  /* 0x000000fffffff290 */ /* 0x000fe4000fffe0ff */
[----:B------:R3:W4:Y:S01]  /*b990*/  @P0 LDS.128 R84, [R77+UR44+0x400] ;  /* 0x0004002c4d540984 */ /* 0x0007220008000c00 */
[----:B-1----:R-:W-:Y:S01]  /*b9a0*/  @P0 IMAD.IADD R3, R92, 0x1, R5 ;  /* 0x000000015c030824 */ /* 0x002fe200078e0205 */
[C---:B------:R-:W-:Y:S01]  /*b9b0*/  @P0 IADD3 R6, PT, PT, R94.reuse, R5, RZ ;  /* 0x000000055e060210 */ /* 0x040fe20007ffe0ff */
[C---:B------:R-:W-:Y:S01]  /*b9c0*/  @P0 IMAD.IADD R4, R94.reuse, 0x1, R7 ;  /* 0x000000015e040824 */ /* 0x040fe200078e0207 */
[----:B------:R3:W1:Y:S02]  /*b9d0*/  @P0 LDS.128 R80, [R0+0x400] ;  /* 0x0004000000500984 */ /* 0x0006640000000c00 */
[----:B------:R-:W-:Y:S02]  /*b9e0*/  @P0 IADD3 R94, PT, PT, R94, R3, RZ ;  /* 0x000000035e5e0210 */ /* 0x000fe40007ffe0ff */
[----:B------:R3:W2:Y:S04]  /*b9f0*/  @P0 LDS.128 R88, [R7+0x400] ;  /* 0x0004000007580984 */ /* 0x0006a80000000c00 */
[----:B------:R3:W1:Y:S04]  /*ba00*/  @P0 LDS.128 R96, [R4+0x400] ;  /* 0x0004000004600984 */ /* 0x0006680000000c00 */
[----:B------:R3:W1:Y:S04]  /*ba10*/  @P0 LDS.128 R104, [R5+0x400] ;  /* 0x0004000005680984 */ /* 0x0006680000000c00 */
[----:B------:R3:W1:Y:S04]  /*ba20*/  @P0 LDS.128 R112, [R6+0x400] ;  /* 0x0004000006700984 */ /* 0x0006680000000c00 */
[----:B------:R3:W1:Y:S04]  /*ba30*/  @P0 LDS.128 R120, [R3+0x400] ;  /* 0x0004000003780984 */ /* 0x0006680000000c00 */
[----:B------:R3:W1:Y:S02]  /*ba40*/  @P0 LDS.128 R128, [R94+0x400] ;  /* 0x000400005e800984 */ /* 0x0006640000000c00 */
.L_x_135:
[----:B------:R-:W-:Y:S05]  /*ba50*/  BSYNC B1 ;  /* 0x0000000000017941 */ /* 0x000fea0003800000 */
.L_x_134:
[----:B------:R-:W-:Y:S01]  /*ba60*/  VIADD R16, R69, UR39 ;  /* 0x0000002745107c36 */ /* 0x000fe20008000000 */
[----:B------:R-:W-:Y:S04]  /*ba70*/  BSSY.RECONVERGENT B6, `(.L_x_139) ;  /* 0x0000015000067945 */ /* 0x000fe80003800200 */
[----:B---3--:R-:W-:Y:S04]  /*ba80*/  SHF.R.U32.HI R3, RZ, 0x15, R16 ;  /* 0x00000015ff037819 */ /* 0x008fe80000011610 */
[----:B------:R-:W-:Y:S11]  /*ba90*/  LOP3.LUT P0, RZ, R3, 0x3, R140, 0x48, !PT ;  /* 0x0000000303ff7812 */ /* 0x000ff6000780488c */
[----:B------:R-:W-:Y:S02]  /*baa0*/  @!UPT UIADD3 URZ, UPT, UPT, URZ, URZ, URZ ;  /* 0x000000fffffff290 */ /* 0x000fe4000fffe0ff */
[----:B------:R-:W-:Y:S05]  /*bab0*/  @!P0 BRA `(.L_x_140) ;  /* 0x0000000000408947 */ /* 0x000fea0003800000 */
[----:B------:R-:W3:Y:S01]  /*bac0*/  LDCU.64 UR8, c[0x4][0x70] ;  /* 0x01000e00ff0877ac */ /* 0x000ee20008000a00 */
[----:B--2---:R-:W-:Y:S01]  /*bad0*/  MOV R15, 0x0 ;  /* 0x00000000000f7802 */ /* 0x004fe20000000f00 */
[----:B------:R-:W-:Y:S02]  /*bae0*/  HFMA2 R12, -RZ, RZ, 0, 5.9604644775390625e-08 ;  /* 0x00000001ff0c7431 */ /* 0x000fe400000001ff */
[----:B------:R-:W-:Y:S02]  /*baf0*/  IMAD.MOV.U32 R8, RZ, RZ, 0x192 ;  /* 0x00000192ff087424 */ /* 0x000fe400078e00ff */
[----:B------:R-:W-:Y:S01]  /*bb00*/  IMAD.MOV.U32 R13, RZ, RZ, RZ ;  /* 0x000000ffff0d7224 */ /* 0x000fe200078e00ff */
[----:B------:R-:W2:Y:S01]  /*bb10*/  LDCU.64 UR6, c[0x4][0x78] ;  /* 0x01000f00ff0677ac */ /* 0x000ea20008000a00 */
[----:B------:R-:W1:Y:S01]  /*bb20*/  LDC.64 R14, c[0x4][R15] ;  /* 0x010000000f0e7b82 */ /* 0x000e620000000a00 */
[----:B------:R-:W5:Y:S01]  /*bb30*/  LDCU.64 UR4, c[0x4][0x10] ;  /* 0x01000200ff0477ac */ /* 0x000f620008000a00 */
[----:B---3--:R-:W-:Y:S01]  /*bb40*/  MOV R5, UR9 ;  /* 0x0000000900057c02 */ /* 0x008fe20008000f00 */
[----:B------:R-:W-:Y:S01]  /*bb50*/  IMAD.U32 R4, RZ, RZ, UR8 ;  /* 0x00000008ff047e24 */ /* 0x000fe2000f8e00ff */
[----:B--2---:R-:W-:Y:S01]  /*bb60*/  MOV R7, UR7 ;  /* 0x0000000700077c02 */ /* 0x004fe20008000f00 */
[----:B------:R-:W-:Y:S01]  /*bb70*/  IMAD.U32 R6, RZ, RZ, UR6 ;  /* 0x00000006ff067e24 */ /* 0x000fe2000f8e00ff */
[----:B-----5:R-:W-:Y:S01]  /*bb80*/  MOV R11, UR5 ;  /* 0x00000005000b7c02 */ /* 0x020fe20008000f00 */
[----:B------:R-:W-:Y:S02]  /*bb90*/  IMAD.U32 R10, RZ, RZ, UR4 ;  /* 0x00000004ff0a7e24 */ /* 0x000fe4000f8e00ff */
[----:B------:R-:W-:Y:S07]  /*bba0*/  LEPC R20, `(.L_x_140) ;  /* 0x000000001014794e */ /* 0x000fee0000000000 */
[----:B-1--4-:R-:W-:Y:S05]  /*bbb0*/  CALL.ABS.NOINC R14 ;  /* 0x000000000e007343 */ /* 0x012fea0003c00000 */
.L_x_140:
[----:B------:R-:W-:Y:S05]  /*bbc0*/  BSYNC.RECONVERGENT B6 ;  /* 0x0000000000067941 */ /* 0x000fea0003800200 */
.L_x_139:
[----:B----4-:R-:W-:Y:S01]  /*bbd0*/  SHF.L.U32 R69, R84, 0x10, RZ ;  /* 0x0000001054457819 */ /* 0x010fe200000006ff */
[----:B------:R-:W-:Y:S05]  /*bbe0*/  WARPSYNC.ALL ;  /* 0x0000000000007948 */ /* 0x000fea0003800000 */
[----:B------:R-:W-:Y:S01]  /*bbf0*/  R2UR UR4, R16 ;  /* 0x00000000100472ca */ /* 0x000fe200000e0000 */
[----:B------:R-:W-:Y:S01]  /*bc00*/  BSSY.RECONVERGENT B0, `(.L_x_141) ;  /* 0x00000fc000007945 */ /* 0x000fe20003800200 */
[----:B------:R-:W-:Y:S02]  /*bc10*/  LOP3.LUT R0, R84, 0xffff0000, RZ, 0xc0, !PT ;  /* 0xffff000054007812 */ /* 0x000fe400078ec0ff */
[C---:B------:R-:W-:Y:S02]  /*bc20*/  SHF.L.U32 R3, R85.reuse, 0x10, RZ ;  /* 0x0000001055037819 */ /* 0x040fe400000006ff */
[----:B------:R-:W-:Y:S02]  /*bc30*/  LOP3.LUT R70, R85, 0xffff0000, RZ, 0xc0, !PT ;  /* 0xffff000055467812 */ /* 0x000fe400078ec0ff */
[C---:B------:R-:W-:Y:S02]  /*bc40*/  SHF.L.U32 R72, R86.reuse, 0x10, RZ ;  /* 0x0000001056487819 */ /* 0x040fe400000006ff */
[----:B------:R-:W-:Y:S02]  /*bc50*/  LOP3.LUT R74, R86, 0xffff0000, RZ, 0xc0, !PT ;  /* 0xffff0000564a7812 */ /* 0x000fe400078ec0ff */
[C---:B------:R-:W-:Y:S01]  /*bc60*/  SHF.L.U32 R73, R87.reuse, 0x10, RZ ;  /* 0x0000001057497819 */ /* 0x040fe200000006ff */
[----:B--2---:R-:W2:Y:S01]  /*bc70*/  LDTM.x64 R4, tmem[UR4] ;  /* 0x00000004000479ee */ /* 0x004ea20008340000 */
[----:B------:R-:W-:Y:S02]  /*bc80*/  LOP3.LUT R76, R87, 0xffff0000, RZ, 0xc0, !PT ;  /* 0xffff0000574c7812 */ /* 0x000fe400078ec0ff */
[C---:B-1----:R-:W-:Y:S02]  /*bc90*/  SHF.L.U32 R75, R80.reuse, 0x10, RZ ;  /* 0x00000010504b7819 */ /* 0x042fe400000006ff */
[----:B------:R-:W-:Y:S02]  /*bca0*/  LOP3.LUT R78, R80, 0xffff0000, RZ, 0xc0, !PT ;  /* 0xffff0000504e7812 */ /* 0x000fe400078ec0ff */
[C---:B------:R-:W-:Y:S02]  /*bcb0*/  SHF.L.U32 R77, R81.reuse, 0x10, RZ ;  /* 0x00000010514d7819 */ /* 0x040fe400000006ff */
[----:B------:R-:W-:Y:S02]  /*bcc0*/  LOP3.LUT R80, R81, 0xffff0000, RZ, 0xc0, !PT ;  /* 0xffff000051507812 */ /* 0x000fe400078ec0ff */
[C---:B------:R-:W-:Y:S02]  /*bcd0*/  SHF.L.U32 R79, R82.reuse, 0x10, RZ ;  /* 0x00000010524f7819 */ /* 0x040fe400000006ff */
[----:B------:R-:W-:Y:S02]  /*bce0*/  LOP3.LUT R82, R82, 0xffff0000, RZ, 0xc0, !PT ;  /* 0xffff000052527812 */ /* 0x000fe400078ec0ff */
[C---:B------:R-:W-:Y:S02]  /*bcf0*/  SHF.L.U32 R81, R83.reuse, 0x10, RZ ;  /* 0x0000001053517819 */ /* 0x040fe400000006ff */
[----:B------:R-:W-:Y:S02]  /*bd00*/  LOP3.LUT R84, R83, 0xffff0000, RZ, 0xc0, !PT ;  /* 0xffff000053547812 */ /* 0x000fe400078ec0ff */
[C---:B------:R-:W-:Y:S02]  /*bd10*/  SHF.L.U32 R83, R88.reuse, 0x10, RZ ;  /* 0x0000001058537819 */ /* 0x040fe400000006ff */
[----:B------:R-:W-:Y:S02]  /*bd20*/  LOP3.LUT R86, R88, 0xffff0000, RZ, 0xc0, !PT ;  /* 0xffff000058567812 */ /* 0x000fe400078ec0ff */
[C---:B------:R-:W-:Y:S01]  /*bd30*/  SHF.L.U32 R85, R89.reuse, 0x10, RZ ;  /* 0x0000001059557819 */ /* 0x040fe200000006ff */
[C---:B--2---:R-:W-:Y:S01]  /*bd40*/  FMUL R4, R68.reuse, R4 ;  /* 0x0000000444047220 */ /* 0x044fe20000400000 */
[----:B------:R-:W-:Y:S01]  /*bd50*/  LOP3.LUT R88, R89, 0xffff0000, RZ, 0xc0, !PT ;  /* 0xffff000059587812 */ /* 0x000fe200078ec0ff */
[----:B------:R-:W-:Y:S01]  /*bd60*/  FMUL R5, R68, R5 ;  /* 0x0000000544057220 */ /* 0x000fe20000400000 */
[C---:B------:R-:W-:Y:S01]  /*bd70*/  SHF.L.U32 R87, R90.reuse, 0x10, RZ ;  /* 0x000000105a577819 */ /* 0x040fe200000006ff */
[C---:B------:R-:W-:Y:S01]  /*bd80*/  FFMA R4, R71.reuse, R69, R4 ;  /* 0x0000004547047223 */ /* 0x040fe20000000004 */
[----:B------:R-:W-:Y:S01]  /*bd90*/  LOP3.LUT R90, R90, 0xffff0000, RZ, 0xc0, !PT ;  /* 0xffff00005a5a7812 */ /* 0x000fe200078ec0ff */
[----:B------:R-:W-:Y:S01]  /*bda0*/  FFMA R5, R71, R0, R5 ;  /* 0x0000000047057223 */ /* 0x000fe20000000005 */
[C---:B------:R-:W-:Y:S01]  /*bdb0*/  SHF.L.U32 R89, R91.reuse, 0x10, RZ ;  /* 0x000000105b597819 */ /* 0x040fe200000006ff */
[C---:B------:R-:W-:Y:S01]  /*bdc0*/  FMUL R6, R68.reuse, R6 ;  /* 0x0000000644067220 */ /* 0x040fe20000400000 */
[----:B------:R-:W-:Y:S01]  /*bdd0*/  LOP3.LUT R92, R91, 0xffff0000, RZ, 0xc0, !PT ;  /* 0xffff00005b5c7812 */ /* 0x000fe200078ec0ff */
[----:B------:R-:W-:Y:S01]  /*bde0*/  FMUL R7, R68, R7 ;  /* 0x0000000744077220 */ /* 0x000fe20000400000 */
[----:B------:R-:W-:Y:S01]  /*bdf0*/  F2FP.BF16.F32.PACK_AB R4, R5, R4 ;  /* 0x000000040504723e */ /* 0x000fe200000010ff */
[C---:B------:R-:W-:Y:S01]  /*be00*/  FFMA R6, R71.reuse, R3, R6 ;  /* 0x0000000347067223 */ /* 0x040fe20000000006 */
[C---:B------:R-:W-:Y:S01]  /*be10*/  SHF.L.U32 R91, R96.reuse, 0x10, RZ ;  /* 0x00000010605b7819 */ /* 0x040fe200000006ff */
[----:B------:R-:W-:Y:S01]  /*be20*/  FFMA R7, R71, R70, R7 ;  /* 0x0000004647077223 */ /* 0x000fe20000000007 */
[----:B------:R-:W-:Y:S01]  /*be30*/  LOP3.LUT R94, R96, 0xffff0000, RZ, 0xc0, !PT ;  /* 0xffff0000605e7812 */ /* 0x000fe200078ec0ff */
[C---:B------:R-:W-:Y:S01]  /*be40*/  FMUL R8, R68.reuse, R8 ;  /* 0x0000000844087220 */ /* 0x040fe20000400000 */
[----:B------:R-:W-:Y:S01]  /*be50*/  SHF.L.U32 R93, R97, 0x10, RZ ;  /* 0x00000010615d7819 */ /* 0x000fe200000006ff */
[----:B------:R-:W-:Y:S01]  /*be60*/  FMUL R9, R68, R9 ;  /* 0x0000000944097220 */ /* 0x000fe20000400000 */
[----:B------:R-:W-:Y:S01]  /*be70*/  F2FP.BF16.F32.PACK_AB R5, R7, R6 ;  /* 0x000000060705723e */ /* 0x000fe200000010ff */
[----:B------:R-:W-:Y:S01]  /*be80*/  FFMA R8, R71, R72, R8 ;  /* 0x0000004847087223 */ /* 0x000fe20000000008 */
[----:B------:R-:W-:Y:S01]  /*be90*/  LOP3.LUT R96, R97, 0xffff0000, RZ, 0xc0, !PT ;  /* 0xffff000061607812 */ /* 0x000fe200078ec0ff */
[----:B------:R-:W-:Y:S01]  /*bea0*/  FFMA R9, R71, R74, R9 ;  /* 0x0000004a47097223 */ /* 0x000fe20000000009 */
[----:B------:R-:W-:Y:S01]  /*beb0*/  SHF.L.U32 R95, R98, 0x10, RZ ;  /* 0x00000010625f7819 */ /* 0x000fe200000006ff */
[----:B------:R-:W-:Y:S01]  /*bec0*/  FMUL R10, R68, R10 ;  /* 0x0000000a440a7220 */ /* 0x000fe20000400000 */
[----:B------:R-:W-:Y:S01]  /*bed0*/  LOP3.LUT R98, R98, 0xffff0000, RZ, 0xc0, !PT ;  /* 0xffff000062627812 */ /* 0x000fe200078ec0ff */
[C---:B------:R-:W-:Y:S01]  /*bee0*/  FMUL R11, R68.reuse, R11 ;  /* 0x0000000b440b7220 */ /* 0x040fe20000400000 */
[----:B------:R-:W-:Y:S01]  /*bef0*/  F2FP.BF16.F32.PACK_AB R6, R9, R8 ;  /* 0x000000080906723e */ /* 0x000fe200000010ff */
[----:B------:R-:W-:Y:S01]  /*bf00*/  FFMA R10, R71, R73, R10 ;  /* 0x00000049470a7223 */ /* 0x000fe2000000000a */
[----:B------:R-:W-:Y:S01]  /*bf10*/  SHF.L.U32 R97, R99, 0x10, RZ ;  /* 0x0000001063617819 */ /* 0x000fe200000006ff */
[----:B------:R-:W-:Y:S01]  /*bf20*/  FFMA R11, R71, R76, R11 ;  /* 0x0000004c470b7223 */ /* 0x000fe2000000000b */
[----:B------:R-:W-:Y:S01]  /*bf30*/  LOP3.LUT R100, R99, 0xffff0000, RZ, 0xc0, !PT ;  /* 0xffff000063647812 */ /* 0x000fe200078ec0ff */
[----:B------:R-:W-:Y:S01]  /*bf40*/  FMUL R0, R68, R12 ;  /* 0x0000000c44007220 */ /* 0x000fe20000400000 */
[----:B------:R-:W-:Y:S01]  /*bf50*/  SHF.L.U32 R99, R104, 0x10, RZ ;  /* 0x0000001068637819 */ /* 0x000fe200000006ff */
[C---:B------:R-:W-:Y:S01]  /*bf60*/  FMUL R3, R68.reuse, R13 ;  /* 0x0000000d44037220 */ /* 0x040fe20000400000 */
[----:B------:R-:W-:Y:S01]  /*bf70*/  F2FP.BF16.F32.PACK_AB R7, R11, R10 ;  /* 0x0000000a0b07723e */ /* 0x000fe200000010ff */
[----:B------:R-:W-:Y:S01]  /*bf80*/  FMUL R14, R68, R14 ;  /* 0x0000000e440e7220 */ /* 0x000fe20000400000 */
[----:B------:R-:W-:Y:S01]  /*bf90*/  LOP3.LUT R102, R104, 0xffff0000, RZ, 0xc0, !PT ;  /* 0xffff000068667812 */ /* 0x000fe200078ec0ff */
[C---:B------:R-:W-:Y:S01]  /*bfa0*/  FMUL R15, R68.reuse, R15 ;  /* 0x0000000f440f7220 */ /* 0x040fe20000400000 */
[----:B------:R-:W-:Y:S01]  /*bfb0*/  SHF.L.U32 R101, R105, 0x10, RZ ;  /* 0x0000001069657819 */ /* 0x000fe200000006ff */
[----:B------:R-:W-:Y:S01]  /*bfc0*/  FFMA R0, R71, R75, R0 ;  /* 0x0000004b47007223 */ /* 0x000fe20000000000 */
[----:B------:R-:W-:Y:S01]  /*bfd0*/  LOP3.LUT R104, R105, 0xffff0000, RZ, 0xc0, !PT ;  /* 0xffff000069687812 */ /* 0x000fe200078ec0ff */
[----:B------:R-:W-:Y:S01]  /*bfe0*/  FMUL R12, R68, R16 ;  /* 0x00000010440c7220 */ /* 0x000fe20000400000 */
[C---:B------:R-:W-:Y:S01]  /*bff0*/  SHF.L.U32 R103, R106.reuse, 0x10, RZ ;  /* 0x000000106a677819 */ /* 0x040fe200000006ff */
[----:B------:R-:W-:Y:S01]  /*c000*/  FFMA R3, R71, R78, R3 ;  /* 0x0000004e47037223 */ /* 0x000fe20000000003 */
[----:B------:R-:W-:Y:S01]  /*c010*/  LOP3.LUT R106, R106, 0xffff0000, RZ, 0xc0, !PT ;  /* 0xffff00006a6a7812 */ /* 0x000fe200078ec0ff */
[C---:B------:R-:W-:Y:S01]  /*c020*/  FMUL R13, R68.reuse, R17 ;  /* 0x00000011440d7220 */ /* 0x040fe20000400000 */
[----:B------:R-:W-:Y:S01]  /*c030*/  SHF.L.U32 R105, R107, 0x10, RZ ;  /* 0x000000106b697819 */ /* 0x000fe200000006ff */
[----:B------:R-:W-:Y:S01]  /*c040*/  FFMA R14, R71, R77, R14 ;  /* 0x0000004d470e7223 */ /* 0x000fe2000000000e */
[----:B------:R-:W-:Y:S01]  /*c050*/  F2FP.BF16.F32.PACK_AB R8, R3, R0 ;  /* 0x000000000308723e */ /* 0x000fe200000010ff */
[----:B------:R-:W-:Y:S01]  /*c060*/  FMUL R18, R68, R18 ;  /* 0x0000001244127220 */ /* 0x000fe20000400000 */
[----:B------:R-:W-:Y:S01]  /*c070*/  LOP3.LUT R108, R107, 0xffff0000, RZ, 0xc0, !PT ;  /* 0xffff00006b6c7812 */ /* 0x000fe200078ec0ff */
[----:B------:R-:W-:Y:S01]  /*c080*/  FFMA R15, R71, R80, R15 ;  /* 0x00000050470f7223 */ /* 0x000fe2000000000f */
[----:B------:R-:W-:Y:S01]  /*c090*/  SHF.L.U32 R107, R112, 0x10, RZ ;  /* 0x00000010706b7819 */ /* 0x000fe200000006ff */
[----:B------:R-:W-:Y:S01]  /*c0a0*/  FMUL R19, R68, R19 ;  /* 0x0000001344137220 */ /* 0x000fe20000400000 */
[----:B------:R-:W-:Y:S01]  /*c0b0*/  LOP3.LUT R110, R112, 0xffff0000, RZ, 0xc0, !PT ;  /* 0xffff0000706e7812 */ /* 0x000fe200078ec0ff */
[----:B------:R1:W-:Y:S01]  /*c0c0*/  STS.128 [R164+UR44+0xc400], R4 ;  /* 0x00c40004a4007988 */ /* 0x0003e20008000c2c */
[----:B------:R-:W-:Y:S01]  /*c0d0*/  F2FP.BF16.F32.PACK_AB R9, R15, R14 ;  /* 0x0000000e0f09723e */ /* 0x000fe200000010ff */
[C---:B------:R-:W-:Y:S01]  /*c0e0*/  FFMA R12, R71.reuse, R79, R12 ;  /* 0x0000004f470c7223 */ /* 0x040fe2000000000c */
[C---:B------:R-:W-:Y:S01]  /*c0f0*/  FFMA R13, R71.reuse, R82, R13 ;  /* 0x00000052470d7223 */ /* 0x040fe2000000000d */
[----:B------:R-:W-:Y:S01]  /*c100*/  FFMA R18, R71, R81, R18 ;  /* 0x0000005147127223 */ /* 0x000fe20000000012 */
[----:B------:R-:W-:Y:S01]  /*c110*/  SHF.L.U32 R109, R113, 0x10, RZ ;  /* 0x00000010716d7819 */ /* 0x000fe200000006ff */
[----:B------:R-:W-:Y:S01]  /*c120*/  FFMA R19, R71, R84, R19 ;  /* 0x0000005447137223 */ /* 0x000fe20000000013 */
[C---:B------:R-:W-:Y:S01]  /*c130*/  FMUL R16, R68.reuse, R20 ;  /* 0x0000001444107220 */ /* 0x040fe20000400000 */
[----:B------:R-:W-:Y:S01]  /*c140*/  F2FP.BF16.F32.PACK_AB R10, R13, R12 ;  /* 0x0000000c0d0a723e */ /* 0x000fe200000010ff */
[C---:B------:R-:W-:Y:S01]  /*c150*/  FMUL R17, R68.reuse, R21 ;  /* 0x0000001544117220 */ /* 0x040fe20000400000 */
[C---:B------:R-:W-:Y:S01]  /*c160*/  FMUL R22, R68.reuse, R22 ;  /* 0x0000001644167220 */ /* 0x040fe20000400000 */
[----:B------:R-:W-:Y:S01]  /*c170*/  F2FP.BF16.F32.PACK_AB R11, R19, R18 ;  /* 0x00000012130b723e */ /* 0x000fe200000010ff */
[C---:B------:R-:W-:Y:S01]  /*c180*/  FFMA R16, R71.reuse, R83, R16 ;  /* 0x0000005347107223 */ /* 0x040fe20000000010 */
[----:B------:R-:W-:Y:S01]  /*c190*/  FFMA R17, R71, R86, R17 ;  /* 0x0000005647117223 */ /* 0x000fe20000000011 */
[----:B------:R-:W-:Y:S01]  /*c1a0*/  LOP3.LUT R112, R113, 0xffff0000, RZ, 0xc0, !PT ;  /* 0xffff000071707812 */ /* 0x000fe200078ec0ff */
[----:B------:R-:W-:Y:S01]  /*c1b0*/  FFMA R22, R71, R85, R22 ;  /* 0x0000005547167223 */ /* 0x000fe20000000016 */
[----:B------:R1:W-:Y:S01]  /*c1c0*/  STS.128 [R163+0xc400], R8 ;  /* 0x00c40008a3007388 */ /* 0x0003e20000000c00 */
[C---:B------:R-:W-:Y:S01]  /*c1d0*/  FMUL R23, R68.reuse, R23 ;  /* 0x0000001744177220 */ /* 0x040fe20000400000 */
[----:B------:R-:W-:Y:S01]  /*c1e0*/  F2FP.BF16.F32.PACK_AB R16, R17, R16 ;  /* 0x000000101110723e */ /* 0x000fe200000010ff */
[C---:B------:R-:W-:Y:S01]  /*c1f0*/  FMUL R20, R68.reuse, R24 ;  /* 0x0000001844147220 */ /* 0x040fe20000400000 */
[----:B------:R-:W-:Y:S01]  /*c200*/  FMUL R21, R68, R25 ;  /* 0x0000001944157220 */ /* 0x000fe20000400000 */
[C---:B------:R-:W-:Y:S01]  /*c210*/  SHF.L.U32 R111, R114.reuse, 0x10, RZ ;  /* 0x00000010726f7819 */ /* 0x040fe200000006ff */
[C---:B------:R-:W-:Y:S01]  /*c220*/  FFMA R23, R71.reuse, R88, R23 ;  /* 0x0000005847177223 */ /* 0x040fe20000000017 */
[C---:B------:R-:W-:Y:S01]  /*c230*/  FFMA R20, R71.reuse, R87, R20 ;  /* 0x0000005747147223 */ /* 0x040fe20000000014 */
[----:B------:R-:W-:Y:S01]  /*c240*/  LOP3.LUT R114, R114, 0xffff0000, RZ, 0xc0, !PT ;  /* 0xffff000072727812 */ /* 0x000fe200078ec0ff */
        /* <DEDUP_REMOVED lines=8> */
[----:B------:R-:W-:Y:S01]  /*c2d0*/  SHF.L.U32 R113, R115, 0x10, RZ ;  /* 0x0000001073717819 */ /* 0x000fe200000006ff */
[----:B------:R-:W-:Y:S01]  /*c2e0*/  FFMA R24, R71, R91, R24 ;  /* 0x0000005b47187223 */ /* 0x000fe20000000018 */
[C---:B------:R-:W-:Y:S01]  /*c2f0*/  FMUL R25, R68.reuse, R29 ;  /* 0x0000001d44197220 */ /* 0x040fe20000400000 */
[----:B------:R-:W-:Y:S01]  /*c300*/  LOP3.LUT R116, R115, 0xffff0000, RZ, 0xc0, !PT ;  /* 0xffff000073747812 */ /* 0x000fe200078ec0ff */
[C---:B------:R-:W-:Y:S01]  /*c310*/  FMUL R30, R68.reuse, R30 ;  /* 0x0000001e441e7220 */ /* 0x040fe20000400000 */
[----:B------:R-:W-:Y:S01]  /*c320*/  F2FP.BF16.F32.PACK_AB R19, R27, R26 ;  /* 0x0000001a1b13723e */ /* 0x000fe200000010ff */
[C---:B------:R-:W-:Y:S01]  /*c330*/  FFMA R25, R71.reuse, R94, R25 ;  /* 0x0000005e47197223 */ /* 0x040fe20000000019 */
[----:B------:R-:W-:Y:S01]  /*c340*/  FMUL R31, R68, R31 ;  /* 0x0000001f441f7220 */ /* 0x000fe20000400000 */
[----:B------:R-:W-:Y:S01]  /*c350*/  FFMA R30, R71, R93, R30 ;  /* 0x0000005d471e7223 */ /* 0x000fe2000000001e */
[----:B------:R-:W-:Y:S01]  /*c360*/  SHF.L.U32 R115, R120, 0x10, RZ ;  /* 0x0000001078737819 */ /* 0x000fe200000006ff */
[----:B------:R1:W-:Y:S01]  /*c370*/  STS.128 [R162+0xc400], R16 ;  /* 0x00c40010a2007388 */ /* 0x0003e20000000c00 */
[----:B------:R-:W-:Y:S01]  /*c380*/  F2FP.BF16.F32.PACK_AB R24, R25, R24 ;  /* 0x000000181918723e */ /* 0x000fe200000010ff */
[C---:B------:R-:W-:Y:S01]  /*c390*/  FFMA R31, R71.reuse, R96, R31 ;  /* 0x00000060471f7223 */ /* 0x040fe2000000001f */
[C---:B------:R-:W-:Y:S01]  /*c3a0*/  FMUL R28, R68.reuse, R32 ;  /* 0x00000020441c7220 */ /* 0x040fe20000400000 */
[C---:B------:R-:W-:Y:S01]  /*c3b0*/  FMUL R29, R68.reuse, R33 ;  /* 0x00000021441d7220 */ /* 0x040fe20000400000 */
[----:B------:R-:W-:Y:S01]  /*c3c0*/  FMUL R34, R68, R34 ;  /* 0x0000002244227220 */ /* 0x000fe20000400000 */
[----:B------:R-:W-:Y:S01]  /*c3d0*/  LOP3.LUT R118, R120, 0xffff0000, RZ, 0xc0, !PT ;  /* 0xffff000078767812 */ /* 0x000fe200078ec0ff */
[----:B------:R-:W-:Y:S01]  /*c3e0*/  FFMA R28, R71, R95, R28 ;  /* 0x0000005f471c7223 */ /* 0x000fe2000000001c */
[----:B------:R-:W-:Y:S01]  /*c3f0*/  F2FP.BF16.F32.PACK_AB R25, R31, R30 ;  /* 0x0000001e1f19723e */ /* 0x000fe200000010ff */
[C---:B------:R-:W-:Y:S01]  /*c400*/  FFMA R29, R71.reuse, R98, R29 ;  /* 0x00000062471d7223 */ /* 0x040fe2000000001d */
[----:B------:R-:W-:Y:S01]  /*c410*/  FFMA R34, R71, R97, R34 ;  /* 0x0000006147227223 */ /* 0x000fe20000000022 */
[C---:B------:R-:W-:Y:S01]  /*c420*/  FMUL R35, R68.reuse, R35 ;  /* 0x0000002344237220 */ /* 0x040fe20000400000 */
[----:B------:R-:W-:Y:S01]  /*c430*/  SHF.L.U32 R117, R121, 0x10, RZ ;  /* 0x0000001079757819 */ /* 0x000fe200000006ff */
[C---:B------:R-:W-:Y:S01]  /*c440*/  FMUL R32, R68.reuse, R36 ;  /* 0x0000002444207220 */ /* 0x040fe20000400000 */
[----:B------:R-:W-:Y:S01]  /*c450*/  F2FP.BF16.F32.PACK_AB R26, R29, R28 ;  /* 0x0000001c1d1a723e */ /* 0x000fe200000010ff */
[C---:B------:R-:W-:Y:S01]  /*c460*/  FFMA R35, R71.reuse, R100, R35 ;  /* 0x0000006447237223 */ /* 0x040fe20000000023 */
[C---:B------:R-:W-:Y:S01]  /*c470*/  FMUL R33, R68.reuse, R37 ;  /* 0x0000002544217220 */ /* 0x040fe20000400000 */
[----:B------:R-:W-:Y:S01]  /*c480*/  FFMA R32, R71, R99, R32 ;  /* 0x0000006347207223 */ /* 0x000fe20000000020 */
        /* <DEDUP_REMOVED lines=29> */
[C---:B------:R-:W-:Y:S01]  /*c660*/  FMUL R47, R68.reuse, R47 ;  /* 0x0000002f442f7220 */ /* 0x040fe20000400000 */
[C---:B------:R-:W-:Y:S01]  /*c670*/  FMUL R44, R68.reuse, R48 ;  /* 0x00000030442c7220 */ /* 0x040fe20000400000 */
[----:B------:R-:W-:Y:S01]  /*c680*/  FMUL R45, R68, R49 ;  /* 0x00000031442d7220 */ /* 0x000fe20000400000 */
[----:B------:R1:W-:Y:S01]  /*c690*/  STS.128 [R147+0xc400], R32 ;  /* 0x00c4002093007388 */ /* 0x0003e20000000c00 */
[C---:B------:R-:W-:Y:S01]  /*c6a0*/  SHF.L.U32 R123, R128.reuse, 0x10, RZ ;  /* 0x00000010807b7819 */ /* 0x040fe200000006ff */
[----:B------:R-:W-:Y:S01]  /*c6b0*/  FFMA R46, R71, R109, R46 ;  /* 0x0000006d472e7223 */ /* 0x000fe2000000002e */
[----:B------:R-:W-:Y:S01]  /*c6c0*/  F2FP.BF16.F32.PACK_AB R40, R41, R40 ;  /* 0x000000282928723e */ /* 0x000fe200000010ff */
[C---:B------:R-:W-:Y:S01]  /*c6d0*/  FFMA R47, R71.reuse, R112, R47 ;  /* 0x00000070472f7223 */ /* 0x040fe2000000002f */
[C---:B------:R-:W-:Y:S01]  /*c6e0*/  FFMA R44, R71.reuse, R111, R44 ;  /* 0x0000006f472c7223 */ /* 0x040fe2000000002c */
[----:B------:R-:W-:Y:S01]  /*c6f0*/  LOP3.LUT R126, R128, 0xffff0000, RZ, 0xc0, !PT ;  /* 0xffff0000807e7812 */ /* 0x000fe200078ec0ff */
[C---:B------:R-:W-:Y:S01]  /*c700*/  FFMA R45, R71.reuse, R114, R45 ;  /* 0x00000072472d7223 */ /* 0x040fe2000000002d */
[C---:B------:R-:W-:Y:S01]  /*c710*/  FMUL R50, R68.reuse, R50 ;  /* 0x0000003244327220 */ /* 0x040fe20000400000 */
[C---:B------:R-:W-:Y:S01]  /*c720*/  FMUL R51, R68.reuse, R51 ;  /* 0x0000003344337220 */ /* 0x040fe20000400000 */
[C---:B------:R-:W-:Y:S01]  /*c730*/  FMUL R48, R68.reuse, R52 ;  /* 0x0000003444307220 */ /* 0x040fe20000400000 */
[C---:B------:R-:W-:Y:S01]  /*c740*/  FMUL R49, R68.reuse, R53 ;  /* 0x0000003544317220 */ /* 0x040fe20000400000 */
[C---:B------:R-:W-:Y:S01]  /*c750*/  FFMA R50, R71.reuse, R113, R50 ;  /* 0x0000007147327223 */ /* 0x040fe20000000032 */
        /* <DEDUP_REMOVED lines=9> */
[----:B------:R-:W-:Y:S01]  /*c7f0*/  FFMA R55, R71, R120, R55 ;  /* 0x0000007847377223 */ /* 0x000fe20000000037 */
[C---:B------:R-:W-:Y:S01]  /*c800*/  FMUL R59, R68.reuse, R59 ;  /* 0x0000003b443b7220 */ /* 0x040fe20000400000 */
[----:B------:R-:W-:Y:S01]  /*c810*/  F2FP.BF16.F32.PACK_AB R41, R47, R46 ;  /* 0x0000002e2f29723e */ /* 0x000fe200000010ff */
[----:B------:R-:W-:Y:S01]  /*c820*/  FFMA R52, R71, R119, R52 ;  /* 0x0000007747347223 */ /* 0x000fe20000000034 */
[----:B------:R-:W-:Y:S01]  /*c830*/  F2FP.BF16.F32.PACK_AB R42, R45, R44 ;  /* 0x0000002c2d2a723e */ /* 0x000fe200000010ff */
[C---:B------:R-:W-:Y:S01]  /*c840*/  FMUL R56, R68.reuse, R60 ;  /* 0x0000003c44387220 */ /* 0x040fe20000400000 */
[----:B------:R-:W-:Y:S01]  /*c850*/  F2FP.BF16.F32.PACK_AB R43, R51, R50 ;  /* 0x00000032332b723e */ /* 0x000fe200000010ff */
[----:B------:R-:W-:Y:S01]  /*c860*/  FFMA R53, R71, R122, R53 ;  /* 0x0000007a47357223 */ /* 0x000fe20000000035 */
[----:B------:R-:W-:Y:S01]  /*c870*/  SHF.L.U32 R125, R129, 0x10, RZ ;  /* 0x00000010817d7819 */ /* 0x000fe200000006ff */
[C---:B------:R-:W-:Y:S01]  /*c880*/  FMUL R57, R68.reuse, R61 ;  /* 0x0000003d44397220 */ /* 0x040fe20000400000 */
[----:B------:R-:W-:Y:S01]  /*c890*/  FFMA R58, R71, R121, R58 ;  /* 0x00000079473a7223 */ /* 0x000fe2000000003a */
[----:B------:R1:W-:Y:S01]  /*c8a0*/  STS.128 [R160+0xc400], R40 ;  /* 0x00c40028a0007388 */ /* 0x0003e20000000c00 */
[----:B------:R-:W-:Y:S01]  /*c8b0*/  LOP3.LUT R128, R129, 0xffff0000, RZ, 0xc0, !PT ;  /* 0xffff000081807812 */ /* 0x000fe200078ec0ff */
[----:B------:R-:W-:Y:S01]  /*c8c0*/  FMUL R62, R68, R62 ;  /* 0x0000003e443e7220 */ /* 0x000fe20000400000 */
[C---:B------:R-:W-:Y:S01]  /*c8d0*/  FFMA R59, R71.reuse, R124, R59 ;  /* 0x0000007c473b7223 */ /* 0x040fe2000000003b */
[----:B------:R-:W-:Y:S01]  /*c8e0*/  SHF.L.U32 R127, R130, 0x10, RZ ;  /* 0x00000010827f7819 */ /* 0x000fe200000006ff */
[----:B------:R-:W-:Y:S01]  /*c8f0*/  FMUL R63, R68, R63 ;  /* 0x0000003f443f7220 */ /* 0x000fe20000400000 */
[C---:B------:R-:W-:Y:S01]  /*c900*/  FFMA R56, R71.reuse, R123, R56 ;  /* 0x0000007b47387223 */ /* 0x040fe20000000038 */
[----:B------:R-:W-:Y:S01]  /*c910*/  LOP3.LUT R130, R130, 0xffff0000, RZ, 0xc0, !PT ;  /* 0xffff000082827812 */ /* 0x000fe200078ec0ff */
[C---:B------:R-:W-:Y:S01]  /*c920*/  FMUL R60, R68.reuse, R64 ;  /* 0x00000040443c7220 */ /* 0x040fe20000400000 */
[----:B------:R-:W-:Y:S01]  /*c930*/  FFMA R57, R71, R126, R57 ;  /* 0x0000007e47397223 */ /* 0x000fe20000000039 */
[----:B------:R-:W-:Y:S01]  /*c940*/  SHF.L.U32 R129, R131, 0x10, RZ ;  /* 0x0000001083817819 */ /* 0x000fe200000006ff */
[C---:B------:R-:W-:Y:S01]  /*c950*/  FMUL R61, R68.reuse, R65 ;  /* 0x00000041443d7220 */ /* 0x040fe20000400000 */
[----:B------:R-:W-:Y:S01]  /*c960*/  FFMA R62, R71, R125, R62 ;  /* 0x0000007d473e7223 */ /* 0x000fe2000000003e */
[----:B------:R-:W-:Y:S01]  /*c970*/  LOP3.LUT R132, R131, 0xffff0000, RZ, 0xc0, !PT ;  /* 0xffff000083847812 */ /* 0x000fe200078ec0ff */
[C---:B------:R-:W-:Y:S01]  /*c980*/  FMUL R66, R68.reuse, R66 ;  /* 0x0000004244427220 */ /* 0x040fe20000400000 */
[----:B------:R-:W-:Y:S01]  /*c990*/  F2FP.BF16.F32.PACK_AB R48, R49, R48 ;  /* 0x000000303130723e */ /* 0x000fe200000010ff */
[----:B------:R-:W-:Y:S01]  /*c9a0*/  FFMA R63, R71, R128, R63 ;  /* 0x00000080473f7223 */ /* 0x000fe2000000003f */
[----:B------:R-:W-:Y:S01]  /*c9b0*/  FMUL R67, R68, R67 ;  /* 0x0000004344437220 */ /* 0x000fe20000400000 */
        /* <DEDUP_REMOVED lines=12> */
[----:B------:R-:W-:Y:S03]  /*ca80*/  ISETP.NE.AND P0, PT, R152, RZ, PT ;  /* 0x000000ff9800720c */ /* 0x000fe60003f05270 */
[----:B------:R1:W-:Y:S01]  /*ca90*/  STS.128 [R158+0xc400], R56 ;  /* 0x00c400389e007388 */ /* 0x0003e20000000c00 */
[----:B------:R-:W-:Y:S01]  /*caa0*/  @!PT LDS RZ, [RZ] ;  /* 0x00000000fffff984 */ /* 0x000fe20000000800 */
[----:B------:R-:W-:Y:S01]  /*cab0*/  @!PT LDS RZ, [RZ] ;  /* 0x00000000fffff984 */ /* 0x000fe20000000800 */
[----:B------:R-:W-:Y:S01]  /*cac0*/  @!PT LDS RZ, [RZ] ;  /* 0x00000000fffff984 */ /* 0x000fe20000000800 */
[----:B------:R-:W-:Y:S01]  /*cad0*/  @!PT LDS RZ, [RZ] ;  /* 0x00000000fffff984 */ /* 0x000fe20000000800 */
[----:B------:R2:W-:Y:S07]  /*cae0*/  MEMBAR.ALL.CTA ;  /* 0x0000000000007992 */ /* 0x0005ee0000008000 */
[----:B--2---:R-:W2:Y:S02]  /*caf0*/  FENCE.VIEW.ASYNC.S ;  /* 0x00000000000073c6 */ /* 0x004ea40000000000 */
[----:B--2---:R-:W-:Y:S06]  /*cb00*/  BAR.SYNC.DEFER_BLOCKING 0x1, 0x80 ;  /* 0x0042000000007b1d */ /* 0x004fec0000010000 */
[----:B------:R-:W-:Y:S05]  /*cb10*/  @P0 BRA `(.L_x_142) ;  /* 0x0000000000280947 */ /* 0x000fea0003800000 */
[----:B------:R-:W2:Y:S01]  /*cb20*/  LDCU.64 UR6, c[0x0][0x348] ;  /* 0x00006900ff0677ac */ /* 0x000ea20008000a00 */
[----:B------:R-:W-:Y:S02]  /*cb30*/  UIADD3 UR9, UPT, UPT, UR53, UR39, URZ ;  /* 0x0000002735097290 */ /* 0x000fe4000fffe0ff */
[----:B------:R-:W-:Y:S01]  /*cb40*/  UIADD3 UR8, UPT, UPT, UR44, 0xc400, URZ ;  /* 0x0000c4002c087890 */ /* 0x000fe2000fffe0ff */
[----:B------:R-:W-:Y:S01]  /*cb50*/  UMOV UR10, UR50 ;  /* 0x00000032000a7c82 */ /* 0x000fe20008000000 */
[----:B------:R-:W-:Y:S01]  /*cb60*/  UMOV UR11, UR52 ;  /* 0x00000034000b7c82 */ /* 0x000fe20008000000 */
[----:B--2---:R-:W-:Y:S04]  /*cb70*/  UIADD3 UR4, UP0, UPT, UR6, 0xa80, URZ ;  /* 0x00000a8006047890 */ /* 0x004fe8000ff1e0ff */
[----:B------:R-:W-:Y:S09]  /*cb80*/  UIADD3.X UR5, UPT, UPT, URZ, UR7, URZ, UP0, !UPT ;  /* 0x00000007ff057290 */ /* 0x000ff200087fe4ff */
[----:B------:R2:W-:Y:S01]  /*cb90*/  UTMASTG.3D [UR8], [UR4] ;  /* 0x00000008040073b5 */ /* 0x0005e20008010000 */
[----:B------:R0:W-:Y:S01]  /*cba0*/  UTMACMDFLUSH ;  /* 0x00000000000079b7 */ /* 0x0001e20000000000 */
[----:B--2---:R-:W-:Y:S04]  /*cbb0*/  DEPBAR.LE SB0, 0x1 ;  /* 0x000080400000791a */ /* 0x004fe80000000000 */
.L_x_142:
[----:B------:R-:W-:Y:S05]  /*cbc0*/  BSYNC.RECONVERGENT B0 ;  /* 0x0000000000007941 */ /* 0x000fea0003800200 */
.L_x_141:
[----:B------:R-:W-:Y:S01]  /*cbd0*/  BAR.SYNC.DEFER_BLOCKING 0x1, 0x80 ;  /* 0x0042000000007b1d */ /* 0x000fe20000010000 */
[----:B------:R-:W-:Y:S09]  /*cbe0*/  UISETP.NE.AND UP0, UPT, UR54, -0x4, UPT ;  /* 0xfffffffc3600788c */ /* 0x000ff2000bf05270 */
[----:B------:R-:W-:Y:S05]  /*cbf0*/  BRA.U !UP0, `(.L_x_143) ;  /* 0x0000000108247547 */ /* 0x000fea000b800000 */
[----:B------:R-:W-:Y:S01]  /*cc00*/  ISETP.NE.AND P0, PT, R157, RZ, PT ;  /* 0x000000ff9d00720c */ /* 0x000fe20003f05270 */
[----:B------:R-:W-:Y:S01]  /*cc10*/  IMAD.U32 R0, RZ, RZ, UR47 ;  /* 0x0000002fff007e24 */ /* 0x000fe2000f8e00ff */
[----:B------:R-:W-:Y:S04]  /*cc20*/  UIADD3 UR4, UPT, UPT, UR47, 0x1, URZ ;  /* 0x000000012f047890 */ /* 0x000fe8000fffe0ff */
[----:B------:R-:W-:Y:S04]  /*cc30*/  UISETP.NE.AND UP0, UPT, UR4, 0x4, UPT ;  /* 0x000000040400788c */ /* 0x000fe8000bf05270 */
[----:B------:R-:W-:Y:S03]  /*cc40*/  USEL UR47, UR4, URZ, UP0 ;  /* 0x000000ff042f7287 */ /* 0x000fe60008000000 */
[----:B------:R-:W-:Y:S05]  /*cc50*/  @P0 LEA R0, R0, UR44, 0x3 ;  /* 0x0000002c00000c11 */ /* 0x000fea000f8e18ff */
[----:B------:R-:W-:Y:S05]  /*cc60*/  @P0 VIADD R0, R0, 0x40 ;  /* 0x0000004000000836 */ /* 0x000fea0000000000 */
[----:B------:R-:W-:Y:S04]  /*cc70*/  @P0 PRMT R0, R165, 0x654, R0 ;  /* 0x00000654a5000816 */ /* 0x000fe80000000000 */
[----:B------:R2:W-:Y:S03]  /*cc80*/  @P0 SYNCS.ARRIVE.TRANS64.RED.A1T0 RZ, [R0+URZ], RZ ;  /* 0x000000ff00ff09a7 */ /* 0x0005e600081004ff */
.L_x_143:
[----:B------:R-:W-:Y:S01]  /*cc90*/  R2UR UR6, R156 ;  /* 0x000000009c0672ca */ /* 0x000fe200000e0000 */
[----:B------:R-:W-:Y:S01]  /*cca0*/  UIADD3 UR54, UPT, UPT, UR54, 0x4, URZ ;  /* 0x0000000436367890 */ /* 0x000fe2000fffe0ff */
[----:B------:R-:W-:Y:S01]  /*ccb0*/  R2UR UR5, R141 ;  /* 0x000000008d0572ca */ /* 0x000fe200000e0000 */
[----:B------:R-:W-:Y:S01]  /*ccc0*/  ULOP3.LUT UR38, UR38, 0x1, URZ, 0x3c, !UPT ;  /* 0x0000000126267892 */ /* 0x000fe2000f8e3cff */
[----:B------:R-:W-:Y:S01]  /*ccd0*/  R2UR UR4, R142 ;  /* 0x000000008e0472ca */ /* 0x000fe200000e0000 */
[----:B------:R-:W-:Y:S01]  /*cce0*/  UMOV UR52, UR63 ;  /* 0x0000003f00347c82 */ /* 0x000fe20008000000 */
[C---:B------:R-:W-:Y:S04]  /*ccf0*/  ISETP.NE.AND P0, PT, R146.reuse, 0x2, PT ;  /* 0x000000029200780c */ /* 0x040fe80003f05270 */
[----:B------:R-:W-:Y:S02]  /*cd00*/  SEL R3, RZ, 0x1, P0 ;  /* 0x00000001ff037807 */ /* 0x000fe40000000000 */
[----:B------:R-:W-:Y:S01]  /*cd10*/  SEL R146, R146, RZ, P0 ;  /* 0x000000ff92927207 */ /* 0x000fe20000000000 */
[----:B------:R-:W-:Y:S01]  /*cd20*/  UISETP.NE.AND UP0, UPT, UR6, URZ, UPT ;  /* 0x000000ff0600728c */ /* 0x000fe2000bf05270 */
[----:B------:R-:W-:Y:S01]  /*cd30*/  LOP3.LUT R148, R148, R3, RZ, 0x3c, !PT ;  /* 0x0000000394947212 */ /* 0x000fe200078e3cff */
[----:B------:R-:W-:Y:S02]  /*cd40*/  UIADD3 UR20, UPT, UPT, UR36, UR5, URZ ;  /* 0x0000000524147290 */ /* 0x000fe4000fffe0ff */
[----:B------:R-:W-:Y:S05]  /*cd50*/  UIADD3 UR28, UPT, UPT, UR37, UR4, URZ ;  /* 0x00000004251c7290 */ /* 0x000fea000fffe0ff */
[----:B------:R-:W-:Y:S07]  /*cd60*/  BRA.U UP0, `(.L_x_144) ;  /* 0xffffff9d00887547 */ /* 0x000fee000b83ffff */
[----:B------:R-:W3:Y:S01]  /*cd70*/  S2UR UR4, SR_CgaCtaId ;  /* 0x00000000000479c3 */ /* 0x000ee20000008800 */
[----:B------:R-:W-:-:S13]  /*cd80*/  R2UR UR5, R143 ;  /* 0x000000008f0572ca */ /* 0x000fda00000e0000 */
[----:B------:R-:W-:Y:S02]  /*cd90*/  UISETP.NE.AND UP0, UPT, UR5, URZ, UPT ;  /* 0x000000ff0500728c */ /* 0x000fe4000bf05270 */
[----:B---3--:R-:W-:Y:S02]  /*cda0*/  ULOP3.LUT UR5, UR4, 0x1, URZ, 0x3c, !UPT ;  /* 0x0000000104057892 */ /* 0x008fe4000f8e3cff */
[----:B------:R-:W-:-:S04]  /*cdb0*/  UIADD3 UR4, UPT, UPT, UR44, 0xc0, URZ ;  /* 0x000000c02c047890 */ /* 0x000fc8000fffe0ff */
[----:B------:R-:W-:-:S09]  /*cdc0*/  UPRMT UR4, UR5, 0x654, UR4 ;  /* 0x0000065405047896 */ /* 0x000fd20008000004 */
[----:B------:R-:W-:Y:S01]  /*cdd0*/  SYNCS.ARRIVE.TRANS64.RED.A1T0 RZ, [UR4], RZ ;  /* 0x000000ffffff79a7 */ /* 0x000fe20008100404 */
[----:B------:R-:W-:Y:S01]  /*cde0*/  SYNCS.ARRIVE.TRANS64.A1T0 RZ, [UR44+0xc0], RZ ;  /* 0x0000c0ffffff79a7 */ /* 0x000fe2000810002c */
[----:B------:R-:W-:Y:S05]  /*cdf0*/  BRA.U !UP0, `(.L_x_145) ;  /* 0x0000000108487547 */ /* 0x000fea000b800000 */
[----:B------:R-:W3:Y:S02]  /*ce00*/  LDCU.64 UR4, c[0x0][0xc90] ;  /* 0x00019200ff0477ac */ /* 0x000ee40008000a00 */
[----:B---3--:R-:W-:-:S04]  /*ce10*/  UISETP.NE.U32.AND UP0, UPT, UR4, URZ, UPT ;  /* 0x000000ff0400728c */ /* 0x008fc8000bf05070 */
[----:B------:R-:W-:-:S09]  /*ce20*/  UISETP.NE.AND.EX UP0, UPT, UR5, URZ, UPT, UP0 ;  /* 0x000000ff0500728c */ /* 0x000fd2000bf05300 */
[----:B------:R-:W-:Y:S05]  /*ce30*/  BRA.U UP0, `(.L_x_146) ;  /* 0x00000001000c7547 */ /* 0x000fea000b800000 */
[----:B------:R-:W-:-:S13]  /*ce40*/  FSETP.NEU.AND P0, PT, R71, RZ, PT ;  /* 0x000000ff4700720b */ /* 0x000fda0003f0d000 */
[----:B------:R-:W-:Y:S05]  /*ce50*/  @!P0 EXIT ;  /* 0x000000000000894d */ /* 0x000fea0003800000 */
[----:B------:R-:W-:Y:S05]  /*ce60*/  BRA `(.L_x_145) ;  /* 0x00000000002c7947 */ /* 0x000fea0003800000 */
.L_x_146:
[----:B------:R-:W-:Y:S01]  /*ce70*/  ISETP.NE.AND P0, PT, R145, RZ, PT ;  /* 0x000000ff9100720c */ /* 0x000fe20003f05270 */
[----:B------:R-:W-:-:S12]  /*ce80*/  BSSY.RECONVERGENT B0, `(.L_x_145) ;  /* 0x0000009000007945 */ /* 0x000fd80003800200 */
[----:B------:R-:W-:Y:S05]  /*ce90*/  @P0 BRA `(.L_x_147) ;  /* 0x0000000000140947 */ /* 0x000fea0003800000 */
[----:B------:R-:W3:Y:S02]  /*cea0*/  LDCU.64 UR4, c[0x0][0xc88] ;  /* 0x00019100ff0477ac */ /* 0x000ee40008000a00 */
[----:B---3--:R-:W-:-:S04]  /*ceb0*/  ISETP.NE.U32.AND P0, PT, RZ, UR4, PT ;  /* 0x00000004ff007c0c */ /* 0x008fc8000bf05070 */
[----:B------:R-:W-:-:S13]  /*cec0*/  ISETP.NE.AND.EX P0, PT, RZ, UR5, PT, P0 ;  /* 0x00000005ff007c0c */ /* 0x000fda000bf05300 */
[----:B------:R-:W-:Y:S05]  /*ced0*/  @!P0 EXIT ;  /* 0x000000000000894d */ /* 0x000fea0003800000 */
[----:B------:R-:W-:Y:S05]  /*cee0*/  BRA `(.L_x_148) ;  /* 0x0000000000087947 */ /* 0x000fea0003800000 */
.L_x_147:
[----:B------:R-:W-:-:S13]  /*cef0*/  FSETP.NEU.AND P0, PT, R71, RZ, PT ;  /* 0x000000ff4700720b */ /* 0x000fda0003f0d000 */
[----:B------:R-:W-:Y:S05]  /*cf00*/  @!P0 EXIT ;  /* 0x000000000000894d */ /* 0x000fea0003800000 */
.L_x_148:
[----:B------:R-:W-:Y:S05]  /*cf10*/  BSYNC.RECONVERGENT B0 ;  /* 0x0000000000007941 */ /* 0x000fea0003800200 */
.L_x_145:
[----:B------:R-:W3:Y:S01]  /*cf20*/  S2UR UR5, SR_CgaCtaId ;  /* 0x00000000000579c3 */ /* 0x000ee20000008800 */
[----:B------:R-:W-:Y:S01]  /*cf30*/  ULEA UR4, UR47, UR44, 0x3 ;  /* 0x0000002c2f047291 */ /* 0x000fe2000f8e18ff */
[----:B------:R-:W-:-:S04]  /*cf40*/  DEPBAR.LE SB0, 0x0 ;  /* 0x000080000000791a */ /* 0x000fc80000000000 */
[----:B------:R-:W-:-:S04]  /*cf50*/  UIADD3 UR4, UPT, UPT, UR4, 0x40, URZ ;  /* 0x0000004004047890 */ /* 0x000fc8000fffe0ff */
[----:B---3--:R-:W-:-:S09]  /*cf60*/  UPRMT UR4, UR5, 0x654, UR4 ;  /* 0x0000065405047896 */ /* 0x008fd20008000004 */
[----:B------:R-:W-:Y:S01]  /*cf70*/  SYNCS.ARRIVE.TRANS64.RED.A1T0 RZ, [UR4], RZ ;  /* 0x000000ffffff79a7 */ /* 0x000fe20008100404 */
[----:B------:R-:W-:Y:S05]  /*cf80*/  EXIT ;  /* 0x000000000000794d */ /* 0x000fea0003800000 */
.L_x_24:
[----:B-1----:R1:W3:Y:S02]  /*cf90*/  SYNCS.PHASECHK.TRANS64.TRYWAIT P0, [R0+URZ+0xb0], R3 ;  /* 0x0000b003000075a7 */ /* 0x0022e400080011ff */
[----:B---3--:R-:W-:Y:S05]  /*cfa0*/  @!P0 NANOSLEEP.SYNCS 0x989680 ;  /* 0x009896800000895d */ /* 0x008fea0003900000 */
[----:B------:R-:W3:Y:S02]  /*cfb0*/  @!P0 SYNCS.PHASECHK.TRANS64 P0, [R0+URZ+0xb0], R3 ;  /* 0x0000b003000085a7 */ /* 0x000ee400080010ff */
[----:B---3--:R-:W-:Y:S05]  /*cfc0*/  @!P0 BRA `(.L_x_24) ;  /* 0xfffffffc00f08947 */ /* 0x008fea000383ffff */
[----:B------:R-:W-:Y:S05]  /*cfd0*/  BRA `(.L_x_149) ;  /* 0xffffff4800e87947 */ /* 0x000fea000383ffff */
.L_x_27:
[----:B-1----:R-:W-:-:S07]  /*cfe0*/  MOV R0, UR6 ;  /* 0x0000000600007c02 */ /* 0x002fce0008000f00 */
.L_x_150:
[----:B-1----:R1:W3:Y:S02]  /*cff0*/  SYNCS.PHASECHK.TRANS64.TRYWAIT P0, [R0+URZ+0x10], R3 ;  /* 0x00001003000075a7 */ /* 0x0022e400080011ff */
[----:B---3--:R-:W-:Y:S05]  /*d000*/  @!P0 NANOSLEEP.SYNCS 0x989680 ;  /* 0x009896800000895d */ /* 0x008fea0003900000 */
[----:B------:R-:W3:Y:S02]  /*d010*/  @!P0 SYNCS.PHASECHK.TRANS64 P0, [R0+URZ+0x10], R3 ;  /* 0x00001003000085a7 */ /* 0x000ee400080010ff */
[----:B---3--:R-:W-:Y:S05]  /*d020*/  @!P0 BRA `(.L_x_150) ;  /* 0xfffffffc00f08947 */ /* 0x008fea000383ffff */
[----:B------:R-:W-:Y:S05]  /*d030*/  BRA `(.L_x_26) ;  /* 0xffffff4c00487947 */ /* 0x000fea000383ffff */
.L_x_36:
[----:B-1----:R-:W-:-:S07]  /*d040*/  MOV R0, UR7 ;  /* 0x0000000700007c02 */ /* 0x002fce0008000f00 */
.L_x_151:
[----:B-1----:R1:W2:Y:S02]  /*d050*/  SYNCS.PHASECHK.TRANS64.TRYWAIT P0, [R0+URZ+0x10], R3 ;  /* 0x00001003000075a7 */ /* 0x0022a400080011ff */
[----:B--2---:R-:W-:Y:S05]  /*d060*/  @!P0 NANOSLEEP.SYNCS 0x989680 ;  /* 0x009896800000895d */ /* 0x004fea0003900000 */
[----:B------:R-:W2:Y:S02]  /*d070*/  @!P0 SYNCS.PHASECHK.TRANS64 P0, [R0+URZ+0x10], R3 ;  /* 0x00001003000085a7 */ /* 0x000ea400080010ff */
[----:B--2---:R-:W-:Y:S05]  /*d080*/  @!P0 BRA `(.L_x_151) ;  /* 0xfffffffc00f08947 */ /* 0x004fea000383ffff */
[----:B------:R-:W-:Y:S05]  /*d090*/  BRA `(.L_x_35) ;  /* 0xffffff50009c7947 */ /* 0x000fea000383ffff */
.L_x_43:
[----:B-1----:R1:W4:Y:S02]  /*d0a0*/  SYNCS.PHASECHK.TRANS64.TRYWAIT P0, [R3+URZ+0x70], R0 ;  /* 0x00007000030075a7 */ /* 0x00232400080011ff */
[----:B----4-:R-:W-:Y:S05]  /*d0b0*/  @!P0 NANOSLEEP.SYNCS 0x989680 ;  /* 0x009896800000895d */ /* 0x010fea0003900000 */
[----:B------:R-:W4:Y:S02]  /*d0c0*/  @!P0 SYNCS.PHASECHK.TRANS64 P0, [R3+URZ+0x70], R0 ;  /* 0x00007000030085a7 */ /* 0x000f2400080010ff */
[----:B----4-:R-:W-:Y:S05]  /*d0d0*/  @!P0 BRA `(.L_x_43) ;  /* 0xfffffffc00f08947 */ /* 0x010fea000383ffff */
[----:B------:R-:W-:Y:S05]  /*d0e0*/  BRA `(.L_x_152) ;  /* 0xffffff5400cc7947 */ /* 0x000fea000383ffff */
.L_x_47:
[----:B-1----:R-:W-:-:S07]  /*d0f0*/  MOV R0, UR4 ;  /* 0x0000000400007c02 */ /* 0x002fce0008000f00 */
.L_x_153:
[----:B-1----:R1:W2:Y:S02]  /*d100*/  SYNCS.PHASECHK.TRANS64.TRYWAIT P0, [R0+URZ], R3 ;  /* 0x00000003000075a7 */ /* 0x0022a400080011ff */
[----:B--2---:R-:W-:Y:S05]  /*d110*/  @!P0 NANOSLEEP.SYNCS 0x989680 ;  /* 0x009896800000895d */ /* 0x004fea0003900000 */
[----:B------:R-:W2:Y:S02]  /*d120*/  @!P0 SYNCS.PHASECHK.TRANS64 P0, [R0+URZ], R3 ;  /* 0x00000003000085a7 */ /* 0x000ea400080010ff */
[----:B--2---:R-:W-:Y:S05]  /*d130*/  @!P0 BRA `(.L_x_153) ;  /* 0xfffffffc00f08947 */ /* 0x004fea000383ffff */
[----:B------:R-:W-:Y:S05]  /*d140*/  BRA `(.L_x_154) ;  /* 0xffffff5c00787947 */ /* 0x000fea000383ffff */
.L_x_50:
[----:B--2---:R2:W3:Y:S02]  /*d150*/  SYNCS.PHASECHK.TRANS64.TRYWAIT P0, [R0+URZ+0xa0], R5 ;  /* 0x0000a005000075a7 */ /* 0x0044e400080011ff */
[----:B---3--:R-:W-:Y:S05]  /*d160*/  @!P0 NANOSLEEP.SYNCS 0x989680 ;  /* 0x009896800000895d */ /* 0x008fea0003900000 */
[----:B------:R-:W3:Y:S02]  /*d170*/  @!P0 SYNCS.PHASECHK.TRANS64 P0, [R0+URZ+0xa0], R5 ;  /* 0x0000a005000085a7 */ /* 0x000ee400080010ff */
[----:B---3--:R-:W-:Y:S05]  /*d180*/  @!P0 BRA `(.L_x_50) ;  /* 0xfffffffc00f08947 */ /* 0x008fea000383ffff */
[----:B------:R-:W-:Y:S05]  /*d190*/  BRA `(.L_x_155) ;  /* 0xffffff5c00dc7947 */ /* 0x000fea000383ffff */
.L_x_51:
[----:B------:R-:W-:-:S07]  /*d1a0*/  MOV R0, UR4 ;  /* 0x0000000400007c02 */ /* 0x000fce0008000f00 */
.L_x_156:
[----:B--2---:R2:W3:Y:S02]  /*d1b0*/  SYNCS.PHASECHK.TRANS64.TRYWAIT P0, [R0+URZ+0x80], R7 ;  /* 0x00008007000075a7 */ /* 0x0044e400080011ff */
[----:B---3--:R-:W-:Y:S05]  /*d1c0*/  @!P0 NANOSLEEP.SYNCS 0x989680 ;  /* 0x009896800000895d */ /* 0x008fea0003900000 */
[----:B------:R-:W3:Y:S02]  /*d1d0*/  @!P0 SYNCS.PHASECHK.TRANS64 P0, [R0+URZ+0x80], R7 ;  /* 0x00008007000085a7 */ /* 0x000ee400080010ff */
[----:B---3--:R-:W-:Y:S05]  /*d1e0*/  @!P0 BRA `(.L_x_156) ;  /* 0xfffffffc00f08947 */ /* 0x008fea000383ffff */
[----:B------:R-:W-:Y:S05]  /*d1f0*/  BRA `(.L_x_157) ;  /* 0xffffff5c00ec7947 */ /* 0x000fea000383ffff */
.L_x_52:
[----:B--2---:R2:W3:Y:S02]  /*d200*/  SYNCS.PHASECHK.TRANS64.TRYWAIT P1, [R0+URZ+0x70], R5 ;  /* 0x00007005000075a7 */ /* 0x0044e400080211ff */
[----:B---3--:R-:W-:Y:S05]  /*d210*/  @!P1 NANOSLEEP.SYNCS 0x989680 ;  /* 0x009896800000995d */ /* 0x008fea0003900000 */
[----:B------:R-:W3:Y:S02]  /*d220*/  @!P1 SYNCS.PHASECHK.TRANS64 P1, [R0+URZ+0x70], R5 ;  /* 0x00007005000095a7 */ /* 0x000ee400080210ff */
[----:B---3--:R-:W-:Y:S05]  /*d230*/  @!P1 BRA `(.L_x_52) ;  /* 0xfffffffc00f09947 */ /* 0x008fea000383ffff */
[----:B------:R-:W-:Y:S05]  /*d240*/  BRA `(.L_x_158) ;  /* 0xffffff60001c7947 */ /* 0x000fea000383ffff */
.L_x_55:
[----:B------:R-:W-:-:S07]  /*d250*/  MOV R0, UR4 ;  /* 0x0000000400007c02 */ /* 0x000fce0008000f00 */
.L_x_159:
[----:B--2---:R2:W3:Y:S02]  /*d260*/  SYNCS.PHASECHK.TRANS64.TRYWAIT P0, [R0+URZ+0x80], R3 ;  /* 0x00008003000075a7 */ /* 0x0044e400080011ff */
[----:B---3--:R-:W-:Y:S05]  /*d270*/  @!P0 NANOSLEEP.SYNCS 0x989680 ;  /* 0x009896800000895d */ /* 0x008fea0003900000 */
[----:B------:R-:W3:Y:S02]  /*d280*/  @!P0 SYNCS.PHASECHK.TRANS64 P0, [R0+URZ+0x80], R3 ;  /* 0x00008003000085a7 */ /* 0x000ee400080010ff */
[----:B---3--:R-:W-:Y:S05]  /*d290*/  @!P0 BRA `(.L_x_159) ;  /* 0xfffffffc00f08947 */ /* 0x008fea000383ffff */
[----:B------:R-:W-:Y:S05]  /*d2a0*/  BRA `(.L_x_54) ;  /* 0xffffff6000707947 */ /* 0x000fea000383ffff */
.L_x_64:
[----:B--2---:R-:W-:-:S04]  /*d2b0*/  MOV R5, UR5 ;  /* 0x0000000500057c02 */ /* 0x004fc80008000f00 */
[----:B------:R2:W3:Y:S03]  /*d2c0*/  SYNCS.PHASECHK.TRANS64.TRYWAIT P0, [R5+URZ+0x8], R6 ;  /* 0x00000806050075a7 */ /* 0x0004e600080011ff */
[----:B---3--:R-:W-:Y:S05]  /*d2d0*/  @!P0 NANOSLEEP.SYNCS 0x989680 ;  /* 0x009896800000895d */ /* 0x008fea0003900000 */
[----:B------:R-:W3:Y:S02]  /*d2e0*/  @!P0 SYNCS.PHASECHK.TRANS64 P0, [R5+URZ+0x8], R6 ;  /* 0x00000806050085a7 */ /* 0x000ee400080010ff */
[----:B---3--:R-:W-:Y:S05]  /*d2f0*/  @!P0 BRA `(.L_x_64) ;  /* 0xfffffffc00ec8947 */ /* 0x008fea000383ffff */
[----:B------:R-:W-:Y:S05]  /*d300*/  BRA `(.L_x_63) ;  /* 0xffffff6400307947 */ /* 0x000fea000383ffff */
.L_x_66:
[----:B------:R-:W-:Y:S01]  /*d310*/  BSSY B0, `(.L_x_160) ;  /* 0x0000006000007945 */ /* 0x000fe20003800000 */
[----:B------:R-:W-:-:S07]  /*d320*/  MOV R15, 0xffffffff ;  /* 0xffffffff000f7802 */ /* 0x000fce0000000f00 */
[----:B-12--5:R-:W-:Y:S05]  /*d330*/  WARPSYNC.COLLECTIVE R15, `(.L_x_161) ;  /* 0x000000000f0c7348 */ /* 0x026fea0003c00000 */
[----:B------:R-:W-:Y:S02]  /*d340*/  ELECT P6, UR79, PT ;  /* 0x00000000004f782f */ /* 0x000fe400038c0000 */
[----:B------:R-:W-:Y:S01]  /*d350*/  MOV R14, UR79 ;  /* 0x0000004f000e7c02 */ /* 0x000fe20008000f00 */
[----:B-12--5:R-:W-:Y:S10]  /*d360*/  ENDCOLLECTIVE ;  /* 0x000000000000791b */ /* 0x026ff40003800000 */
.L_x_161:
[----:B------:R-:W-:Y:S05]  /*d370*/  BSYNC B0 ;  /* 0x0000000000007941 */ /* 0x000fea0003800000 */
.L_x_160:
[----:B------:R-:W-:Y:S05]  /*d380*/  BRA `(.L_x_162) ;  /* 0xffffff6400607947 */ /* 0x000fea000383ffff */
.L_x_68:
[----:B--2---:R-:W-:-:S04]  /*d390*/  MOV R3, UR5 ;  /* 0x0000000500037c02 */ /* 0x004fc80008000f00 */
[----:B------:R2:W3:Y:S03]  /*d3a0*/  SYNCS.PHASECHK.TRANS64.TRYWAIT P0, [R3+URZ+0x8], R4 ;  /* 0x00000804030075a7 */ /* 0x0004e600080011ff */
[----:B---3--:R-:W-:Y:S05]  /*d3b0*/  @!P0 NANOSLEEP.SYNCS 0x989680 ;  /* 0x009896800000895d */ /* 0x008fea0003900000 */
[----:B------:R-:W3:Y:S02]  /*d3c0*/  @!P0 SYNCS.PHASECHK.TRANS64 P0, [R3+URZ+0x8], R4 ;  /* 0x00000804030085a7 */ /* 0x000ee400080010ff */
[----:B---3--:R-:W-:Y:S05]  /*d3d0*/  @!P0 BRA `(.L_x_68) ;  /* 0xfffffffc00ec8947 */ /* 0x008fea000383ffff */
[----:B------:R-:W-:Y:S05]  /*d3e0*/  BRA `(.L_x_67) ;  /* 0xffffff6400647947 */ /* 0x000fea000383ffff */
.L_x_69:
[----:B-1----:R1:W2:Y:S02]  /*d3f0*/  SYNCS.PHASECHK.TRANS64.TRYWAIT P0, [R2+URZ+0x70], R5 ;  /* 0x00007005020075a7 */ /* 0x0022a400080011ff */
[----:B--2---:R-:W-:Y:S05]  /*d400*/  @!P0 NANOSLEEP.SYNCS 0x989680 ;  /* 0x009896800000895d */ /* 0x004fea0003900000 */
[----:B------:R-:W2:Y:S02]  /*d410*/  @!P0 SYNCS.PHASECHK.TRANS64 P0, [R2+URZ+0x70], R5 ;  /* 0x00007005020085a7 */ /* 0x000ea400080010ff */
[----:B--2---:R-:W-:Y:S05]  /*d420*/  @!P0 BRA `(.L_x_69) ;  /* 0xfffffffc00f08947 */ /* 0x004fea000383ffff */
[----:B------:R-:W-:Y:S05]  /*d430*/  BRA `(.L_x_163) ;  /* 0xffffff6c00ec7947 */ /* 0x000fea000383ffff */
.L_x_73:
[----:B------:R-:W-:-:S07]  /*d440*/  MOV R2, UR18 ;  /* 0x0000001200027c02 */ /* 0x000fce0008000f00 */
.L_x_164:
[----:B-1----:R1:W2:Y:S02]  /*d450*/  SYNCS.PHASECHK.TRANS64.TRYWAIT P0, [R2+URZ], R5 ;  /* 0x00000005020075a7 */ /* 0x0022a400080011ff */
[----:B--2---:R-:W-:Y:S05]  /*d460*/  @!P0 NANOSLEEP.SYNCS 0x989680 ;  /* 0x009896800000895d */ /* 0x004fea0003900000 */
[----:B------:R-:W2:Y:S02]  /*d470*/  @!P0 SYNCS.PHASECHK.TRANS64 P0, [R2+URZ], R5 ;  /* 0x00000005020085a7 */ /* 0x000ea400080010ff */
[----:B--2---:R-:W-:Y:S05]  /*d480*/  @!P0 BRA `(.L_x_164) ;  /* 0xfffffffc00f08947 */ /* 0x004fea000383ffff */
[----:B------:R-:W-:Y:S05]  /*d490*/  BRA `(.L_x_72) ;  /* 0xffffff7000447947 */ /* 0x000fea000383ffff */
.L_x_74:
[----:B------:R-:W-:-:S07]  /*d4a0*/  MOV R2, UR39 ;  /* 0x0000002700027c02 */ /* 0x000fce0008000f00 */
.L_x_165:
[----:B-1----:R1:W2:Y:S02]  /*d4b0*/  SYNCS.PHASECHK.TRANS64.TRYWAIT P0, [R2+URZ+0x98], R5 ;  /* 0x00009805020075a7 */ /* 0x0022a400080011ff */
[----:B--2---:R-:W-:Y:S05]  /*d4c0*/  @!P0 NANOSLEEP.SYNCS 0x989680 ;  /* 0x009896800000895d */ /* 0x004fea0003900000 */
[----:B------:R-:W2:Y:S02]  /*d4d0*/  @!P0 SYNCS.PHASECHK.TRANS64 P0, [R2+URZ+0x98], R5 ;  /* 0x00009805020085a7 */ /* 0x000ea400080010ff */
[----:B--2---:R-:W-:Y:S05]  /*d4e0*/  @!P0 BRA `(.L_x_165) ;  /* 0xfffffffc00f08947 */ /* 0x004fea000383ffff */
[----:B------:R-:W-:Y:S05]  /*d4f0*/  BRA `(.L_x_166) ;  /* 0xffffff7000b87947 */ /* 0x000fea000383ffff */
.L_x_77:
[----:B------:R-:W-:Y:S07]  /*d500*/  MOV R2, UR9 ;  /* 0x0000000900027c02 */ /* 0x000fee0008000f00 */
.L_x_167:
[----:B-1----:R1:W2:Y:S02]  /*d510*/  SYNCS.PHASECHK.TRANS64.TRYWAIT P0, [R2+URZ], R5 ;  /* 0x00000005020075a7 */ /* 0x0022a400080011ff */
[----:B--2---:R-:W-:Y:S05]  /*d520*/  @!P0 NANOSLEEP.SYNCS 0x989680 ;  /* 0x009896800000895d */ /* 0x004fea0003900000 */
[----:B------:R-:W2:Y:S02]  /*d530*/  @!P0 SYNCS.PHASECHK.TRANS64 P0, [R2+URZ], R5 ;  /* 0x00000005020085a7 */ /* 0x000ea400080010ff */
[----:B--2---:R-:W-:Y:S05]  /*d540*/  @!P0 BRA `(.L_x_167) ;  /* 0xfffffffc00f08947 */ /* 0x004fea000383ffff */
[----:B------:R-:W-:Y:S05]  /*d550*/  BRA `(.L_x_76) ;  /* 0xffffff7400d07947 */ /* 0x000fea000383ffff */
.L_x_80:
[----:B------:R-:W-:-:S07]  /*d560*/  MOV R0, UR39 ;  /* 0x0000002700007c02 */ /* 0x000fce0008000f00 */
.L_x_168:
[----:B-1----:R1:W2:Y:S02]  /*d570*/  SYNCS.PHASECHK.TRANS64.TRYWAIT P0, [R0+URZ+0xc0], R3 ;  /* 0x0000c003000075a7 */ /* 0x0022a400080011ff */
[----:B--2---:R-:W-:Y:S05]  /*d580*/  @!P0 NANOSLEEP.SYNCS 0x989680 ;  /* 0x009896800000895d */ /* 0x004fea0003900000 */
[----:B------:R-:W2:Y:S02]  /*d590*/  @!P0 SYNCS.PHASECHK.TRANS64 P0, [R0+URZ+0xc0], R3 ;  /* 0x0000c003000085a7 */ /* 0x000ea400080010ff */
[----:B--2---:R-:W-:Y:S05]  /*d5a0*/  @!P0 BRA `(.L_x_168) ;  /* 0xfffffffc00f08947 */ /* 0x004fea000383ffff */
[----:B------:R-:W-:Y:S05]  /*d5b0*/  BRA `(.L_x_169) ;  /* 0xffffff7c00507947 */ /* 0x000fea000383ffff */
.L_x_85:
[----:B-1----:R1:W2:Y:S02]  /*d5c0*/  SYNCS.PHASECHK.TRANS64.TRYWAIT P0, [R8+URZ+0x70], R5 ;  /* 0x00007005080075a7 */ /* 0x0022a400080011ff */
[----:B--2---:R-:W-:Y:S05]  /*d5d0*/  @!P0 NANOSLEEP.SYNCS 0x989680 ;  /* 0x009896800000895d */ /* 0x004fea0003900000 */
[----:B------:R-:W2:Y:S02]  /*d5e0*/  @!P0 SYNCS.PHASECHK.TRANS64 P0, [R8+URZ+0x70], R5 ;  /* 0x00007005080085a7 */ /* 0x000ea400080010ff */
[----:B--2---:R-:W-:Y:S05]  /*d5f0*/  @!P0 BRA `(.L_x_85) ;  /* 0xfffffffc00f08947 */ /* 0x004fea000383ffff */
[----:B------:R-:W-:Y:S05]  /*d600*/  BRA `(.L_x_170) ;  /* 0xffffff8000947947 */ /* 0x000fea000383ffff */
.L_x_88:
[----:B------:R-:W-:Y:S07]  /*d610*/  MOV R0, UR21 ;  /* 0x0000001500007c02 */ /* 0x000fee0008000f00 */
.L_x_171:
[----:B-1----:R1:W2:Y:S02]  /*d620*/  SYNCS.PHASECHK.TRANS64.TRYWAIT P1, [R0+URZ+0x68], R5 ;  /* 0x00006805000075a7 */ /* 0x0022a400080211ff */
[----:B--2---:R-:W-:Y:S05]  /*d630*/  @!P1 NANOSLEEP.SYNCS 0x989680 ;  /* 0x009896800000995d */ /* 0x004fea0003900000 */
[----:B------:R-:W2:Y:S02]  /*d640*/  @!P1 SYNCS.PHASECHK.TRANS64 P1, [R0+URZ+0x68], R5 ;  /* 0x00006805000095a7 */ /* 0x000ea400080210ff */
[----:B--2---:R-:W-:Y:S05]  /*d650*/  @!P1 BRA `(.L_x_171) ;  /* 0xfffffffc00f09947 */ /* 0x004fea000383ffff */
[----:B------:R-:W-:Y:S05]  /*d660*/  BRA `(.L_x_87) ;  /* 0xffffff8800107947 */ /* 0x000fea000383ffff */
.L_x_91:
[----:B-1----:R-:W-:Y:S07]  /*d670*/  MOV R5, UR21 ;  /* 0x0000001500057c02 */ /* 0x002fee0008000f00 */
.L_x_172:
[----:B-1----:R1:W2:Y:S02]  /*d680*/  SYNCS.PHASECHK.TRANS64.TRYWAIT P0, [R5+URZ+0x40], R4 ;  /* 0x00004004050075a7 */ /* 0x0022a400080011ff */
[----:B--2---:R-:W-:Y:S05]  /*d690*/  @!P0 NANOSLEEP.SYNCS 0x989680 ;  /* 0x009896800000895d */ /* 0x004fea0003900000 */
[----:B------:R-:W2:Y:S02]  /*d6a0*/  @!P0 SYNCS.PHASECHK.TRANS64 P0, [R5+URZ+0x40], R4 ;  /* 0x00004004050085a7 */ /* 0x000ea400080010ff */
[----:B--2---:R-:W-:Y:S05]  /*d6b0*/  @!P0 BRA `(.L_x_172) ;  /* 0xfffffffc00f08947 */ /* 0x004fea000383ffff */
[----:B------:R-:W-:Y:S05]  /*d6c0*/  BRA `(.L_x_173) ;  /* 0xffffff8800687947 */ /* 0x000fea000383ffff */
.L_x_92:
[----:B------:R-:W-:Y:S07]  /*d6d0*/  MOV R5, UR21 ;  /* 0x0000001500057c02 */ /* 0x000fee0008000f00 */
.L_x_174:
[----:B-1----:R1:W2:Y:S02]  /*d6e0*/  SYNCS.PHASECHK.TRANS64.TRYWAIT P0, [R5+URZ+0x48], R4 ;  /* 0x00004804050075a7 */ /* 0x0022a400080011ff */
[----:B--2---:R-:W-:Y:S05]  /*d6f0*/  @!P0 NANOSLEEP.SYNCS 0x989680 ;  /* 0x009896800000895d */ /* 0x004fea0003900000 */
[----:B------:R-:W2:Y:S02]  /*d700*/  @!P0 SYNCS.PHASECHK.TRANS64 P0, [R5+URZ+0x48], R4 ;  /* 0x00004804050085a7 */ /* 0x000ea400080010ff */
[----:B--2---:R-:W-:Y:S05]  /*d710*/  @!P0 BRA `(.L_x_174) ;  /* 0xfffffffc00f08947 */ /* 0x004fea000383ffff */
[----:B------:R-:W-:Y:S05]  /*d720*/  BRA `(.L_x_175) ;  /* 0xffffff8800c07947 */ /* 0x000fea000383ffff */
.L_x_93:
[----:B-1----:R-:W-:Y:S07]  /*d730*/  MOV R5, UR21 ;  /* 0x0000001500057c02 */ /* 0x002fee0008000f00 */
.L_x_176:
[----:B-1----:R1:W2:Y:S02]  /*d740*/  SYNCS.PHASECHK.TRANS64.TRYWAIT P0, [R5+URZ+0x50], R4 ;  /* 0x00005004050075a7 */ /* 0x0022a400080011ff */
[----:B--2---:R-:W-:Y:S05]  /*d750*/  @!P0 NANOSLEEP.SYNCS 0x989680 ;  /* 0x009896800000895d */ /* 0x004fea0003900000 */
[----:B------:R-:W2:Y:S02]  /*d760*/  @!P0 SYNCS.PHASECHK.TRANS64 P0, [R5+URZ+0x50], R4 ;  /* 0x00005004050085a7 */ /* 0x000ea400080010ff */
[----:B--2---:R-:W-:Y:S05]  /*d770*/  @!P0 BRA `(.L_x_176) ;  /* 0xfffffffc00f08947 */ /* 0x004fea000383ffff */
[----:B------:R-:W-:Y:S05]  /*d780*/  BRA `(.L_x_177) ;  /* 0xffffff8c00087947 */ /* 0x000fea000383ffff */
.L_x_94:
[----:B-1----:R-:W-:Y:S07]  /*d790*/  MOV R5, UR21 ;  /* 0x0000001500057c02 */ /* 0x002fee0008000f00 */
.L_x_178:
[----:B-1----:R1:W2:Y:S02]  /*d7a0*/  SYNCS.PHASECHK.TRANS64.TRYWAIT P0, [R5+URZ+0x58], R4 ;  /* 0x00005804050075a7 */ /* 0x0022a400080011ff */
[----:B--2---:R-:W-:Y:S05]  /*d7b0*/  @!P0 NANOSLEEP.SYNCS 0x989680 ;  /* 0x009896800000895d */ /* 0x004fea0003900000 */
[----:B------:R-:W2:Y:S02]  /*d7c0*/  @!P0 SYNCS.PHASECHK.TRANS64 P0, [R5+URZ+0x58], R4 ;  /* 0x00005804050085a7 */ /* 0x000ea400080010ff */
[----:B--2---:R-:W-:Y:S05]  /*d7d0*/  @!P0 BRA `(.L_x_178) ;  /* 0xfffffffc00f08947 */ /* 0x004fea000383ffff */
[----:B------:R-:W-:Y:S05]  /*d7e0*/  BRA `(.L_x_179) ;  /* 0xffffff8c00507947 */ /* 0x000fea000383ffff */
.L_x_96:
[----:B------:R-:W-:-:S07]  /*d7f0*/  MOV R0, UR21 ;  /* 0x0000001500007c02 */ /* 0x000fce0008000f00 */
.L_x_180:
[----:B-1----:R1:W2:Y:S02]  /*d800*/  SYNCS.PHASECHK.TRANS64.TRYWAIT P0, [R0+URZ+0x40], R3 ;  /* 0x00004003000075a7 */ /* 0x0022a400080011ff */
[----:B--2---:R-:W-:Y:S05]  /*d810*/  @!P0 NANOSLEEP.SYNCS 0x989680 ;  /* 0x009896800000895d */ /* 0x004fea0003900000 */
[----:B------:R-:W2:Y:S02]  /*d820*/  @!P0 SYNCS.PHASECHK.TRANS64 P0, [R0+URZ+0x40], R3 ;  /* 0x00004003000085a7 */ /* 0x000ea400080010ff */
[----:B--2---:R-:W-:Y:S05]  /*d830*/  @!P0 BRA `(.L_x_180) ;  /* 0xfffffffc00f08947 */ /* 0x004fea000383ffff */
[----:B------:R-:W-:Y:S05]  /*d840*/  BRA `(.L_x_181) ;  /* 0xffffff8c00e47947 */ /* 0x000fea000383ffff */
.L_x_97:
[----:B-1----:R-:W-:-:S07]  /*d850*/  MOV R0, UR21 ;  /* 0x0000001500007c02 */ /* 0x002fce0008000f00 */
.L_x_182:
[----:B-1----:R1:W2:Y:S02]  /*d860*/  SYNCS.PHASECHK.TRANS64.TRYWAIT P0, [R0+URZ+0x48], R3 ;  /* 0x00004803000075a7 */ /* 0x0022a400080011ff */
[----:B--2---:R-:W-:Y:S05]  /*d870*/  @!P0 NANOSLEEP.SYNCS 0x989680 ;  /* 0x009896800000895d */ /* 0x004fea0003900000 */
[----:B------:R-:W2:Y:S02]  /*d880*/  @!P0 SYNCS.PHASECHK.TRANS64 P0, [R0+URZ+0x48], R3 ;  /* 0x00004803000085a7 */ /* 0x000ea400080010ff */
[----:B--2---:R-:W-:Y:S05]  /*d890*/  @!P0 BRA `(.L_x_182) ;  /* 0xfffffffc00f08947 */ /* 0x004fea000383ffff */
[----:B------:R-:W-:Y:S05]  /*d8a0*/  BRA `(.L_x_183) ;  /* 0xffffff8c00d47947 */ /* 0x000fea000383ffff */
.L_x_98:
[----:B-1----:R-:W-:-:S07]  /*d8b0*/  MOV R0, UR21 ;  /* 0x0000001500007c02 */ /* 0x002fce0008000f00 */
.L_x_184:
[----:B-1----:R1:W2:Y:S02]  /*d8c0*/  SYNCS.PHASECHK.TRANS64.TRYWAIT P0, [R0+URZ+0x50], R3 ;  /* 0x00005003000075a7 */ /* 0x0022a400080011ff */
[----:B--2---:R-:W-:Y:S05]  /*d8d0*/  @!P0 NANOSLEEP.SYNCS 0x989680 ;  /* 0x009896800000895d */ /* 0x004fea0003900000 */
[----:B------:R-:W2:Y:S02]  /*d8e0*/  @!P0 SYNCS.PHASECHK.TRANS64 P0, [R0+URZ+0x50], R3 ;  /* 0x00005003000085a7 */ /* 0x000ea400080010ff */
[----:B--2---:R-:W-:Y:S05]  /*d8f0*/  @!P0 BRA `(.L_x_184) ;  /* 0xfffffffc00f08947 */ /* 0x004fea000383ffff */
[----:B------:R-:W-:Y:S05]  /*d900*/  BRA `(.L_x_185) ;  /* 0xffffff8c00c47947 */ /* 0x000fea000383ffff */
.L_x_100:
[----:B--2---:R2:W3:Y:S02]  /*d910*/  SYNCS.PHASECHK.TRANS64.TRYWAIT P0, [R8+URZ+0x70], R3 ;  /* 0x00007003080075a7 */ /* 0x0044e400080011ff */
[----:B---3--:R-:W-:Y:S05]  /*d920*/  @!P0 NANOSLEEP.SYNCS 0x989680 ;  /* 0x009896800000895d */ /* 0x008fea0003900000 */
[----:B------:R-:W3:Y:S02]  /*d930*/  @!P0 SYNCS.PHASECHK.TRANS64 P0, [R8+URZ+0x70], R3 ;  /* 0x00007003080085a7 */ /* 0x000ee400080010ff */
[----:B---3--:R-:W-:Y:S05]  /*d940*/  @!P0 BRA `(.L_x_100) ;  /* 0xfffffffc00f08947 */ /* 0x008fea000383ffff */
[----:B------:R-:W-:Y:S05]  /*d950*/  BRA `(.L_x_186) ;  /* 0xffffff9000a07947 */ /* 0x000fea000383ffff */
.L_x_111:
[----:B-1----:R-:W-:Y:S04]  /*d960*/  MOV R3, UR44 ;  /* 0x0000002c00037c02 */ /* 0x002fe80008000f00 */
[----:B------:R1:W2:Y:S03]  /*d970*/  SYNCS.PHASECHK.TRANS64.TRYWAIT P0, [R3+URZ+0x20], R4 ;  /* 0x00002004030075a7 */ /* 0x0002a600080011ff */
[----:B--2---:R-:W-:Y:S05]  /*d980*/  @!P0 NANOSLEEP.SYNCS 0x989680 ;  /* 0x009896800000895d */ /* 0x004fea0003900000 */
[----:B------:R-:W2:Y:S02]  /*d990*/  @!P0 SYNCS.PHASECHK.TRANS64 P0, [R3+URZ+0x20], R4 ;  /* 0x00002004030085a7 */ /* 0x000ea400080010ff */
[----:B--2---:R-:W-:Y:S05]  /*d9a0*/  @!P0 BRA `(.L_x_111) ;  /* 0xfffffffc00ec8947 */ /* 0x004fea000383ffff */
[----:B------:R-:W-:Y:S05]  /*d9b0*/  BRA `(.L_x_110) ;  /* 0xffffffa000907947 */ /* 0x000fea000383ffff */
.L_x_113:
[----:B-1----:R-:W-:Y:S04]  /*d9c0*/  MOV R3, UR44 ;  /* 0x0000002c00037c02 */ /* 0x002fe80008000f00 */
[----:B------:R1:W4:Y:S03]  /*d9d0*/  SYNCS.PHASECHK.TRANS64.TRYWAIT P1, [R3+URZ+0x90], R0 ;  /* 0x00009000030075a7 */ /* 0x00032600080211ff */
[----:B----4-:R-:W-:Y:S05]  /*d9e0*/  @!P1 NANOSLEEP.SYNCS 0x989680 ;  /* 0x009896800000995d */ /* 0x010fea0003900000 */
[----:B------:R-:W4:Y:S02]  /*d9f0*/  @!P1 SYNCS.PHASECHK.TRANS64 P1, [R3+URZ+0x90], R0 ;  /* 0x00009000030095a7 */ /* 0x000f2400080210ff */
[----:B----4-:R-:W-:Y:S05]  /*da00*/  @!P1 BRA `(.L_x_113) ;  /* 0xfffffffc00ec9947 */ /* 0x010fea000383ffff */
[----:B------:R-:W-:Y:S05]  /*da10*/  BRA `(.L_x_112) ;  /* 0xffffffa000c87947 */ /* 0x000fea000383ffff */
.L_x_122:
[----:B---3--:R3:W4:Y:S02]  /*da20*/  SYNCS.PHASECHK.TRANS64.TRYWAIT P0, [R3+URZ+0x20], R0 ;  /* 0x00002000030075a7 */ /* 0x00872400080011ff */
[----:B----4-:R-:W-:Y:S05]  /*da30*/  @!P0 NANOSLEEP.SYNCS 0x989680 ;  /* 0x009896800000895d */ /* 0x010fea0003900000 */
[----:B------:R-:W4:Y:S02]  /*da40*/  @!P0 SYNCS.PHASECHK.TRANS64 P0, [R3+URZ+0x20], R0 ;  /* 0x00002000030085a7 */ /* 0x000f2400080010ff */
[----:B----4-:R-:W-:Y:S05]  /*da50*/  @!P0 BRA `(.L_x_122) ;  /* 0xfffffffc00f08947 */ /* 0x010fea000383ffff */
[----:B------:R-:W-:Y:S05]  /*da60*/  BRA `(.L_x_121) ;  /* 0xffffffb400947947 */ /* 0x000fea000383ffff */
.L_x_130:
[----:B-1----:R1:W4:Y:S02]  /*da70*/  SYNCS.PHASECHK.TRANS64.TRYWAIT P0, [R95+URZ+0x20], R6 ;  /* 0x000020065f0075a7 */ /* 0x00232400080011ff */
[----:B----4-:R-:W-:Y:S05]  /*da80*/  @!P0 NANOSLEEP.SYNCS 0x989680 ;  /* 0x009896800000895d */ /* 0x010fea0003900000 */
[----:B------:R-:W4:Y:S02]  /*da90*/  @!P0 SYNCS.PHASECHK.TRANS64 P0, [R95+URZ+0x20], R6 ;  /* 0x000020065f0085a7 */ /* 0x000f2400080010ff */
[----:B----4-:R-:W-:Y:S05]  /*daa0*/  @!P0 BRA `(.L_x_130) ;  /* 0xfffffffc00f08947 */ /* 0x010fea000383ffff */
[----:B------:R-:W-:Y:S05]  /*dab0*/  BRA `(.L_x_129) ;  /* 0xffffffc800987947 */ /* 0x000fea000383ffff */
.L_x_138:
[----:B-1----:R1:W2:Y:S02]  /*dac0*/  SYNCS.PHASECHK.TRANS64.TRYWAIT P0, [R16+URZ+0x20], R3 ;  /* 0x00002003100075a7 */ /* 0x0022a400080011ff */
[----:B--2---:R-:W-:Y:S05]  /*dad0*/  @!P0 NANOSLEEP.SYNCS 0x989680 ;  /* 0x009896800000895d */ /* 0x004fea0003900000 */
[----:B------:R-:W2:Y:S02]  /*dae0*/  @!P0 SYNCS.PHASECHK.TRANS64 P0, [R16+URZ+0x20], R3 ;  /* 0x00002003100085a7 */ /* 0x000ea400080010ff */
[----:B--2---:R-:W-:Y:S05]  /*daf0*/  @!P0 BRA `(.L_x_138) ;  /* 0xfffffffc00f08947 */ /* 0x004fea000383ffff */
[----:B------:R-:W-:Y:S05]  /*db00*/  BRA `(.L_x_137) ;  /* 0xffffffdc00947947 */ /* 0x000fea000383ffff */
        .weak           $__internal_0_$__cuda_sm10x_tcgen05_guardrail_trap_col_being_dealloced_not_returned_by_alloc
        .type           $__internal_0_$__cuda_sm10x_tcgen05_guardrail_trap_col_being_dealloced_not_returned_by_alloc,@function
        .size           $__internal_0_$__cuda_sm10x_tcgen05_guardrail_trap_col_being_dealloced_not_returned_by_alloc,($__internal_1_$__cuda_sm10x_tcgen05_guardrail_trap_phase_invalid_during_alloc - $__internal_0_$__cuda_sm10x_tcgen05_guardrail_trap_col_being_dealloced_not_returned_by_alloc)
$__internal_0_$__cuda_sm10x_tcgen05_guardrail_trap_col_being_dealloced_not_returned_by_alloc:
[----:B------:R-:W-:Y:S05]  /*db10*/  BPT.TRAP 0x1 ;  /* 0x000000040000795c */ /* 0x000fea0000300000 */
[----:B------:R-:W-:-:S04]  /*db20*/  HFMA2 R3, -RZ, RZ, 0, 0 ;  /* 0x00000000ff037431 */ /* 0x000fc800000001ff */
[----:B------:R-:W-:Y:S05]  /*db30*/  RET.REL.NODEC R2 `(_ZN7cutlass13device_kernelINS_4gemm6kernel13GemmUniversalIN4cute5tupleIJiiiiEEENS1_10collective13CollectiveMmaINS1_46MainloopSm100TmaUmmaWarpSpecializedBlockScaledILi2ELi2ELi1ENS5_IJNS4_1CILi8EEENSA_ILi1EEESC_EEEEENS5_IJNSA_ILi256EEESF_SF_EEENS5_IJNS_12float_e4m3_tENS_13float_ue8m0_tEEEENS5_IJNS5_IJlSC_lEEENS4_6LayoutINS5_IJNS5_IJNS5_IJNSA_ILi32EEENSA_ILi4EEEEEEiEEESP_NS5_IJSC_iEEEEEENS5_IJNS5_IJNS5_IJNSA_ILi16EEESN_EEEiEEENS5_IJNS5_IJNSA_ILi0EEESC_EEENSA_ILi512EEEEEENS5_IJSV_iEEEEEEEEEEESJ_S12_NS4_8TiledMMAINS4_8MMA_AtomIJNS4_27SM100_MMA_MXF8F6F4_2x1SM_SSISH_SH_fSI_Li256ELi256ELNS4_4UMMA5MajorE0ELS17_0ELNS16_7ScaleInE0ELS18_0EEEEEENSL_INS5_IJSC_SC_SC_EEENS5_IJSV_SV_SV_EEEEENS5_IJNS4_10UnderscoreES1E_S1E_EEEEENS5_IJNS4_18SM100_TMA_2SM_LOADES1H_EEENS5_IJNS4_14ComposedLayoutINS4_7SwizzleILi3ELi4ELi3EEENS4_18smem_ptr_flag_bitsILi8EEENSL_INS5_IJSB_NSA_ILi128EEEEEENS5_IJS1O_SC_EEEEEEENSL_INS5_IJNS5_IJNS5_IJSO_SC_EEENS5_IJSM_SC_EEEEEESC_NS5_IJSN_NSA_ILi2EEEEEEEEENS5_IJNS5_IJNS5_IJST_SX_EEESW_EEESV_NS5_IJSC_SX_EEEEEEEEEEEvNS4_8identityENS5_IJNS4_28SM100_TMA_2SM_LOAD_MULTICASTES26_EEENS5_IJS1S_NSL_INS5_IJNS5_IJNS5_IJSO_S1W_EEES1U_EEESC_S1X_EEENS5_IJS20_SV_NS5_IJSC_NSA_ILi1024EEEEEEEEEEEEEEvS25_EENS_8epilogue10collective18CollectiveEpilogueINS2H_23Sm100TmaWarpSpecializedILi4ELi2ELi64ELb1ELb0EEEJNS5_IJS1O_SF_SF_EEENS5_IJNSL_IS1O_SC_EENSL_INSA_ILi64EEESC_EEEEENS_10bfloat16_tESK_S2R_SK_NS2H_6fusion15FusionCallbacksIS2L_NS2S_17LinearCombinationIS2R_fS2R_fLNS_15FloatRoundStyleE2EEES2M_S2Q_JEEENS4_5SM1004TMEM4LOAD26SM100_TMEM_LOAD_32dp32b64xENS4_13SM90_TMA_LOADENS1J_IS1L_NS1M_ILi16EEENSL_INS5_IJSB_S2O_EEENS5_IJS2O_SC_EEEEEEENS4_39AutoVectorizingCopyWithAssumedAlignmentILi128EEENS4_14SM90_TMA_STOREES37_S39_S39_EEEvvEEEEvNT_6ParamsE) ;  /* 0xffffff2402307950 */ /* 0x000fea0003c3ffff */
        .weak           $__internal_1_$__cuda_sm10x_tcgen05_guardrail_trap_phase_invalid_during_alloc
        .type           $__internal_1_$__cuda_sm10x_tcgen05_guardrail_trap_phase_invalid_during_alloc,@function
        .size           $__internal_1_$__cuda_sm10x_tcgen05_guardrail_trap_phase_invalid_during_alloc,($__internal_2_$__cuda_sm10x_tcgen05_guardrail_trap_unallocated_columns_being_dealloced - $__internal_1_$__cuda_sm10x_tcgen05_guardrail_trap_phase_invalid_during_alloc)
$__internal_1_$__cuda_sm10x_tcgen05_guardrail_trap_phase_invalid_during_alloc:
[----:B------:R-:W-:Y:S05]  /*db40*/  BPT.TRAP 0x1 ;  /* 0x000000040000795c */ /* 0x000fea0000300000 */
[----:B------:R-:W-:-:S04]  /*db50*/  MOV R5, 0x0 ;  /* 0x0000000000057802 */ /* 0x000fc80000000f00 */
[----:B------:R-:W-:Y:S05]  /*db60*/  RET.REL.NODEC R4 `(_ZN7cutlass13device_kernelINS_4gemm6kernel13GemmUniversalIN4cute5tupleIJiiiiEEENS1_10collective13CollectiveMmaINS1_46MainloopSm100TmaUmmaWarpSpecializedBlockScaledILi2ELi2ELi1ENS5_IJNS4_1CILi8EEENSA_ILi1EEESC_EEEEENS5_IJNSA_ILi256EEESF_SF_EEENS5_IJNS_12float_e4m3_tENS_13float_ue8m0_tEEEENS5_IJNS5_IJlSC_lEEENS4_6LayoutINS5_IJNS5_IJNS5_IJNSA_ILi32EEENSA_ILi4EEEEEEiEEESP_NS5_IJSC_iEEEEEENS5_IJNS5_IJNS5_IJNSA_ILi16EEESN_EEEiEEENS5_IJNS5_IJNSA_ILi0EEESC_EEENSA_ILi512EEEEEENS5_IJSV_iEEEEEEEEEEESJ_S12_NS4_8TiledMMAINS4_8MMA_AtomIJNS4_27SM100_MMA_MXF8F6F4_2x1SM_SSISH_SH_fSI_Li256ELi256ELNS4_4UMMA5MajorE0ELS17_0ELNS16_7ScaleInE0ELS18_0EEEEEENSL_INS5_IJSC_SC_SC_EEENS5_IJSV_SV_SV_EEEEENS5_IJNS4_10UnderscoreES1E_S1E_EEEEENS5_IJNS4_18SM100_TMA_2SM_LOADES1H_EEENS5_IJNS4_14ComposedLayoutINS4_7SwizzleILi3ELi4ELi3EEENS4_18smem_ptr_flag_bitsILi8EEENSL_INS5_IJSB_NSA_ILi128EEEEEENS5_IJS1O_SC_EEEEEEENSL_INS5_IJNS5_IJNS5_IJSO_SC_EEENS5_IJSM_SC_EEEEEESC_NS5_IJSN_NSA_ILi2EEEEEEEEENS5_IJNS5_IJNS5_IJST_SX_EEESW_EEESV_NS5_IJSC_SX_EEEEEEEEEEEvNS4_8identityENS5_IJNS4_28SM100_TMA_2SM_LOAD_MULTICASTES26_EEENS5_IJS1S_NSL_INS5_IJNS5_IJNS5_IJSO_S1W_EEES1U_EEESC_S1X_EEENS5_IJS20_SV_NS5_IJSC_NSA_ILi1024EEEEEEEEEEEEEEvS25_EENS_8epilogue10collective18CollectiveEpilogueINS2H_23Sm100TmaWarpSpecializedILi4ELi2ELi64ELb1ELb0EEEJNS5_IJS1O_SF_SF_EEENS5_IJNSL_IS1O_SC_EENSL_INSA_ILi64EEESC_EEEEENS_10bfloat16_tESK_S2R_SK_NS2H_6fusion15FusionCallbacksIS2L_NS2S_17LinearCombinationIS2R_fS2R_fLNS_15FloatRoundStyleE2EEES2M_S2Q_JEEENS4_5SM1004TMEM4LOAD26SM100_TMEM_LOAD_32dp32b64xENS4_13SM90_TMA_LOADENS1J_IS1L_NS1M_ILi16EEENSL_INS5_IJSB_S2O_EEENS5_IJS2O_SC_EEEEEEENS4_39AutoVectorizingCopyWithAssumedAlignmentILi128EEENS4_14SM90_TMA_STOREES37_S39_S39_EEEvvEEEEvNT_6ParamsE) ;  /* 0xffffff2404247950 */ /* 0x000fea0003c3ffff */
        .weak           $__internal_2_$__cuda_sm10x_tcgen05_guardrail_trap_unallocated_columns_being_dealloced
        .type           $__internal_2_$__cuda_sm10x_tcgen05_guardrail_trap_unallocated_columns_being_dealloced,@function
        .size           $__internal_2_$__cuda_sm10x_tcgen05_guardrail_trap_unallocated_columns_being_dealloced,(.L_x_188 - $__internal_2_$__cuda_sm10x_tcgen05_guardrail_trap_unallocated_columns_being_dealloced)
$__internal_2_$__cuda_sm10x_tcgen05_guardrail_trap_unallocated_columns_being_dealloced:
[----:B------:R-:W-:Y:S05]  /*db70*/  BPT.TRAP 0x1 ;  /* 0x000000040000795c */ /* 0x000fea0000300000 */
[----:B------:R-:W-:-:S04]  /*db80*/  HFMA2 R3, -RZ, RZ, 0, 0 ;  /* 0x00000000ff037431 */ /* 0x000fc800000001ff */
[----:B------:R-:W-:Y:S05]  /*db90*/  RET.REL.NODEC R2 `(_ZN7cutlass13device_kernelINS_4gemm6kernel13GemmUniversalIN4cute5tupleIJiiiiEEENS1_10collective13CollectiveMmaINS1_46MainloopSm100TmaUmmaWarpSpecializedBlockScaledILi2ELi2ELi1ENS5_IJNS4_1CILi8EEENSA_ILi1EEESC_EEEEENS5_IJNSA_ILi256EEESF_SF_EEENS5_IJNS_12float_e4m3_tENS_13float_ue8m0_tEEEENS5_IJNS5_IJlSC_lEEENS4_6LayoutINS5_IJNS5_IJNS5_IJNSA_ILi32EEENSA_ILi4EEEEEEiEEESP_NS5_IJSC_iEEEEEENS5_IJNS5_IJNS5_IJNSA_ILi16EEESN_EEEiEEENS5_IJNS5_IJNSA_ILi0EEESC_EEENSA_ILi512EEEEEENS5_IJSV_iEEEEEEEEEEESJ_S12_NS4_8TiledMMAINS4_8MMA_AtomIJNS4_27SM100_MMA_MXF8F6F4_2x1SM_SSISH_SH_fSI_Li256ELi256ELNS4_4UMMA5MajorE0ELS17_0ELNS16_7ScaleInE0ELS18_0EEEEEENSL_INS5_IJSC_SC_SC_EEENS5_IJSV_SV_SV_EEEEENS5_IJNS4_10UnderscoreES1E_S1E_EEEEENS5_IJNS4_18SM100_TMA_2SM_LOADES1H_EEENS5_IJNS4_14ComposedLayoutINS4_7SwizzleILi3ELi4ELi3EEENS4_18smem_ptr_flag_bitsILi8EEENSL_INS5_IJSB_NSA_ILi128EEEEEENS5_IJS1O_SC_EEEEEEENSL_INS5_IJNS5_IJNS5_IJSO_SC_EEENS5_IJSM_SC_EEEEEESC_NS5_IJSN_NSA_ILi2EEEEEEEEENS5_IJNS5_IJNS5_IJST_SX_EEESW_EEESV_NS5_IJSC_SX_EEEEEEEEEEEvNS4_8identityENS5_IJNS4_28SM100_TMA_2SM_LOAD_MULTICASTES26_EEENS5_IJS1S_NSL_INS5_IJNS5_IJNS5_IJSO_S1W_EEES1U_EEESC_S1X_EEENS5_IJS20_SV_NS5_IJSC_NSA_ILi1024EEEEEEEEEEEEEEvS25_EENS_8epilogue10collective18CollectiveEpilogueINS2H_23Sm100TmaWarpSpecializedILi4ELi2ELi64ELb1ELb0EEEJNS5_IJS1O_SF_SF_EEENS5_IJNSL_IS1O_SC_EENSL_INSA_ILi64EEESC_EEEEENS_10bfloat16_tESK_S2R_SK_NS2H_6fusion15FusionCallbacksIS2L_NS2S_17LinearCombinationIS2R_fS2R_fLNS_15FloatRoundStyleE2EEES2M_S2Q_JEEENS4_5SM1004TMEM4LOAD26SM100_TMEM_LOAD_32dp32b64xENS4_13SM90_TMA_LOADENS1J_IS1L_NS1M_ILi16EEENSL_INS5_IJSB_S2O_EEENS5_IJS2O_SC_EEEEEEENS4_39AutoVectorizingCopyWithAssumedAlignmentILi128EEENS4_14SM90_TMA_STOREES37_S39_S39_EEEvvEEEEvNT_6ParamsE) ;  /* 0xffffff2402187950 */ /* 0x000fea0003c3ffff */
.L_x_187:
[----:B------:R-:W-:-:S00]  /*dba0*/  BRA `(.L_x_187) ;  /* 0xfffffffc00fc7947 */ /* 0x000fc0000383ffff */
[----:B------:R-:W-:-:S00]  /*dbb0*/  NOP ;  /* 0x0000000000007918 */ /* 0x000fc00000000000 */
        /* <DEDUP_REMOVED lines=12> */
.L_x_188:


//--------------------- .nv.global.init           --------------------------
	.section	.nv.global.init,"aw",@progbits
.nv.global.init:
	.type		$str$27,@object
	.size		$str$27,($str$28 - $str$27)
$str$27:
        /*0000*/ 	.byte	0x28, 0x61, 0x64, 0x64, 0x72, 0x65, 0x73, 0x73, 0x20, 0x26, 0x20, 0x6d, 0x61, 0x73, 0x6b, 0x29
        /*0010*/ 	.byte	0x20, 0x3d, 0x3d, 0x20, 0x30, 0x00
	.type		$str$28,@object
	.size		$str$28,($str$26 - $str$28)
$str$28:
        /*0016*/ 	.byte	0x2f, 0x74, 0x6d, 0x70, 0x2f, 0x63, 0x75, 0x74, 0x6c, 0x61, 0x73, 0x73, 0x5f, 0x73, 0x77, 0x65
        /*0026*/ 	.byte	0x65, 0x70, 0x5f, 0x73, 0x72, 0x63, 0x2f, 0x69, 0x6e, 0x63, 0x6c, 0x75, 0x64, 0x65, 0x2f, 0x63
        /*0036*/ 	.byte	0x75, 0x74, 0x65, 0x2f, 0x70, 0x6f, 0x69, 0x6e, 0x74, 0x65, 0x72, 0x5f, 0x66, 0x6c, 0x61, 0x67
        /*0046*/ 	.byte	0x67, 0x65, 0x64, 0x2e, 0x68, 0x70, 0x70, 0x00
	.type		$str$26,@object
	.size		$str$26,($str$25 - $str$26)
$str$26:
        /*004e*/ 	.byte	0x2f, 0x74, 0x6d, 0x70, 0x2f, 0x63, 0x75, 0x74, 0x6c, 0x61, 0x73, 0x73, 0x5f, 0x73, 0x77, 0x65
        /*005e*/ 	.byte	0x65, 0x70, 0x5f, 0x73, 0x72, 0x63, 0x2f, 0x69, 0x6e, 0x63, 0x6c, 0x75, 0x64, 0x65, 0x2f, 0x63
        /*006e*/ 	.byte	0x75, 0x74, 0x65, 0x2f, 0x61, 0x74, 0x6f, 0x6d, 0x2f, 0x63, 0x6f, 0x70, 0x79, 0x5f, 0x74, 0x72
        /*007e*/ 	.byte	0x61, 0x69, 0x74, 0x73, 0x5f, 0x73, 0x6d, 0x31, 0x30, 0x30, 0x2e, 0x68, 0x70, 0x70, 0x00
	.type		$str$25,@object
	.size		$str$25,(__unnamed_1 - $str$25)
$str$25:
        /*008d*/ 	.byte	0x28, 0x28, 0x75, 0x69, 0x6e, 0x74, 0x33, 0x32, 0x5f, 0x74, 0x28, 0x74, 0x68, 0x72, 0x65, 0x61
        /*009d*/ 	.byte	0x64, 0x49, 0x64, 0x78, 0x2e, 0x78, 0x29, 0x20, 0x2f, 0x20, 0x33, 0x32, 0x29, 0x20, 0x25, 0x20
        /*00ad*/ 	.byte	0x34, 0x29, 0x20, 0x3d, 0x3d, 0x20, 0x28, 0x28, 0x28, 0x74, 0x6d, 0x65, 0x6d, 0x5f, 0x61, 0x64
        /*00bd*/ 	.byte	0x64, 0x72, 0x20, 0x3e, 0x3e, 0x20, 0x31, 0x36, 0x29, 0x20, 0x2f, 0x20, 0x33, 0x32, 0x29, 0x20
        /*00cd*/ 	.byte	0x25, 0x20, 0x34, 0x29, 0x00
	.type		__unnamed_1,@object
	.size		__unnamed_1,(__unnamed_2 - __unnamed_1)
__unnamed_1:
        /*00d2*/ 	.byte	0x61, 0x75, 0x74, 0x6f, 0x20, 0x63, 0x75, 0x74, 0x65, 0x3a, 0x3a, 0x61, 0x73, 0x5f, 0x70, 0x6f
        /* <DEDUP_REMOVED lines=24> */
        /*0262*/ 	.byte	0x38, 0x31, 0x39, 0x32, 0x3e, 0x3e, 0x3e, 0x3e, 0x5d, 0x00
	.type		__unnamed_2,@object
	.size		__unnamed_2,(.L_2 - __unnamed_2)
__unnamed_2:
        /* <DEDUP_REMOVED lines=43> */
        /*051c*/ 	.byte	0x74, 0x65, 0x3a, 0x3a, 0x43, 0x3c, 0x30, 0x3e, 0x3e, 0x3e, 0x3e, 0x5d, 0x00
.L_2:


//--------------------- .nv.shared._ZN7cutlass13device_kernelINS_4gemm6kernel13GemmUniversalIN4cute5tupleIJiiiiEEENS1_10collective13CollectiveMmaINS1_46MainloopSm100TmaUmmaWarpSpecializedBlockScaledILi2ELi2ELi1ENS5_IJNS4_1CILi8EEENSA_ILi1EEESC_EEEEENS5_IJNSA_ILi256EEESF_SF_EEENS5_IJNS_12float_e4m3_tENS_13float_ue8m0_tEEEENS5_IJNS5_IJlSC_lEEENS4_6LayoutINS5_IJNS5_IJNS5_IJNSA_ILi32EEENSA_ILi4EEEEEEiEEESP_NS5_IJSC_iEEEEEENS5_IJNS5_IJNS5_IJNSA_ILi16EEESN_EEEiEEENS5_IJNS5_IJNSA_ILi0EEESC_EEENSA_ILi512EEEEEENS5_IJSV_iEEEEEEEEEEESJ_S12_NS4_8TiledMMAINS4_8MMA_AtomIJNS4_27SM100_MMA_MXF8F6F4_2x1SM_SSISH_SH_fSI_Li256ELi256ELNS4_4UMMA5MajorE0ELS17_0ELNS16_7ScaleInE0ELS18_0EEEEEENSL_INS5_IJSC_SC_SC_EEENS5_IJSV_SV_SV_EEEEENS5_IJNS4_10UnderscoreES1E_S1E_EEEEENS5_IJNS4_18SM100_TMA_2SM_LOADES1H_EEENS5_IJNS4_14ComposedLayoutINS4_7SwizzleILi3ELi4ELi3EEENS4_18smem_ptr_flag_bitsILi8EEENSL_INS5_IJSB_NSA_ILi128EEEEEENS5_IJS1O_SC_EEEEEEENSL_INS5_IJNS5_IJNS5_IJSO_SC_EEENS5_IJSM_SC_EEEEEESC_NS5_IJSN_NSA_ILi2EEEEEEEEENS5_IJNS5_IJNS5_IJST_SX_EEESW_EEESV_NS5_IJSC_SX_EEEEEEEEEEEvNS4_8identityENS5_IJNS4_28SM100_TMA_2SM_LOAD_MULTICASTES26_EEENS5_IJS1S_NSL_INS5_IJNS5_IJNS5_IJSO_S1W_EEES1U_EEESC_S1X_EEENS5_IJS20_SV_NS5_IJSC_NSA_ILi1024EEEEEEEEEEEEEEvS25_EENS_8epilogue10collective18CollectiveEpilogueINS2H_23Sm100TmaWarpSpecializedILi4ELi2ELi64ELb1ELb0EEEJNS5_IJS1O_SF_SF_EEENS5_IJNSL_IS1O_SC_EENSL_INSA_ILi64EEESC_EEEEENS_10bfloat16_tESK_S2R_SK_NS2H_6fusion15FusionCallbacksIS2L_NS2S_17LinearCombinationIS2R_fS2R_fLNS_15FloatRoundStyleE2EEES2M_S2Q_JEEENS4_5SM1004TMEM4LOAD26SM100_TMEM_LOAD_32dp32b64xENS4_13SM90_TMA_LOADENS1J_IS1L_NS1M_ILi16EEENSL_INS5_IJSB_S2O_EEENS5_IJS2O_SC_EEEEEEENS4_39AutoVectorizingCopyWithAssumedAlignmentILi128EEENS4_14SM90_TMA_STOREES37_S39_S39_EEEvvEEEEvNT_6ParamsE --------------------------
	.section	.nv.shared._ZN7cutlass13device_kernelINS_4gemm6kernel13GemmUniversalIN4cute5tupleIJiiiiEEENS1_10collective13CollectiveMmaINS1_46MainloopSm100TmaUmmaWarpSpecializedBlockScaledILi2ELi2ELi1ENS5_IJNS4_1CILi8EEENSA_ILi1EEESC_EEEEENS5_IJNSA_ILi256EEESF_SF_EEENS5_IJNS_12float_e4m3_tENS_13float_ue8m0_tEEEENS5_IJNS5_IJlSC_lEEENS4_6LayoutINS5_IJNS5_IJNS5_IJNSA_ILi32EEENSA_ILi4EEEEEEiEEESP_NS5_IJSC_iEEEEEENS5_IJNS5_IJNS5_IJNSA_ILi16EEESN_EEEiEEENS5_IJNS5_IJNSA_ILi0EEESC_EEENSA_ILi512EEEEEENS5_IJSV_iEEEEEEEEEEESJ_S12_NS4_8TiledMMAINS4_8MMA_AtomIJNS4_27SM100_MMA_MXF8F6F4_2x1SM_SSISH_SH_fSI_Li256ELi256ELNS4_4UMMA5MajorE0ELS17_0ELNS16_7ScaleInE0ELS18_0EEEEEENSL_INS5_IJSC_SC_SC_EEENS5_IJSV_SV_SV_EEEEENS5_IJNS4_10UnderscoreES1E_S1E_EEEEENS5_IJNS4_18SM100_TMA_2SM_LOADES1H_EEENS5_IJNS4_14ComposedLayoutINS4_7SwizzleILi3ELi4ELi3EEENS4_18smem_ptr_flag_bitsILi8EEENSL_INS5_IJSB_NSA_ILi128EEEEEENS5_IJS1O_SC_EEEEEEENSL_INS5_IJNS5_IJNS5_IJSO_SC_EEENS5_IJSM_SC_EEEEEESC_NS5_IJSN_NSA_ILi2EEEEEEEEENS5_IJNS5_IJNS5_IJST_SX_EEESW_EEESV_NS5_IJSC_SX_EEEEEEEEEEEvNS4_8identityENS5_IJNS4_28SM100_TMA_2SM_LOAD_MULTICASTES26_EEENS5_IJS1S_NSL_INS5_IJNS5_IJNS5_IJSO_S1W_EEES1U_EEESC_S1X_EEENS5_IJS20_SV_NS5_IJSC_NSA_ILi1024EEEEEEEEEEEEEEvS25_EENS_8epilogue10collective18CollectiveEpilogueINS2H_23Sm100TmaWarpSpecializedILi4ELi2ELi64ELb1ELb0EEEJNS5_IJS1O_SF_SF_EEENS5_IJNSL_IS1O_SC_EENSL_INSA_ILi64EEESC_EEEEENS_10bfloat16_tESK_S2R_SK_NS2H_6fusion15FusionCallbacksIS2L_NS2S_17LinearCombinationIS2R_fS2R_fLNS_15FloatRoundStyleE2EEES2M_S2Q_JEEENS4_5SM1004TMEM4LOAD26SM100_TMEM_LOAD_32dp32b64xENS4_13SM90_TMA_LOADENS1J_IS1L_NS1M_ILi16EEENSL_INS5_IJSB_S2O_EEENS5_IJS2O_SC_EEEEEEENS4_39AutoVectorizingCopyWithAssumedAlignmentILi128EEENS4_14SM90_TMA_STOREES37_S39_S39_EEEvvEEEEvNT_6ParamsE,"aw",@nobits
	.sectionflags	@""
	.align	16
	.zero		1024


//--------------------- .nv.shared.reserved.0     --------------------------
	.section	.nv.shared.reserved.0,"aw",@nobits
	.weak		__nv_reservedSMEM_offset_0_alias
	.size		__nv_reservedSMEM_offset_0_alias, 0, 64
	.other		__nv_reservedSMEM_offset_0_alias,@"STO_CUDA_RESERVED_SHARED STV_DEFAULT"
__nv_reservedSMEM_offset_0_alias:
	.zero		0
.nv.shared.reserved.0:
	.zero		64
	.weak		__nv_reservedSMEM_tcgen05_partition
	.type		__nv_reservedSMEM_tcgen05_partition,@object
	.size		__nv_reservedSMEM_tcgen05_partition,(.L_0 - __nv_reservedSMEM_tcgen05_partition)
__nv_reservedSMEM_tcgen05_partition:
	.zero		32
.L_0:


//--------------------- .nv.global                --------------------------
	.section	.nv.global,"aw",@nobits
.nv.global:
	.type		_ZN40_INTERNAL_416dbeb6_4_k_cu_d6a75f17_168234cute1_E,@object
	.size		_ZN40_INTERNAL_416dbeb6_4_k_cu_d6a75f17_168234cute1_E,(_ZN40_INTERNAL_416dbeb6_4_k_cu_d6a75f17_168234cuda3std3__45__cpo6cbeginE - _ZN40_INTERNAL_416dbeb6_4_k_cu_d6a75f17_168234cute1_E)
_ZN40_INTERNAL_416dbeb6_4_k_cu_d6a75f17_168234cute1_E:
	.zero		1
	.type		_ZN40_INTERNAL_416dbeb6_4_k_cu_d6a75f17_168234cuda3std3__45__cpo6cbeginE,@object
	.size		_ZN40_INTERNAL_416dbeb6_4_k_cu_d6a75f17_168234cuda3std3__45__cpo6cbeginE,(_ZN40_INTERNAL_416dbeb6_4_k_cu_d6a75f17_168234cuda3std3__48in_placeE - _ZN40_INTERNAL_416dbeb6_4_k_cu_d6a75f17_168234cuda3std3__45__cpo6cbeginE)
_ZN40_INTERNAL_416dbeb6_4_k_cu_d6a75f17_168234cuda3std3__45__cpo6cbeginE:
	.zero		1
	.type		_ZN40_INTERNAL_416dbeb6_4_k_cu_d6a75f17_168234cuda3std3__48in_placeE,@object
	.size		_ZN40_INTERNAL_416dbeb6_4_k_cu_d6a75f17_168234cuda3std3__48in_placeE,(_ZN40_INTERNAL_416dbeb6_4_k_cu_d6a75f17_168234cuda3std6ranges3__45__cpo9iter_moveE - _ZN40_INTERNAL_416dbeb6_4_k_cu_d6a75f17_168234cuda3std3__48in_placeE)
_ZN40_INTERNAL_416dbeb6_4_k_cu_d6a75f17_168234cuda3std3__48in_placeE:
	.zero		1
	.type		_ZN40_INTERNAL_416dbeb6_4_k_cu_d6a75f17_168234cuda3std6ranges3__45__cpo9iter_moveE,@object
	.size		_ZN40_INTERNAL_416dbeb6_4_k_cu_d6a75f17_168234cuda3std6ranges3__45__cpo9iter_moveE,(_ZN40_INTERNAL_416dbeb6_4_k_cu_d6a75f17_168234cuda3std3__45__cpo5beginE - _ZN40_INTERNAL_416dbeb6_4_k_cu_d6a75f17_168234cuda3std6ranges3__45__cpo9iter_moveE)
_ZN40_INTERNAL_416dbeb6_4_k_cu_d6a75f17_168234cuda3std6ranges3__45__cpo9iter_moveE:
	.zero		1
	.type		_ZN40_INTERNAL_416dbeb6_4_k_cu_d6a75f17_168234cuda3std3__45__cpo5beginE,@object
	.size		_ZN40_INTERNAL_416dbeb6_4_k_cu_d6a75f17_168234cuda3std3__45__cpo5beginE,(_ZN40_INTERNAL_416dbeb6_4_k_cu_d6a75f17_168234cuda3std3__442_GLOBAL__N__416dbeb6_4_k_cu_d6a75f17_168236ignoreE - _ZN40_INTERNAL_416dbeb6_4_k_cu_d6a75f17_168234cuda3std3__45__cpo5beginE)
_ZN40_INTERNAL_416dbeb6_4_k_cu_d6a75f17_168234cuda3std3__45__cpo5beginE:
	.zero		1
	.type		_ZN40_INTERNAL_416dbeb6_4_k_cu_d6a75f17_168234cuda3std3__442_GLOBAL__N__416dbeb6_4_k_cu_d6a75f17_168236ignoreE,@object
	.size		_ZN40_INTERNAL_416dbeb6_4_k_cu_d6a75f17_168234cuda3std3__442_GLOBAL__N__416dbeb6_4_k_cu_d6a75f17_168236ignoreE,(_ZN40_INTERNAL_416dbeb6_4_k_cu_d6a75f17_168234cute7productE - _ZN40_INTERNAL_416dbeb6_4_k_cu_d6a75f17_168234cuda3std3__442_GLOBAL__N__416dbeb6_4_k_cu_d6a75f17_168236ignoreE)
_ZN40_INTERNAL_416dbeb6_4_k_cu_d6a75f17_168234cuda3std3__442_GLOBAL__N__416dbeb6_4_k_cu_d6a75f17_168236ignoreE:
	.zero		1
	.type		_ZN40_INTERNAL_416dbeb6_4_k_cu_d6a75f17_168234cute7productE,@object
	.size		_ZN40_INTERNAL_416dbeb6_4_k_cu_d6a75f17_168234cute7productE,(_ZN40_INTERNAL_416dbeb6_4_k_cu_d6a75f17_168234cuda3std3__45__cpo3endE - _ZN40_INTERNAL_416dbeb6_4_k_cu_d6a75f17_168234cute7productE)
_ZN40_INTERNAL_416dbeb6_4_k_cu_d6a75f17_168234cute7productE:
	.zero		1
	.type		_ZN40_INTERNAL_416dbeb6_4_k_cu_d6a75f17_168234cuda3std3__45__cpo3endE,@object
	.size		_ZN40_INTERNAL_416dbeb6_4_k_cu_d6a75f17_168234cuda3std3__45__cpo3endE,(_ZN40_INTERNAL_416dbeb6_4_k_cu_d6a75f17_168234cuda3std3__419piecewise_constructE - _ZN40_INTERNAL_416dbeb6_4_k_cu_d6a75f17_168234cuda3std3__45__cpo3endE)
_ZN40_INTERNAL_416dbeb6_4_k_cu_d6a75f17_168234cuda3std3__45__cpo3endE:
	.zero		1
	.type		_ZN40_INTERNAL_416dbeb6_4_k_cu_d6a75f17_168234cuda3std3__419piecewise_constructE,@object
	.size		_ZN40_INTERNAL_416dbeb6_4_k_cu_d6a75f17_168234cuda3std3__419piecewise_constructE,(_ZN40_INTERNAL_416dbeb6_4_k_cu_d6a75f17_168234cuda3std3__45__cpo4cendE - _ZN40_INTERNAL_416dbeb6_4_k_cu_d6a75f17_168234cuda3std3__419piecewise_constructE)
_ZN40_INTERNAL_416dbeb6_4_k_cu_d6a75f17_168234cuda3std3__419piecewise_constructE:
	.zero		1
	.type		_ZN40_INTERNAL_416dbeb6_4_k_cu_d6a75f17_168234cuda3std3__45__cpo4cendE,@object
	.size		_ZN40_INTERNAL_416dbeb6_4_k_cu_d6a75f17_168234cuda3std3__45__cpo4cendE,(_ZN40_INTERNAL_416dbeb6_4_k_cu_d6a75f17_168234cuda3std6ranges3__45__cpo4swapE - _ZN40_INTERNAL_416dbeb6_4_k_cu_d6a75f17_168234cuda3std3__45__cpo4cendE)
_ZN40_INTERNAL_416dbeb6_4_k_cu_d6a75f17_168234cuda3std3__45__cpo4cendE:
	.zero		1
	.type		_ZN40_INTERNAL_416dbeb6_4_k_cu_d6a75f17_168234cuda3std6ranges3__45__cpo4swapE,@object
	.size		_ZN40_INTERNAL_416dbeb6_4_k_cu_d6a75f17_168234cuda3std6ranges3__45__cpo4swapE,(.L_10 - _ZN40_INTERNAL_416dbeb6_4_k_cu_d6a75f17_168234cuda3std6ranges3__45__cpo4swapE)
_ZN40_INTERNAL_416dbeb6_4_k_cu_d6a75f17_168234cuda3std6ranges3__45__cpo4swapE:
	.zero		1
.L_10:


//--------------------- .nv.constant0._ZN7cutlass13device_kernelINS_4gemm6kernel13GemmUniversalIN4cute5tupleIJiiiiEEENS1_10collective13CollectiveMmaINS1_46MainloopSm100TmaUmmaWarpSpecializedBlockScaledILi2ELi2ELi1ENS5_IJNS4_1CILi8EEENSA_ILi1EEESC_EEEEENS5_IJNSA_ILi256EEESF_SF_EEENS5_IJNS_12float_e4m3_tENS_13float_ue8m0_tEEEENS5_IJNS5_IJlSC_lEEENS4_6LayoutINS5_IJNS5_IJNS5_IJNSA_ILi32EEENSA_ILi4EEEEEEiEEESP_NS5_IJSC_iEEEEEENS5_IJNS5_IJNS5_IJNSA_ILi16EEESN_EEEiEEENS5_IJNS5_IJNSA_ILi0EEESC_EEENSA_ILi512EEEEEENS5_IJSV_iEEEEEEEEEEESJ_S12_NS4_8TiledMMAINS4_8MMA_AtomIJNS4_27SM100_MMA_MXF8F6F4_2x1SM_SSISH_SH_fSI_Li256ELi256ELNS4_4UMMA5MajorE0ELS17_0ELNS16_7ScaleInE0ELS18_0EEEEEENSL_INS5_IJSC_SC_SC_EEENS5_IJSV_SV_SV_EEEEENS5_IJNS4_10UnderscoreES1E_S1E_EEEEENS5_IJNS4_18SM100_TMA_2SM_LOADES1H_EEENS5_IJNS4_14ComposedLayoutINS4_7SwizzleILi3ELi4ELi3EEENS4_18smem_ptr_flag_bitsILi8EEENSL_INS5_IJSB_NSA_ILi128EEEEEENS5_IJS1O_SC_EEEEEEENSL_INS5_IJNS5_IJNS5_IJSO_SC_EEENS5_IJSM_SC_EEEEEESC_NS5_IJSN_NSA_ILi2EEEEEEEEENS5_IJNS5_IJNS5_IJST_SX_EEESW_EEESV_NS5_IJSC_SX_EEEEEEEEEEEvNS4_8identityENS5_IJNS4_28SM100_TMA_2SM_LOAD_MULTICASTES26_EEENS5_IJS1S_NSL_INS5_IJNS5_IJNS5_IJSO_S1W_EEES1U_EEESC_S1X_EEENS5_IJS20_SV_NS5_IJSC_NSA_ILi1024EEEEEEEEEEEEEEvS25_EENS_8epilogue10collective18CollectiveEpilogueINS2H_23Sm100TmaWarpSpecializedILi4ELi2ELi64ELb1ELb0EEEJNS5_IJS1O_SF_SF_EEENS5_IJNSL_IS1O_SC_EENSL_INSA_ILi64EEESC_EEEEENS_10bfloat16_tESK_S2R_SK_NS2H_6fusion15FusionCallbacksIS2L_NS2S_17LinearCombinationIS2R_fS2R_fLNS_15FloatRoundStyleE2EEES2M_S2Q_JEEENS4_5SM1004TMEM4LOAD26SM100_TMEM_LOAD_32dp32b64xENS4_13SM90_TMA_LOADENS1J_IS1L_NS1M_ILi16EEENSL_INS5_IJSB_S2O_EEENS5_IJS2O_SC_EEEEEEENS4_39AutoVectorizingCopyWithAssumedAlignmentILi128EEENS4_14SM90_TMA_STOREES37_S39_S39_EEEvvEEEEvNT_6ParamsE --------------------------
	.section	.nv.constant0._ZN7cutlass13device_kernelINS_4gemm6kernel13GemmUniversalIN4cute5tupleIJiiiiEEENS1_10collective13CollectiveMmaINS1_46MainloopSm100TmaUmmaWarpSpecializedBlockScaledILi2ELi2ELi1ENS5_IJNS4_1CILi8EEENSA_ILi1EEESC_EEEEENS5_IJNSA_ILi256EEESF_SF_EEENS5_IJNS_12float_e4m3_tENS_13float_ue8m0_tEEEENS5_IJNS5_IJlSC_lEEENS4_6LayoutINS5_IJNS5_IJNS5_IJNSA_ILi32EEENSA_ILi4EEEEEEiEEESP_NS5_IJSC_iEEEEEENS5_IJNS5_IJNS5_IJNSA_ILi16EEESN_EEEiEEENS5_IJNS5_IJNSA_ILi0EEESC_EEENSA_ILi512EEEEEENS5_IJSV_iEEEEEEEEEEESJ_S12_NS4_8TiledMMAINS4_8MMA_AtomIJNS4_27SM100_MMA_MXF8F6F4_2x1SM_SSISH_SH_fSI_Li256ELi256ELNS4_4UMMA5MajorE0ELS17_0ELNS16_7ScaleInE0ELS18_0EEEEEENSL_INS5_IJSC_SC_SC_EEENS5_IJSV_SV_SV_EEEEENS5_IJNS4_10UnderscoreES1E_S1E_EEEEENS5_IJNS4_18SM100_TMA_2SM_LOADES1H_EEENS5_IJNS4_14ComposedLayoutINS4_7SwizzleILi3ELi4ELi3EEENS4_18smem_ptr_flag_bitsILi8EEENSL_INS5_IJSB_NSA_ILi128EEEEEENS5_IJS1O_SC_EEEEEEENSL_INS5_IJNS5_IJNS5_IJSO_SC_EEENS5_IJSM_SC_EEEEEESC_NS5_IJSN_NSA_ILi2EEEEEEEEENS5_IJNS5_IJNS5_IJST_SX_EEESW_EEESV_NS5_IJSC_SX_EEEEEEEEEEEvNS4_8identityENS5_IJNS4_28SM100_TMA_2SM_LOAD_MULTICASTES26_EEENS5_IJS1S_NSL_INS5_IJNS5_IJNS5_IJSO_S1W_EEES1U_EEESC_S1X_EEENS5_IJS20_SV_NS5_IJSC_NSA_ILi1024EEEEEEEEEEEEEEvS25_EENS_8epilogue10collective18CollectiveEpilogueINS2H_23Sm100TmaWarpSpecializedILi4ELi2ELi64ELb1ELb0EEEJNS5_IJS1O_SF_SF_EEENS5_IJNSL_IS1O_SC_EENSL_INSA_ILi64EEESC_EEEEENS_10bfloat16_tESK_S2R_SK_NS2H_6fusion15FusionCallbacksIS2L_NS2S_17LinearCombinationIS2R_fS2R_fLNS_15FloatRoundStyleE2EEES2M_S2Q_JEEENS4_5SM1004TMEM4LOAD26SM100_TMEM_LOAD_32dp32b64xENS4_13SM90_TMA_LOADENS1J_IS1L_NS1M_ILi16EEENSL_INS5_IJSB_S2O_EEENS5_IJS2O_SC_EEEEEEENS4_39AutoVectorizingCopyWithAssumedAlignmentILi128EEENS4_14SM90_TMA_STOREES37_S39_S39_EEEvvEEEEvNT_6ParamsE,"a",@progbits
	.sectionflags	@""
	.align	4
.nv.constant0._ZN7cutlass13device_kernelINS_4gemm6kernel13GemmUniversalIN4cute5tupleIJiiiiEEENS1_10collective13CollectiveMmaINS1_46MainloopSm100TmaUmmaWarpSpecializedBlockScaledILi2ELi2ELi1ENS5_IJNS4_1CILi8EEENSA_ILi1EEESC_EEEEENS5_IJNSA_ILi256EEESF_SF_EEENS5_IJNS_12float_e4m3_tENS_13float_ue8m0_tEEEENS5_IJNS5_IJlSC_lEEENS4_6LayoutINS5_IJNS5_IJNS5_IJNSA_ILi32EEENSA_ILi4EEEEEEiEEESP_NS5_IJSC_iEEEEEENS5_IJNS5_IJNS5_IJNSA_ILi16EEESN_EEEiEEENS5_IJNS5_IJNSA_ILi0EEESC_EEENSA_ILi512EEEEEENS5_IJSV_iEEEEEEEEEEESJ_S12_NS4_8TiledMMAINS4_8MMA_AtomIJNS4_27SM100_MMA_MXF8F6F4_2x1SM_SSISH_SH_fSI_Li256ELi256ELNS4_4UMMA5MajorE0ELS17_0ELNS16_7ScaleInE0ELS18_0EEEEEENSL_INS5_IJSC_SC_SC_EEENS5_IJSV_SV_SV_EEEEENS5_IJNS4_10UnderscoreES1E_S1E_EEEEENS5_IJNS4_18SM100_TMA_2SM_LOADES1H_EEENS5_IJNS4_14ComposedLayoutINS4_7SwizzleILi3ELi4ELi3EEENS4_18smem_ptr_flag_bitsILi8EEENSL_INS5_IJSB_NSA_ILi128EEEEEENS5_IJS1O_SC_EEEEEEENSL_INS5_IJNS5_IJNS5_IJSO_SC_EEENS5_IJSM_SC_EEEEEESC_NS5_IJSN_NSA_ILi2EEEEEEEEENS5_IJNS5_IJNS5_IJST_SX_EEESW_EEESV_NS5_IJSC_SX_EEEEEEEEEEEvNS4_8identityENS5_IJNS4_28SM100_TMA_2SM_LOAD_MULTICASTES26_EEENS5_IJS1S_NSL_INS5_IJNS5_IJNS5_IJSO_S1W_EEES1U_EEESC_S1X_EEENS5_IJS20_SV_NS5_IJSC_NSA_ILi1024EEEEEEEEEEEEEEvS25_EENS_8epilogue10collective18CollectiveEpilogueINS2H_23Sm100TmaWarpSpecializedILi4ELi2ELi64ELb1ELb0EEEJNS5_IJS1O_SF_SF_EEENS5_IJNSL_IS1O_SC_EENSL_INSA_ILi64EEESC_EEEEENS_10bfloat16_tESK_S2R_SK_NS2H_6fusion15FusionCallbacksIS2L_NS2S_17LinearCombinationIS2R_fS2R_fLNS_15FloatRoundStyleE2EEES2M_S2Q_JEEENS4_5SM1004TMEM4LOAD26SM100_TMEM_LOAD_32dp32b64xENS4_13SM90_TMA_LOADENS1J_IS1L_NS1M_ILi16EEENSL_INS5_IJSB_S2O_EEENS5_IJS2O_SC_EEEEEEENS4_39AutoVectorizingCopyWithAssumedAlignmentILi128EEENS4_14SM90_TMA_STOREES37_S39_S39_EEEvvEEEEvNT_6ParamsE:
	.zero		3968


//--------------------- SYMBOLS --------------------------

	.type		.nv.reservedSmem.offset0,@object
	.size		.nv.reservedSmem.offset0,0x4
	.type		.nv.reservedSmem.cap,@object
	.size		.nv.reservedSmem.cap,0x4
	.type		__assertfail,@function
